//
// Generated by NVIDIA NVVM Compiler
//
// Compiler Build ID: CL-36424714
// Cuda compilation tools, release 13.0, V13.0.88
// Based on NVVM 20.0.0
//

.version 9.0
.target sm_100
.address_size 64

	// .globl	_Z9swap_rowsPdiii
.global .align 1 .b8 _ZN34_INTERNAL_11a4a8de_4_k_cu_afe127a84cuda3std3__45__cpo5beginE[1];
.global .align 1 .b8 _ZN34_INTERNAL_11a4a8de_4_k_cu_afe127a84cuda3std3__45__cpo3endE[1];
.global .align 1 .b8 _ZN34_INTERNAL_11a4a8de_4_k_cu_afe127a84cuda3std3__45__cpo6cbeginE[1];
.global .align 1 .b8 _ZN34_INTERNAL_11a4a8de_4_k_cu_afe127a84cuda3std3__45__cpo4cendE[1];
.global .align 1 .b8 _ZN34_INTERNAL_11a4a8de_4_k_cu_afe127a84cuda3std3__45__cpo6rbeginE[1];
.global .align 1 .b8 _ZN34_INTERNAL_11a4a8de_4_k_cu_afe127a84cuda3std3__45__cpo4rendE[1];
.global .align 1 .b8 _ZN34_INTERNAL_11a4a8de_4_k_cu_afe127a84cuda3std3__45__cpo7crbeginE[1];
.global .align 1 .b8 _ZN34_INTERNAL_11a4a8de_4_k_cu_afe127a84cuda3std3__45__cpo5crendE[1];
.global .align 1 .b8 _ZN34_INTERNAL_11a4a8de_4_k_cu_afe127a84cuda3std3__436_GLOBAL__N__11a4a8de_4_k_cu_afe127a86ignoreE[1];
.global .align 1 .b8 _ZN34_INTERNAL_11a4a8de_4_k_cu_afe127a84cuda3std3__419piecewise_constructE[1];
.global .align 1 .b8 _ZN34_INTERNAL_11a4a8de_4_k_cu_afe127a84cuda3std3__48in_placeE[1];
.global .align 1 .b8 _ZN34_INTERNAL_11a4a8de_4_k_cu_afe127a84cuda3std3__420unreachable_sentinelE[1];
.global .align 1 .b8 _ZN34_INTERNAL_11a4a8de_4_k_cu_afe127a84cuda3std3__47nulloptE[1];
.global .align 1 .b8 _ZN34_INTERNAL_11a4a8de_4_k_cu_afe127a84cuda3std3__48unexpectE[1];
.global .align 1 .b8 _ZN34_INTERNAL_11a4a8de_4_k_cu_afe127a84cuda3std6ranges3__45__cpo4swapE[1];
.global .align 1 .b8 _ZN34_INTERNAL_11a4a8de_4_k_cu_afe127a84cuda3std6ranges3__45__cpo9iter_moveE[1];
.global .align 1 .b8 _ZN34_INTERNAL_11a4a8de_4_k_cu_afe127a84cuda3std6ranges3__45__cpo5beginE[1];
.global .align 1 .b8 _ZN34_INTERNAL_11a4a8de_4_k_cu_afe127a84cuda3std6ranges3__45__cpo3endE[1];
.global .align 1 .b8 _ZN34_INTERNAL_11a4a8de_4_k_cu_afe127a84cuda3std6ranges3__45__cpo6cbeginE[1];
.global .align 1 .b8 _ZN34_INTERNAL_11a4a8de_4_k_cu_afe127a84cuda3std6ranges3__45__cpo4cendE[1];
.global .align 1 .b8 _ZN34_INTERNAL_11a4a8de_4_k_cu_afe127a84cuda3std6ranges3__45__cpo7advanceE[1];
.global .align 1 .b8 _ZN34_INTERNAL_11a4a8de_4_k_cu_afe127a84cuda3std6ranges3__45__cpo9iter_swapE[1];
.global .align 1 .b8 _ZN34_INTERNAL_11a4a8de_4_k_cu_afe127a84cuda3std6ranges3__45__cpo4nextE[1];
.global .align 1 .b8 _ZN34_INTERNAL_11a4a8de_4_k_cu_afe127a84cuda3std6ranges3__45__cpo4prevE[1];
.global .align 1 .b8 _ZN34_INTERNAL_11a4a8de_4_k_cu_afe127a84cuda3std6ranges3__45__cpo4dataE[1];
.global .align 1 .b8 _ZN34_INTERNAL_11a4a8de_4_k_cu_afe127a84cuda3std6ranges3__45__cpo5cdataE[1];
.global .align 1 .b8 _ZN34_INTERNAL_11a4a8de_4_k_cu_afe127a84cuda3std6ranges3__45__cpo4sizeE[1];
.global .align 1 .b8 _ZN34_INTERNAL_11a4a8de_4_k_cu_afe127a84cuda3std6ranges3__45__cpo5ssizeE[1];
.global .align 1 .b8 _ZN34_INTERNAL_11a4a8de_4_k_cu_afe127a84cuda3std6ranges3__45__cpo8distanceE[1];
.global .align 1 .b8 _ZN34_INTERNAL_11a4a8de_4_k_cu_afe127a86thrust24THRUST_300001_SM_1000_NS8cuda_cub3parE[1];
.global .align 1 .b8 _ZN34_INTERNAL_11a4a8de_4_k_cu_afe127a86thrust24THRUST_300001_SM_1000_NS8cuda_cub10par_nosyncE[1];
.global .align 1 .b8 _ZN34_INTERNAL_11a4a8de_4_k_cu_afe127a86thrust24THRUST_300001_SM_1000_NS6system6detail10sequential3seqE[1];
.global .align 1 .b8 _ZN34_INTERNAL_11a4a8de_4_k_cu_afe127a86thrust24THRUST_300001_SM_1000_NS6system3cpp3parE[1];
.global .align 1 .b8 _ZN34_INTERNAL_11a4a8de_4_k_cu_afe127a86thrust24THRUST_300001_SM_1000_NS12placeholders2_1E[1];
.global .align 1 .b8 _ZN34_INTERNAL_11a4a8de_4_k_cu_afe127a86thrust24THRUST_300001_SM_1000_NS12placeholders2_2E[1];
.global .align 1 .b8 _ZN34_INTERNAL_11a4a8de_4_k_cu_afe127a86thrust24THRUST_300001_SM_1000_NS12placeholders2_3E[1];
.global .align 1 .b8 _ZN34_INTERNAL_11a4a8de_4_k_cu_afe127a86thrust24THRUST_300001_SM_1000_NS12placeholders2_4E[1];
.global .align 1 .b8 _ZN34_INTERNAL_11a4a8de_4_k_cu_afe127a86thrust24THRUST_300001_SM_1000_NS12placeholders2_5E[1];
.global .align 1 .b8 _ZN34_INTERNAL_11a4a8de_4_k_cu_afe127a86thrust24THRUST_300001_SM_1000_NS12placeholders2_6E[1];
.global .align 1 .b8 _ZN34_INTERNAL_11a4a8de_4_k_cu_afe127a86thrust24THRUST_300001_SM_1000_NS12placeholders2_7E[1];
.global .align 1 .b8 _ZN34_INTERNAL_11a4a8de_4_k_cu_afe127a86thrust24THRUST_300001_SM_1000_NS12placeholders2_8E[1];
.global .align 1 .b8 _ZN34_INTERNAL_11a4a8de_4_k_cu_afe127a86thrust24THRUST_300001_SM_1000_NS12placeholders2_9E[1];
.global .align 1 .b8 _ZN34_INTERNAL_11a4a8de_4_k_cu_afe127a86thrust24THRUST_300001_SM_1000_NS12placeholders3_10E[1];
.global .align 1 .b8 _ZN34_INTERNAL_11a4a8de_4_k_cu_afe127a86thrust24THRUST_300001_SM_1000_NS3seqE[1];
.global .align 1 .b8 _ZN34_INTERNAL_11a4a8de_4_k_cu_afe127a86thrust24THRUST_300001_SM_1000_NS6deviceE[1];
.extern .shared .align 16 .b8 _ZN6thrust24THRUST_300001_SM_1000_NS8cuda_cub4core6detail5shmemE[];

.visible .entry _Z9swap_rowsPdiii(
	.param .u64 .ptr .align 1 _Z9swap_rowsPdiii_param_0,
	.param .u32 _Z9swap_rowsPdiii_param_1,
	.param .u32 _Z9swap_rowsPdiii_param_2,
	.param .u32 _Z9swap_rowsPdiii_param_3
)
{
	.reg .pred 	%p<7>;
	.reg .b32 	%r<59>;
	.reg .b64 	%rd<23>;
	.reg .b64 	%fd<11>;

	ld.param.u64 	%rd2, [_Z9swap_rowsPdiii_param_0];
	ld.param.u32 	%r21, [_Z9swap_rowsPdiii_param_1];
	ld.param.u32 	%r22, [_Z9swap_rowsPdiii_param_2];
	ld.param.u32 	%r23, [_Z9swap_rowsPdiii_param_3];
	cvta.to.global.u64 	%rd1, %rd2;
	mov.u32 	%r24, %ctaid.x;
	mov.u32 	%r25, %ntid.x;
	mov.u32 	%r26, %tid.x;
	mad.lo.s32 	%r57, %r24, %r25, %r26;
	mov.u32 	%r27, %nctaid.x;
	mul.lo.s32 	%r2, %r25, %r27;
	sub.s32 	%r3, %r21, %r22;
	setp.ge.s32 	%p1, %r57, %r3;
	@%p1 bra 	$L__BB0_6;
	mad.lo.s32 	%r4, %r22, %r21, %r22;
	add.s32 	%r28, %r57, %r2;
	max.s32 	%r29, %r28, %r3;
	setp.lt.s32 	%p2, %r28, %r3;
	selp.u32 	%r30, 1, 0, %p2;
	add.s32 	%r31, %r28, %r30;
	sub.s32 	%r32, %r29, %r31;
	div.u32 	%r33, %r32, %r2;
	add.s32 	%r5, %r33, %r30;
	and.b32  	%r34, %r5, 3;
	setp.eq.s32 	%p3, %r34, 3;
	@%p3 bra 	$L__BB0_4;
	mul.lo.s32 	%r35, %r21, %r57;
	add.s32 	%r55, %r23, %r35;
	mul.lo.s32 	%r7, %r2, %r21;
	add.s32 	%r54, %r35, %r4;
	add.s32 	%r36, %r5, 1;
	and.b32  	%r37, %r36, 3;
	neg.s32 	%r53, %r37;
$L__BB0_3:
	.pragma "nounroll";
	mul.wide.s32 	%rd3, %r54, 8;
	add.s64 	%rd4, %rd1, %rd3;
	ld.global.f64 	%fd1, [%rd4];
	mul.wide.s32 	%rd5, %r55, 8;
	add.s64 	%rd6, %rd1, %rd5;
	ld.global.f64 	%fd2, [%rd6];
	st.global.f64 	[%rd4], %fd2;
	st.global.f64 	[%rd6], %fd1;
	add.s32 	%r57, %r57, %r2;
	add.s32 	%r55, %r55, %r7;
	add.s32 	%r54, %r54, %r7;
	add.s32 	%r53, %r53, 1;
	setp.ne.s32 	%p4, %r53, 0;
	@%p4 bra 	$L__BB0_3;
$L__BB0_4:
	setp.lt.u32 	%p5, %r5, 3;
	@%p5 bra 	$L__BB0_6;
$L__BB0_5:
	mul.lo.s32 	%r38, %r57, %r21;
	add.s32 	%r39, %r4, %r38;
	mul.wide.s32 	%rd7, %r39, 8;
	add.s64 	%rd8, %rd1, %rd7;
	ld.global.f64 	%fd3, [%rd8];
	add.s32 	%r40, %r38, %r23;
	mul.wide.s32 	%rd9, %r40, 8;
	add.s64 	%rd10, %rd1, %rd9;
	ld.global.f64 	%fd4, [%rd10];
	st.global.f64 	[%rd8], %fd4;
	st.global.f64 	[%rd10], %fd3;
	add.s32 	%r41, %r57, %r2;
	mul.lo.s32 	%r42, %r41, %r21;
	add.s32 	%r43, %r4, %r42;
	mul.wide.s32 	%rd11, %r43, 8;
	add.s64 	%rd12, %rd1, %rd11;
	ld.global.f64 	%fd5, [%rd12];
	add.s32 	%r44, %r42, %r23;
	mul.wide.s32 	%rd13, %r44, 8;
	add.s64 	%rd14, %rd1, %rd13;
	ld.global.f64 	%fd6, [%rd14];
	st.global.f64 	[%rd12], %fd6;
	st.global.f64 	[%rd14], %fd5;
	add.s32 	%r45, %r41, %r2;
	mul.lo.s32 	%r46, %r45, %r21;
	add.s32 	%r47, %r4, %r46;
	mul.wide.s32 	%rd15, %r47, 8;
	add.s64 	%rd16, %rd1, %rd15;
	ld.global.f64 	%fd7, [%rd16];
	add.s32 	%r48, %r46, %r23;
	mul.wide.s32 	%rd17, %r48, 8;
	add.s64 	%rd18, %rd1, %rd17;
	ld.global.f64 	%fd8, [%rd18];
	st.global.f64 	[%rd16], %fd8;
	st.global.f64 	[%rd18], %fd7;
	add.s32 	%r49, %r45, %r2;
	mul.lo.s32 	%r50, %r49, %r21;
	add.s32 	%r51, %r4, %r50;
	mul.wide.s32 	%rd19, %r51, 8;
	add.s64 	%rd20, %rd1, %rd19;
	ld.global.f64 	%fd9, [%rd20];
	add.s32 	%r52, %r50, %r23;
	mul.wide.s32 	%rd21, %r52, 8;
	add.s64 	%rd22, %rd1, %rd21;
	ld.global.f64 	%fd10, [%rd22];
	st.global.f64 	[%rd20], %fd10;
	st.global.f64 	[%rd22], %fd9;
	add.s32 	%r57, %r49, %r2;
	setp.lt.s32 	%p6, %r57, %r3;
	@%p6 bra 	$L__BB0_5;
$L__BB0_6:
	ret;

}
	// .globl	_Z5gaussPdii
.visible .entry _Z5gaussPdii(
	.param .u64 .ptr .align 1 _Z5gaussPdii_param_0,
	.param .u32 _Z5gaussPdii_param_1,
	.param .u32 _Z5gaussPdii_param_2
)
{
	.reg .pred 	%p<10>;
	.reg .b32 	%r<43>;
	.reg .b64 	%rd<67>;
	.reg .b64 	%fd<50>;

	ld.param.u64 	%rd10, [_Z5gaussPdii_param_0];
	ld.param.u32 	%r18, [_Z5gaussPdii_param_1];
	ld.param.u32 	%r19, [_Z5gaussPdii_param_2];
	cvta.to.global.u64 	%rd1, %rd10;
	mov.u32 	%r20, %ntid.x;
	mov.u32 	%r21, %ctaid.x;
	mov.u32 	%r22, %tid.x;
	mad.lo.s32 	%r1, %r20, %r21, %r22;
	mov.u32 	%r23, %ntid.y;
	mov.u32 	%r24, %ctaid.y;
	mov.u32 	%r25, %tid.y;
	mad.lo.s32 	%r40, %r23, %r24, %r25;
	mov.u32 	%r26, %nctaid.x;
	mul.lo.s32 	%r3, %r20, %r26;
	not.b32 	%r27, %r19;
	add.s32 	%r4, %r18, %r27;
	setp.ge.s32 	%p1, %r40, %r4;
	@%p1 bra 	$L__BB1_10;
	mul.lo.s32 	%r28, %r19, %r18;
	add.s32 	%r29, %r28, %r19;
	mul.wide.s32 	%rd11, %r29, 8;
	add.s64 	%rd2, %rd1, %rd11;
	add.s32 	%r5, %r1, %r3;
	max.s32 	%r30, %r4, %r5;
	setp.lt.s32 	%p2, %r5, %r4;
	selp.u32 	%r6, 1, 0, %p2;
	add.s32 	%r31, %r5, %r6;
	sub.s32 	%r7, %r30, %r31;
	cvt.s64.s32 	%rd3, %r28;
	cvt.s64.s32 	%rd12, %r1;
	cvt.s64.s32 	%rd4, %r19;
	add.s64 	%rd5, %rd12, %rd4;
	cvt.s64.s32 	%rd13, %r5;
	add.s64 	%rd6, %rd13, %rd4;
	add.s32 	%r8, %r5, %r3;
	cvt.s64.s32 	%rd14, %r8;
	add.s64 	%rd7, %rd14, %rd4;
	div.u32 	%r34, %r7, %r3;
	add.s32 	%r11, %r34, %r6;
$L__BB1_2:
	setp.ge.s32 	%p3, %r1, %r4;
	@%p3 bra 	$L__BB1_9;
	add.s32 	%r32, %r19, %r40;
	mad.lo.s32 	%r10, %r18, %r32, %r18;
	add.s32 	%r33, %r10, %r19;
	mul.wide.s32 	%rd15, %r33, 8;
	add.s64 	%rd8, %rd1, %rd15;
	and.b32  	%r12, %r11, 3;
	setp.eq.s32 	%p4, %r12, 3;
	mov.u32 	%r41, %r1;
	@%p4 bra 	$L__BB1_7;
	ld.global.f64 	%fd1, [%rd8];
	add.s64 	%rd16, %rd5, %rd3;
	shl.b64 	%rd17, %rd16, 3;
	add.s64 	%rd18, %rd1, %rd17;
	ld.global.f64 	%fd2, [%rd18+8];
	ld.global.f64 	%fd3, [%rd2];
	mul.f64 	%fd4, %fd1, %fd2;
	div.rn.f64 	%fd5, %fd4, %fd3;
	cvt.s64.s32 	%rd9, %r10;
	add.s64 	%rd19, %rd5, %rd9;
	shl.b64 	%rd20, %rd19, 3;
	add.s64 	%rd21, %rd1, %rd20;
	ld.global.f64 	%fd6, [%rd21+8];
	sub.f64 	%fd7, %fd6, %fd5;
	st.global.f64 	[%rd21+8], %fd7;
	setp.eq.s32 	%p5, %r12, 0;
	mov.u32 	%r41, %r5;
	@%p5 bra 	$L__BB1_7;
	ld.global.f64 	%fd8, [%rd8];
	add.s64 	%rd22, %rd6, %rd3;
	shl.b64 	%rd23, %rd22, 3;
	add.s64 	%rd24, %rd1, %rd23;
	ld.global.f64 	%fd9, [%rd24+8];
	ld.global.f64 	%fd10, [%rd2];
	mul.f64 	%fd11, %fd8, %fd9;
	div.rn.f64 	%fd12, %fd11, %fd10;
	add.s64 	%rd25, %rd6, %rd9;
	shl.b64 	%rd26, %rd25, 3;
	add.s64 	%rd27, %rd1, %rd26;
	ld.global.f64 	%fd13, [%rd27+8];
	sub.f64 	%fd14, %fd13, %fd12;
	st.global.f64 	[%rd27+8], %fd14;
	setp.eq.s32 	%p6, %r12, 1;
	mov.u32 	%r41, %r8;
	@%p6 bra 	$L__BB1_7;
	add.s32 	%r41, %r8, %r3;
	ld.global.f64 	%fd15, [%rd8];
	add.s64 	%rd28, %rd7, %rd3;
	shl.b64 	%rd29, %rd28, 3;
	add.s64 	%rd30, %rd1, %rd29;
	ld.global.f64 	%fd16, [%rd30+8];
	ld.global.f64 	%fd17, [%rd2];
	mul.f64 	%fd18, %fd15, %fd16;
	div.rn.f64 	%fd19, %fd18, %fd17;
	add.s64 	%rd31, %rd7, %rd9;
	shl.b64 	%rd32, %rd31, 3;
	add.s64 	%rd33, %rd1, %rd32;
	ld.global.f64 	%fd20, [%rd33+8];
	sub.f64 	%fd21, %fd20, %fd19;
	st.global.f64 	[%rd33+8], %fd21;
$L__BB1_7:
	setp.lt.u32 	%p7, %r11, 3;
	@%p7 bra 	$L__BB1_9;
$L__BB1_8:
	ld.global.f64 	%fd22, [%rd8];
	cvt.s64.s32 	%rd34, %r41;
	add.s64 	%rd35, %rd34, %rd4;
	add.s64 	%rd36, %rd35, %rd3;
	shl.b64 	%rd37, %rd36, 3;
	add.s64 	%rd38, %rd1, %rd37;
	ld.global.f64 	%fd23, [%rd38+8];
	ld.global.f64 	%fd24, [%rd2];
	mul.f64 	%fd25, %fd22, %fd23;
	div.rn.f64 	%fd26, %fd25, %fd24;
	cvt.s64.s32 	%rd39, %r10;
	add.s64 	%rd40, %rd35, %rd39;
	shl.b64 	%rd41, %rd40, 3;
	add.s64 	%rd42, %rd1, %rd41;
	ld.global.f64 	%fd27, [%rd42+8];
	sub.f64 	%fd28, %fd27, %fd26;
	st.global.f64 	[%rd42+8], %fd28;
	add.s32 	%r35, %r41, %r3;
	ld.global.f64 	%fd29, [%rd8];
	cvt.s64.s32 	%rd43, %r35;
	add.s64 	%rd44, %rd43, %rd4;
	add.s64 	%rd45, %rd44, %rd3;
	shl.b64 	%rd46, %rd45, 3;
	add.s64 	%rd47, %rd1, %rd46;
	ld.global.f64 	%fd30, [%rd47+8];
	ld.global.f64 	%fd31, [%rd2];
	mul.f64 	%fd32, %fd29, %fd30;
	div.rn.f64 	%fd33, %fd32, %fd31;
	add.s64 	%rd48, %rd44, %rd39;
	shl.b64 	%rd49, %rd48, 3;
	add.s64 	%rd50, %rd1, %rd49;
	ld.global.f64 	%fd34, [%rd50+8];
	sub.f64 	%fd35, %fd34, %fd33;
	st.global.f64 	[%rd50+8], %fd35;
	add.s32 	%r36, %r35, %r3;
	ld.global.f64 	%fd36, [%rd8];
	cvt.s64.s32 	%rd51, %r36;
	add.s64 	%rd52, %rd51, %rd4;
	add.s64 	%rd53, %rd52, %rd3;
	shl.b64 	%rd54, %rd53, 3;
	add.s64 	%rd55, %rd1, %rd54;
	ld.global.f64 	%fd37, [%rd55+8];
	ld.global.f64 	%fd38, [%rd2];
	mul.f64 	%fd39, %fd36, %fd37;
	div.rn.f64 	%fd40, %fd39, %fd38;
	add.s64 	%rd56, %rd52, %rd39;
	shl.b64 	%rd57, %rd56, 3;
	add.s64 	%rd58, %rd1, %rd57;
	ld.global.f64 	%fd41, [%rd58+8];
	sub.f64 	%fd42, %fd41, %fd40;
	st.global.f64 	[%rd58+8], %fd42;
	add.s32 	%r37, %r36, %r3;
	ld.global.f64 	%fd43, [%rd8];
	cvt.s64.s32 	%rd59, %r37;
	add.s64 	%rd60, %rd59, %rd4;
	add.s64 	%rd61, %rd60, %rd3;
	shl.b64 	%rd62, %rd61, 3;
	add.s64 	%rd63, %rd1, %rd62;
	ld.global.f64 	%fd44, [%rd63+8];
	ld.global.f64 	%fd45, [%rd2];
	mul.f64 	%fd46, %fd43, %fd44;
	div.rn.f64 	%fd47, %fd46, %fd45;
	add.s64 	%rd64, %rd60, %rd39;
	shl.b64 	%rd65, %rd64, 3;
	add.s64 	%rd66, %rd1, %rd65;
	ld.global.f64 	%fd48, [%rd66+8];
	sub.f64 	%fd49, %fd48, %fd47;
	st.global.f64 	[%rd66+8], %fd49;
	add.s32 	%r41, %r37, %r3;
	setp.lt.s32 	%p8, %r41, %r4;
	@%p8 bra 	$L__BB1_8;
$L__BB1_9:
	mov.u32 	%r38, %ntid.y;
	mov.u32 	%r39, %nctaid.y;
	mad.lo.s32 	%r40, %r38, %r39, %r40;
	setp.lt.s32 	%p9, %r40, %r4;
	@%p9 bra 	$L__BB1_2;
$L__BB1_10:
	ret;

}
	// .globl	_ZN6thrust24THRUST_300001_SM_1000_NS8cuda_cub4core6detail13_kernel_agentINS1_8__reduce11ReduceAgentINS0_12zip_iteratorIN4cuda3std3__45tupleIJNS0_10device_ptrIdEENS0_17counting_iteratorIlNS0_11use_defaultESF_SF_EEEEEEEPNSB_IJdlEEESJ_iNS1_9__extrema9arg_max_fIdl10comparatorEEEEJSI_SK_iSO_EEEvDpT0_
.visible .entry _ZN6thrust24THRUST_300001_SM_1000_NS8cuda_cub4core6detail13_kernel_agentINS1_8__reduce11ReduceAgentINS0_12zip_iteratorIN4cuda3std3__45tupleIJNS0_10device_ptrIdEENS0_17counting_iteratorIlNS0_11use_defaultESF_SF_EEEEEEEPNSB_IJdlEEESJ_iNS1_9__extrema9arg_max_fIdl10comparatorEEEEJSI_SK_iSO_EEEvDpT0_(
	.param .align 8 .b8 _ZN6thrust24THRUST_300001_SM_1000_NS8cuda_cub4core6detail13_kernel_agentINS1_8__reduce11ReduceAgentINS0_12zip_iteratorIN4cuda3std3__45tupleIJNS0_10device_ptrIdEENS0_17counting_iteratorIlNS0_11use_defaultESF_SF_EEEEEEEPNSB_IJdlEEESJ_iNS1_9__extrema9arg_max_fIdl10comparatorEEEEJSI_SK_iSO_EEEvDpT0__param_0[16],
	.param .u64 .ptr .align 1 _ZN6thrust24THRUST_300001_SM_1000_NS8cuda_cub4core6detail13_kernel_agentINS1_8__reduce11ReduceAgentINS0_12zip_iteratorIN4cuda3std3__45tupleIJNS0_10device_ptrIdEENS0_17counting_iteratorIlNS0_11use_defaultESF_SF_EEEEEEEPNSB_IJdlEEESJ_iNS1_9__extrema9arg_max_fIdl10comparatorEEEEJSI_SK_iSO_EEEvDpT0__param_1,
	.param .u32 _ZN6thrust24THRUST_300001_SM_1000_NS8cuda_cub4core6detail13_kernel_agentINS1_8__reduce11ReduceAgentINS0_12zip_iteratorIN4cuda3std3__45tupleIJNS0_10device_ptrIdEENS0_17counting_iteratorIlNS0_11use_defaultESF_SF_EEEEEEEPNSB_IJdlEEESJ_iNS1_9__extrema9arg_max_fIdl10comparatorEEEEJSI_SK_iSO_EEEvDpT0__param_2,
	.param .align 1 .b8 _ZN6thrust24THRUST_300001_SM_1000_NS8cuda_cub4core6detail13_kernel_agentINS1_8__reduce11ReduceAgentINS0_12zip_iteratorIN4cuda3std3__45tupleIJNS0_10device_ptrIdEENS0_17counting_iteratorIlNS0_11use_defaultESF_SF_EEEEEEEPNSB_IJdlEEESJ_iNS1_9__extrema9arg_max_fIdl10comparatorEEEEJSI_SK_iSO_EEEvDpT0__param_3[1]
)
.maxntid 256
{
	.reg .pred 	%p<213>;
	.reg .b32 	%r<400>;
	.reg .b64 	%rd<366>;
	.reg .b64 	%fd<352>;

	ld.param.u64 	%rd198, [_ZN6thrust24THRUST_300001_SM_1000_NS8cuda_cub4core6detail13_kernel_agentINS1_8__reduce11ReduceAgentINS0_12zip_iteratorIN4cuda3std3__45tupleIJNS0_10device_ptrIdEENS0_17counting_iteratorIlNS0_11use_defaultESF_SF_EEEEEEEPNSB_IJdlEEESJ_iNS1_9__extrema9arg_max_fIdl10comparatorEEEEJSI_SK_iSO_EEEvDpT0__param_0+8];
	ld.param.u64 	%rd197, [_ZN6thrust24THRUST_300001_SM_1000_NS8cuda_cub4core6detail13_kernel_agentINS1_8__reduce11ReduceAgentINS0_12zip_iteratorIN4cuda3std3__45tupleIJNS0_10device_ptrIdEENS0_17counting_iteratorIlNS0_11use_defaultESF_SF_EEEEEEEPNSB_IJdlEEESJ_iNS1_9__extrema9arg_max_fIdl10comparatorEEEEJSI_SK_iSO_EEEvDpT0__param_0];
	ld.param.u32 	%r36, [_ZN6thrust24THRUST_300001_SM_1000_NS8cuda_cub4core6detail13_kernel_agentINS1_8__reduce11ReduceAgentINS0_12zip_iteratorIN4cuda3std3__45tupleIJNS0_10device_ptrIdEENS0_17counting_iteratorIlNS0_11use_defaultESF_SF_EEEEEEEPNSB_IJdlEEESJ_iNS1_9__extrema9arg_max_fIdl10comparatorEEEEJSI_SK_iSO_EEEvDpT0__param_2];
	setp.eq.s32 	%p1, %r36, 0;
	@%p1 bra 	$L__BB2_206;
	cvta.to.global.u64 	%rd1, %rd197;
	setp.gt.s32 	%p2, %r36, 1279;
	@%p2 bra 	$L__BB2_122;
	mov.u32 	%r1, %tid.x;
	setp.ge.s32 	%p96, %r1, %r36;
	mov.f64 	%fd298, 0d0000000000000000;
	mov.b64 	%rd307, 0;
	mov.u32 	%r391, %r1;
	@%p96 bra 	$L__BB2_4;
	cvt.u64.u32 	%rd263, %r1;
	mul.wide.u32 	%rd264, %r1, 8;
	add.s64 	%rd265, %rd1, %rd264;
	add.s64 	%rd307, %rd198, %rd263;
	ld.global.f64 	%fd298, [%rd265];
	add.s32 	%r391, %r1, 256;
$L__BB2_4:
	setp.ge.s32 	%p97, %r391, %r36;
	@%p97 bra 	$L__BB2_26;
	not.b32 	%r160, %r391;
	add.s32 	%r4, %r36, %r160;
	and.b32  	%r161, %r4, 768;
	setp.eq.s32 	%p98, %r161, 768;
	@%p98 bra 	$L__BB2_11;
	cvt.u64.u32 	%rd267, %r391;
	add.s64 	%rd298, %rd198, %rd267;
	mul.wide.u32 	%rd268, %r391, 8;
	add.s64 	%rd297, %rd1, %rd268;
	shr.u32 	%r162, %r4, 8;
	add.s32 	%r163, %r162, 1;
	and.b32  	%r164, %r163, 3;
	neg.s32 	%r389, %r164;
$L__BB2_7:
	.pragma "nounroll";
	mov.u64 	%rd9, %rd307;
	mov.f64 	%fd3, %fd298;
	ld.global.f64 	%fd4, [%rd297];
	mul.f64 	%fd5, %fd3, %fd3;
	mul.f64 	%fd6, %fd4, %fd4;
	setp.lt.f64 	%p99, %fd5, %fd6;
	mov.u64 	%rd307, %rd298;
	mov.f64 	%fd298, %fd4;
	@%p99 bra 	$L__BB2_10;
	setp.lt.f64 	%p100, %fd6, %fd5;
	mov.u64 	%rd307, %rd9;
	mov.f64 	%fd298, %fd3;
	@%p100 bra 	$L__BB2_10;
	setp.lt.s64 	%p101, %rd9, %rd298;
	min.s64 	%rd307, %rd9, %rd298;
	selp.f64 	%fd298, %fd3, %fd4, %p101;
$L__BB2_10:
	add.s32 	%r391, %r391, 256;
	add.s64 	%rd298, %rd298, 256;
	add.s64 	%rd297, %rd297, 2048;
	add.s32 	%r389, %r389, 1;
	setp.ne.s32 	%p102, %r389, 0;
	@%p102 bra 	$L__BB2_7;
$L__BB2_11:
	setp.lt.u32 	%p103, %r4, 768;
	@%p103 bra 	$L__BB2_26;
	add.s32 	%r392, %r391, 512;
$L__BB2_13:
	mov.u32 	%r12, %r392;
	add.s32 	%r165, %r12, -512;
	cvt.s64.s32 	%rd269, %r165;
	mul.wide.s32 	%rd270, %r165, 8;
	add.s64 	%rd17, %rd1, %rd270;
	add.s64 	%rd18, %rd198, %rd269;
	ld.global.f64 	%fd12, [%rd17];
	mul.f64 	%fd13, %fd298, %fd298;
	mul.f64 	%fd14, %fd12, %fd12;
	setp.lt.f64 	%p104, %fd13, %fd14;
	mov.u64 	%rd304, %rd18;
	mov.f64 	%fd295, %fd12;
	@%p104 bra 	$L__BB2_16;
	setp.lt.f64 	%p105, %fd14, %fd13;
	mov.u64 	%rd304, %rd307;
	mov.f64 	%fd295, %fd298;
	@%p105 bra 	$L__BB2_16;
	setp.lt.s64 	%p106, %rd307, %rd18;
	min.s64 	%rd304, %rd307, %rd18;
	selp.f64 	%fd295, %fd298, %fd12, %p106;
$L__BB2_16:
	add.s32 	%r166, %r12, -256;
	cvt.s64.s32 	%rd271, %r166;
	add.s64 	%rd21, %rd198, %rd271;
	ld.global.f64 	%fd17, [%rd17+2048];
	mul.f64 	%fd18, %fd295, %fd295;
	mul.f64 	%fd19, %fd17, %fd17;
	setp.lt.f64 	%p107, %fd18, %fd19;
	mov.u64 	%rd305, %rd21;
	mov.f64 	%fd296, %fd17;
	@%p107 bra 	$L__BB2_19;
	setp.lt.f64 	%p108, %fd19, %fd18;
	mov.u64 	%rd305, %rd304;
	mov.f64 	%fd296, %fd295;
	@%p108 bra 	$L__BB2_19;
	setp.lt.s64 	%p109, %rd304, %rd21;
	min.s64 	%rd305, %rd304, %rd21;
	selp.f64 	%fd296, %fd295, %fd17, %p109;
$L__BB2_19:
	cvt.s64.s32 	%rd272, %r12;
	add.s64 	%rd24, %rd198, %rd272;
	ld.global.f64 	%fd22, [%rd17+4096];
	mul.f64 	%fd23, %fd296, %fd296;
	mul.f64 	%fd24, %fd22, %fd22;
	setp.lt.f64 	%p110, %fd23, %fd24;
	mov.u64 	%rd306, %rd24;
	mov.f64 	%fd297, %fd22;
	@%p110 bra 	$L__BB2_22;
	setp.lt.f64 	%p111, %fd24, %fd23;
	mov.u64 	%rd306, %rd305;
	mov.f64 	%fd297, %fd296;
	@%p111 bra 	$L__BB2_22;
	setp.lt.s64 	%p112, %rd305, %rd24;
	min.s64 	%rd306, %rd305, %rd24;
	selp.f64 	%fd297, %fd296, %fd22, %p112;
$L__BB2_22:
	add.s32 	%r167, %r12, 256;
	cvt.s64.s32 	%rd273, %r167;
	add.s64 	%rd27, %rd198, %rd273;
	ld.global.f64 	%fd27, [%rd17+6144];
	mul.f64 	%fd28, %fd297, %fd297;
	mul.f64 	%fd29, %fd27, %fd27;
	setp.lt.f64 	%p113, %fd28, %fd29;
	mov.u64 	%rd307, %rd27;
	mov.f64 	%fd298, %fd27;
	@%p113 bra 	$L__BB2_25;
	setp.lt.f64 	%p114, %fd29, %fd28;
	mov.u64 	%rd307, %rd306;
	mov.f64 	%fd298, %fd297;
	@%p114 bra 	$L__BB2_25;
	setp.lt.s64 	%p115, %rd306, %rd27;
	min.s64 	%rd307, %rd306, %rd27;
	selp.f64 	%fd298, %fd297, %fd27, %p115;
$L__BB2_25:
	add.s32 	%r392, %r12, 1024;
	add.s32 	%r168, %r12, 512;
	setp.lt.s32 	%p116, %r168, %r36;
	@%p116 bra 	$L__BB2_13;
$L__BB2_26:
	setp.lt.s32 	%p117, %r36, 256;
	@%p117 bra 	$L__BB2_71;
	// begin inline asm
	mov.u32 %r282, %laneid;
	// end inline asm
	mov.b64 	%rd284, %fd298;
	mov.b64 	{%r284, %r289}, %rd284;
	mov.b32 	%r300, 1;
	mov.b32 	%r301, 31;
	mov.b32 	%r302, -1;
	// begin inline asm
	shfl.sync.down.b32 %r283, %r284, %r300, %r301, %r302;
	// end inline asm
	// begin inline asm
	shfl.sync.down.b32 %r288, %r289, %r300, %r301, %r302;
	// end inline asm
	mov.b64 	%rd285, {%r283, %r288};
	mov.b64 	%fd33, %rd285;
	mov.b64 	{%r294, %r299}, %rd307;
	// begin inline asm
	shfl.sync.down.b32 %r293, %r294, %r300, %r301, %r302;
	// end inline asm
	// begin inline asm
	shfl.sync.down.b32 %r298, %r299, %r300, %r301, %r302;
	// end inline asm
	mov.b64 	%rd31, {%r293, %r298};
	setp.gt.s32 	%p169, %r282, 30;
	mov.u64 	%rd309, %rd307;
	mov.f64 	%fd300, %fd298;
	@%p169 bra 	$L__BB2_31;
	mul.f64 	%fd34, %fd298, %fd298;
	mul.f64 	%fd35, %fd33, %fd33;
	setp.lt.f64 	%p170, %fd34, %fd35;
	mov.u64 	%rd309, %rd31;
	mov.f64 	%fd300, %fd33;
	@%p170 bra 	$L__BB2_31;
	setp.lt.f64 	%p171, %fd35, %fd34;
	mov.u64 	%rd309, %rd307;
	mov.f64 	%fd300, %fd298;
	@%p171 bra 	$L__BB2_31;
	setp.lt.s64 	%p172, %rd307, %rd31;
	min.s64 	%rd309, %rd307, %rd31;
	selp.f64 	%fd300, %fd298, %fd33, %p172;
$L__BB2_31:
	mov.b64 	%rd286, %fd300;
	mov.b64 	{%r304, %r309}, %rd286;
	mov.b32 	%r320, 2;
	mov.b32 	%r321, 31;
	mov.b32 	%r322, -1;
	// begin inline asm
	shfl.sync.down.b32 %r303, %r304, %r320, %r321, %r322;
	// end inline asm
	// begin inline asm
	shfl.sync.down.b32 %r308, %r309, %r320, %r321, %r322;
	// end inline asm
	mov.b64 	%rd287, {%r303, %r308};
	mov.b64 	%fd38, %rd287;
	mov.b64 	{%r314, %r319}, %rd309;
	// begin inline asm
	shfl.sync.down.b32 %r313, %r314, %r320, %r321, %r322;
	// end inline asm
	// begin inline asm
	shfl.sync.down.b32 %r318, %r319, %r320, %r321, %r322;
	// end inline asm
	mov.b64 	%rd34, {%r313, %r318};
	setp.gt.s32 	%p173, %r282, 29;
	mov.u64 	%rd310, %rd309;
	mov.f64 	%fd301, %fd300;
	@%p173 bra 	$L__BB2_35;
	mul.f64 	%fd39, %fd300, %fd300;
	mul.f64 	%fd40, %fd38, %fd38;
	setp.lt.f64 	%p174, %fd39, %fd40;
	mov.u64 	%rd310, %rd34;
	mov.f64 	%fd301, %fd38;
	@%p174 bra 	$L__BB2_35;
	setp.lt.f64 	%p175, %fd40, %fd39;
	mov.u64 	%rd310, %rd309;
	mov.f64 	%fd301, %fd300;
	@%p175 bra 	$L__BB2_35;
	setp.lt.s64 	%p176, %rd309, %rd34;
	min.s64 	%rd310, %rd309, %rd34;
	selp.f64 	%fd301, %fd300, %fd38, %p176;
$L__BB2_35:
	mov.b64 	%rd288, %fd301;
	mov.b64 	{%r324, %r329}, %rd288;
	mov.b32 	%r340, 4;
	mov.b32 	%r341, 31;
	mov.b32 	%r342, -1;
	// begin inline asm
	shfl.sync.down.b32 %r323, %r324, %r340, %r341, %r342;
	// end inline asm
	// begin inline asm
	shfl.sync.down.b32 %r328, %r329, %r340, %r341, %r342;
	// end inline asm
	mov.b64 	%rd289, {%r323, %r328};
	mov.b64 	%fd43, %rd289;
	mov.b64 	{%r334, %r339}, %rd310;
	// begin inline asm
	shfl.sync.down.b32 %r333, %r334, %r340, %r341, %r342;
	// end inline asm
	// begin inline asm
	shfl.sync.down.b32 %r338, %r339, %r340, %r341, %r342;
	// end inline asm
	mov.b64 	%rd37, {%r333, %r338};
	setp.gt.s32 	%p177, %r282, 27;
	mov.u64 	%rd311, %rd310;
	mov.f64 	%fd302, %fd301;
	@%p177 bra 	$L__BB2_39;
	mul.f64 	%fd44, %fd301, %fd301;
	mul.f64 	%fd45, %fd43, %fd43;
	setp.lt.f64 	%p178, %fd44, %fd45;
	mov.u64 	%rd311, %rd37;
	mov.f64 	%fd302, %fd43;
	@%p178 bra 	$L__BB2_39;
	setp.lt.f64 	%p179, %fd45, %fd44;
	mov.u64 	%rd311, %rd310;
	mov.f64 	%fd302, %fd301;
	@%p179 bra 	$L__BB2_39;
	setp.lt.s64 	%p180, %rd310, %rd37;
	min.s64 	%rd311, %rd310, %rd37;
	selp.f64 	%fd302, %fd301, %fd43, %p180;
$L__BB2_39:
	mov.b64 	%rd290, %fd302;
	mov.b64 	{%r344, %r349}, %rd290;
	mov.b32 	%r360, 8;
	mov.b32 	%r361, 31;
	mov.b32 	%r362, -1;
	// begin inline asm
	shfl.sync.down.b32 %r343, %r344, %r360, %r361, %r362;
	// end inline asm
	// begin inline asm
	shfl.sync.down.b32 %r348, %r349, %r360, %r361, %r362;
	// end inline asm
	mov.b64 	%rd291, {%r343, %r348};
	mov.b64 	%fd48, %rd291;
	mov.b64 	{%r354, %r359}, %rd311;
	// begin inline asm
	shfl.sync.down.b32 %r353, %r354, %r360, %r361, %r362;
	// end inline asm
	// begin inline asm
	shfl.sync.down.b32 %r358, %r359, %r360, %r361, %r362;
	// end inline asm
	mov.b64 	%rd40, {%r353, %r358};
	setp.gt.s32 	%p181, %r282, 23;
	mov.u64 	%rd312, %rd311;
	mov.f64 	%fd303, %fd302;
	@%p181 bra 	$L__BB2_43;
	mul.f64 	%fd49, %fd302, %fd302;
	mul.f64 	%fd50, %fd48, %fd48;
	setp.lt.f64 	%p182, %fd49, %fd50;
	mov.u64 	%rd312, %rd40;
	mov.f64 	%fd303, %fd48;
	@%p182 bra 	$L__BB2_43;
	setp.lt.f64 	%p183, %fd50, %fd49;
	mov.u64 	%rd312, %rd311;
	mov.f64 	%fd303, %fd302;
	@%p183 bra 	$L__BB2_43;
	setp.lt.s64 	%p184, %rd311, %rd40;
	min.s64 	%rd312, %rd311, %rd40;
	selp.f64 	%fd303, %fd302, %fd48, %p184;
$L__BB2_43:
	mov.b64 	%rd292, %fd303;
	mov.b64 	{%r364, %r369}, %rd292;
	mov.b32 	%r380, 16;
	mov.b32 	%r381, 31;
	mov.b32 	%r382, -1;
	// begin inline asm
	shfl.sync.down.b32 %r363, %r364, %r380, %r381, %r382;
	// end inline asm
	// begin inline asm
	shfl.sync.down.b32 %r368, %r369, %r380, %r381, %r382;
	// end inline asm
	mov.b64 	%rd293, {%r363, %r368};
	mov.b64 	%fd53, %rd293;
	mov.b64 	{%r374, %r379}, %rd312;
	// begin inline asm
	shfl.sync.down.b32 %r373, %r374, %r380, %r381, %r382;
	// end inline asm
	// begin inline asm
	shfl.sync.down.b32 %r378, %r379, %r380, %r381, %r382;
	// end inline asm
	mov.b64 	%rd43, {%r373, %r378};
	setp.gt.s32 	%p185, %r282, 15;
	mov.u64 	%rd365, %rd312;
	mov.f64 	%fd351, %fd303;
	@%p185 bra 	$L__BB2_47;
	mul.f64 	%fd54, %fd303, %fd303;
	mul.f64 	%fd55, %fd53, %fd53;
	setp.lt.f64 	%p186, %fd54, %fd55;
	mov.u64 	%rd365, %rd43;
	mov.f64 	%fd351, %fd53;
	@%p186 bra 	$L__BB2_47;
	setp.lt.f64 	%p187, %fd55, %fd54;
	mov.u64 	%rd365, %rd312;
	mov.f64 	%fd351, %fd303;
	@%p187 bra 	$L__BB2_47;
	setp.lt.s64 	%p188, %rd312, %rd43;
	min.s64 	%rd365, %rd312, %rd43;
	selp.f64 	%fd351, %fd303, %fd53, %p188;
$L__BB2_47:
	setp.ne.s32 	%p189, %r282, 0;
	@%p189 bra 	$L__BB2_49;
	shr.u32 	%r383, %r1, 1;
	and.b32  	%r384, %r383, 496;
	mov.u32 	%r385, _ZN6thrust24THRUST_300001_SM_1000_NS8cuda_cub4core6detail5shmemE;
	add.s32 	%r386, %r385, %r384;
	st.shared.f64 	[%r386+8], %fd351;
	st.shared.u64 	[%r386+16], %rd365;
$L__BB2_49:
	bar.sync 	0;
	setp.ne.s32 	%p190, %r1, 0;
	@%p190 bra 	$L__BB2_204;
	ld.shared.f64 	%fd58, [_ZN6thrust24THRUST_300001_SM_1000_NS8cuda_cub4core6detail5shmemE+24];
	ld.shared.u64 	%rd46, [_ZN6thrust24THRUST_300001_SM_1000_NS8cuda_cub4core6detail5shmemE+32];
	mul.f64 	%fd59, %fd351, %fd351;
	mul.f64 	%fd60, %fd58, %fd58;
	setp.lt.f64 	%p191, %fd59, %fd60;
	mov.u64 	%rd314, %rd46;
	mov.f64 	%fd305, %fd58;
	@%p191 bra 	$L__BB2_53;
	setp.lt.f64 	%p192, %fd60, %fd59;
	mov.u64 	%rd314, %rd365;
	mov.f64 	%fd305, %fd351;
	@%p192 bra 	$L__BB2_53;
	setp.lt.s64 	%p193, %rd365, %rd46;
	min.s64 	%rd314, %rd365, %rd46;
	selp.f64 	%fd305, %fd351, %fd58, %p193;
$L__BB2_53:
	ld.shared.f64 	%fd63, [_ZN6thrust24THRUST_300001_SM_1000_NS8cuda_cub4core6detail5shmemE+40];
	ld.shared.u64 	%rd49, [_ZN6thrust24THRUST_300001_SM_1000_NS8cuda_cub4core6detail5shmemE+48];
	mul.f64 	%fd64, %fd305, %fd305;
	mul.f64 	%fd65, %fd63, %fd63;
	setp.lt.f64 	%p194, %fd64, %fd65;
	mov.u64 	%rd315, %rd49;
	mov.f64 	%fd306, %fd63;
	@%p194 bra 	$L__BB2_56;
	setp.lt.f64 	%p195, %fd65, %fd64;
	mov.u64 	%rd315, %rd314;
	mov.f64 	%fd306, %fd305;
	@%p195 bra 	$L__BB2_56;
	setp.lt.s64 	%p196, %rd314, %rd49;
	min.s64 	%rd315, %rd314, %rd49;
	selp.f64 	%fd306, %fd305, %fd63, %p196;
$L__BB2_56:
	ld.shared.f64 	%fd68, [_ZN6thrust24THRUST_300001_SM_1000_NS8cuda_cub4core6detail5shmemE+56];
	ld.shared.u64 	%rd52, [_ZN6thrust24THRUST_300001_SM_1000_NS8cuda_cub4core6detail5shmemE+64];
	mul.f64 	%fd69, %fd306, %fd306;
	mul.f64 	%fd70, %fd68, %fd68;
	setp.lt.f64 	%p197, %fd69, %fd70;
	mov.u64 	%rd316, %rd52;
	mov.f64 	%fd307, %fd68;
	@%p197 bra 	$L__BB2_59;
	setp.lt.f64 	%p198, %fd70, %fd69;
	mov.u64 	%rd316, %rd315;
	mov.f64 	%fd307, %fd306;
	@%p198 bra 	$L__BB2_59;
	setp.lt.s64 	%p199, %rd315, %rd52;
	min.s64 	%rd316, %rd315, %rd52;
	selp.f64 	%fd307, %fd306, %fd68, %p199;
$L__BB2_59:
	ld.shared.f64 	%fd73, [_ZN6thrust24THRUST_300001_SM_1000_NS8cuda_cub4core6detail5shmemE+72];
	ld.shared.u64 	%rd55, [_ZN6thrust24THRUST_300001_SM_1000_NS8cuda_cub4core6detail5shmemE+80];
	mul.f64 	%fd74, %fd307, %fd307;
	mul.f64 	%fd75, %fd73, %fd73;
	setp.lt.f64 	%p200, %fd74, %fd75;
	mov.u64 	%rd317, %rd55;
	mov.f64 	%fd308, %fd73;
	@%p200 bra 	$L__BB2_62;
	setp.lt.f64 	%p201, %fd75, %fd74;
	mov.u64 	%rd317, %rd316;
	mov.f64 	%fd308, %fd307;
	@%p201 bra 	$L__BB2_62;
	setp.lt.s64 	%p202, %rd316, %rd55;
	min.s64 	%rd317, %rd316, %rd55;
	selp.f64 	%fd308, %fd307, %fd73, %p202;
$L__BB2_62:
	ld.shared.f64 	%fd78, [_ZN6thrust24THRUST_300001_SM_1000_NS8cuda_cub4core6detail5shmemE+88];
	ld.shared.u64 	%rd58, [_ZN6thrust24THRUST_300001_SM_1000_NS8cuda_cub4core6detail5shmemE+96];
	mul.f64 	%fd79, %fd308, %fd308;
	mul.f64 	%fd80, %fd78, %fd78;
	setp.lt.f64 	%p203, %fd79, %fd80;
	mov.u64 	%rd318, %rd58;
	mov.f64 	%fd309, %fd78;
	@%p203 bra 	$L__BB2_65;
	setp.lt.f64 	%p204, %fd80, %fd79;
	mov.u64 	%rd318, %rd317;
	mov.f64 	%fd309, %fd308;
	@%p204 bra 	$L__BB2_65;
	setp.lt.s64 	%p205, %rd317, %rd58;
	min.s64 	%rd318, %rd317, %rd58;
	selp.f64 	%fd309, %fd308, %fd78, %p205;
$L__BB2_65:
	ld.shared.f64 	%fd83, [_ZN6thrust24THRUST_300001_SM_1000_NS8cuda_cub4core6detail5shmemE+104];
	ld.shared.u64 	%rd61, [_ZN6thrust24THRUST_300001_SM_1000_NS8cuda_cub4core6detail5shmemE+112];
	mul.f64 	%fd84, %fd309, %fd309;
	mul.f64 	%fd85, %fd83, %fd83;
	setp.lt.f64 	%p206, %fd84, %fd85;
	mov.u64 	%rd319, %rd61;
	mov.f64 	%fd310, %fd83;
	@%p206 bra 	$L__BB2_68;
	setp.lt.f64 	%p207, %fd85, %fd84;
	mov.u64 	%rd319, %rd318;
	mov.f64 	%fd310, %fd309;
	@%p207 bra 	$L__BB2_68;
	setp.lt.s64 	%p208, %rd318, %rd61;
	min.s64 	%rd319, %rd318, %rd61;
	selp.f64 	%fd310, %fd309, %fd83, %p208;
$L__BB2_68:
	ld.shared.f64 	%fd88, [_ZN6thrust24THRUST_300001_SM_1000_NS8cuda_cub4core6detail5shmemE+120];
	ld.shared.u64 	%rd64, [_ZN6thrust24THRUST_300001_SM_1000_NS8cuda_cub4core6detail5shmemE+128];
	mul.f64 	%fd89, %fd310, %fd310;
	mul.f64 	%fd90, %fd88, %fd88;
	setp.lt.f64 	%p209, %fd89, %fd90;
	mov.u64 	%rd365, %rd64;
	mov.f64 	%fd351, %fd88;
	@%p209 bra 	$L__BB2_204;
	setp.lt.f64 	%p210, %fd90, %fd89;
	mov.u64 	%rd365, %rd319;
	mov.f64 	%fd351, %fd310;
	@%p210 bra 	$L__BB2_204;
	setp.lt.s64 	%p211, %rd319, %rd64;
	min.s64 	%rd365, %rd319, %rd64;
	selp.f64 	%fd351, %fd310, %fd88, %p211;
	bra.uni 	$L__BB2_204;
$L__BB2_71:
	// begin inline asm
	mov.u32 %r169, %laneid;
	// end inline asm
	and.b32  	%r190, %r1, 992;
	add.s32 	%r191, %r190, 32;
	setp.gt.s32 	%p118, %r191, %r36;
	not.b32 	%r192, %r190;
	add.s32 	%r193, %r36, %r192;
	selp.b32 	%r188, %r193, 31, %p118;
	mov.b64 	%rd274, %fd298;
	mov.b64 	{%r171, %r176}, %rd274;
	mov.b32 	%r187, 1;
	mov.b32 	%r189, -1;
	// begin inline asm
	shfl.sync.down.b32 %r170, %r171, %r187, %r188, %r189;
	// end inline asm
	// begin inline asm
	shfl.sync.down.b32 %r175, %r176, %r187, %r188, %r189;
	// end inline asm
	mov.b64 	%rd275, {%r170, %r175};
	mov.b64 	%fd92, %rd275;
	mov.b64 	{%r181, %r186}, %rd307;
	// begin inline asm
	shfl.sync.down.b32 %r180, %r181, %r187, %r188, %r189;
	// end inline asm
	// begin inline asm
	shfl.sync.down.b32 %r185, %r186, %r187, %r188, %r189;
	// end inline asm
	mov.b64 	%rd66, {%r180, %r185};
	setp.ge.s32 	%p119, %r169, %r188;
	mov.u64 	%rd320, %rd307;
	mov.f64 	%fd311, %fd298;
	@%p119 bra 	$L__BB2_75;
	mul.f64 	%fd93, %fd298, %fd298;
	mul.f64 	%fd94, %fd92, %fd92;
	setp.lt.f64 	%p120, %fd93, %fd94;
	mov.u64 	%rd320, %rd66;
	mov.f64 	%fd311, %fd92;
	@%p120 bra 	$L__BB2_75;
	setp.lt.f64 	%p121, %fd94, %fd93;
	mov.u64 	%rd320, %rd307;
	mov.f64 	%fd311, %fd298;
	@%p121 bra 	$L__BB2_75;
	setp.lt.s64 	%p122, %rd307, %rd66;
	min.s64 	%rd320, %rd307, %rd66;
	selp.f64 	%fd311, %fd298, %fd92, %p122;
$L__BB2_75:
	mov.b64 	%rd276, %fd311;
	mov.b64 	{%r195, %r200}, %rd276;
	mov.b32 	%r211, 2;
	mov.b32 	%r213, -1;
	// begin inline asm
	shfl.sync.down.b32 %r194, %r195, %r211, %r188, %r213;
	// end inline asm
	// begin inline asm
	shfl.sync.down.b32 %r199, %r200, %r211, %r188, %r213;
	// end inline asm
	mov.b64 	%rd277, {%r194, %r199};
	mov.b64 	%fd97, %rd277;
	mov.b64 	{%r205, %r210}, %rd320;
	// begin inline asm
	shfl.sync.down.b32 %r204, %r205, %r211, %r188, %r213;
	// end inline asm
	// begin inline asm
	shfl.sync.down.b32 %r209, %r210, %r211, %r188, %r213;
	// end inline asm
	mov.b64 	%rd69, {%r204, %r209};
	add.s32 	%r214, %r169, 2;
	setp.gt.s32 	%p123, %r214, %r188;
	mov.u64 	%rd321, %rd320;
	mov.f64 	%fd312, %fd311;
	@%p123 bra 	$L__BB2_79;
	mul.f64 	%fd98, %fd311, %fd311;
	mul.f64 	%fd99, %fd97, %fd97;
	setp.lt.f64 	%p124, %fd98, %fd99;
	mov.u64 	%rd321, %rd69;
	mov.f64 	%fd312, %fd97;
	@%p124 bra 	$L__BB2_79;
	setp.lt.f64 	%p125, %fd99, %fd98;
	mov.u64 	%rd321, %rd320;
	mov.f64 	%fd312, %fd311;
	@%p125 bra 	$L__BB2_79;
	setp.lt.s64 	%p126, %rd320, %rd69;
	min.s64 	%rd321, %rd320, %rd69;
	selp.f64 	%fd312, %fd311, %fd97, %p126;
$L__BB2_79:
	mov.b64 	%rd278, %fd312;
	mov.b64 	{%r216, %r221}, %rd278;
	mov.b32 	%r232, 4;
	mov.b32 	%r234, -1;
	// begin inline asm
	shfl.sync.down.b32 %r215, %r216, %r232, %r188, %r234;
	// end inline asm
	// begin inline asm
	shfl.sync.down.b32 %r220, %r221, %r232, %r188, %r234;
	// end inline asm
	mov.b64 	%rd279, {%r215, %r220};
	mov.b64 	%fd102, %rd279;
	mov.b64 	{%r226, %r231}, %rd321;
	// begin inline asm
	shfl.sync.down.b32 %r225, %r226, %r232, %r188, %r234;
	// end inline asm
	// begin inline asm
	shfl.sync.down.b32 %r230, %r231, %r232, %r188, %r234;
	// end inline asm
	mov.b64 	%rd72, {%r225, %r230};
	add.s32 	%r235, %r169, 4;
	setp.gt.s32 	%p127, %r235, %r188;
	mov.u64 	%rd322, %rd321;
	mov.f64 	%fd313, %fd312;
	@%p127 bra 	$L__BB2_83;
	mul.f64 	%fd103, %fd312, %fd312;
	mul.f64 	%fd104, %fd102, %fd102;
	setp.lt.f64 	%p128, %fd103, %fd104;
	mov.u64 	%rd322, %rd72;
	mov.f64 	%fd313, %fd102;
	@%p128 bra 	$L__BB2_83;
	setp.lt.f64 	%p129, %fd104, %fd103;
	mov.u64 	%rd322, %rd321;
	mov.f64 	%fd313, %fd312;
	@%p129 bra 	$L__BB2_83;
	setp.lt.s64 	%p130, %rd321, %rd72;
	min.s64 	%rd322, %rd321, %rd72;
	selp.f64 	%fd313, %fd312, %fd102, %p130;
$L__BB2_83:
	mov.b64 	%rd280, %fd313;
	mov.b64 	{%r237, %r242}, %rd280;
	mov.b32 	%r253, 8;
	mov.b32 	%r255, -1;
	// begin inline asm
	shfl.sync.down.b32 %r236, %r237, %r253, %r188, %r255;
	// end inline asm
	// begin inline asm
	shfl.sync.down.b32 %r241, %r242, %r253, %r188, %r255;
	// end inline asm
	mov.b64 	%rd281, {%r236, %r241};
	mov.b64 	%fd107, %rd281;
	mov.b64 	{%r247, %r252}, %rd322;
	// begin inline asm
	shfl.sync.down.b32 %r246, %r247, %r253, %r188, %r255;
	// end inline asm
	// begin inline asm
	shfl.sync.down.b32 %r251, %r252, %r253, %r188, %r255;
	// end inline asm
	mov.b64 	%rd75, {%r246, %r251};
	add.s32 	%r256, %r169, 8;
	setp.gt.s32 	%p131, %r256, %r188;
	mov.u64 	%rd323, %rd322;
	mov.f64 	%fd314, %fd313;
	@%p131 bra 	$L__BB2_87;
	mul.f64 	%fd108, %fd313, %fd313;
	mul.f64 	%fd109, %fd107, %fd107;
	setp.lt.f64 	%p132, %fd108, %fd109;
	mov.u64 	%rd323, %rd75;
	mov.f64 	%fd314, %fd107;
	@%p132 bra 	$L__BB2_87;
	setp.lt.f64 	%p133, %fd109, %fd108;
	mov.u64 	%rd323, %rd322;
	mov.f64 	%fd314, %fd313;
	@%p133 bra 	$L__BB2_87;
	setp.lt.s64 	%p134, %rd322, %rd75;
	min.s64 	%rd323, %rd322, %rd75;
	selp.f64 	%fd314, %fd313, %fd107, %p134;
$L__BB2_87:
	mov.b64 	%rd282, %fd314;
	mov.b64 	{%r258, %r263}, %rd282;
	mov.b32 	%r274, 16;
	mov.b32 	%r276, -1;
	// begin inline asm
	shfl.sync.down.b32 %r257, %r258, %r274, %r188, %r276;
	// end inline asm
	// begin inline asm
	shfl.sync.down.b32 %r262, %r263, %r274, %r188, %r276;
	// end inline asm
	mov.b64 	%rd283, {%r257, %r262};
	mov.b64 	%fd112, %rd283;
	mov.b64 	{%r268, %r273}, %rd323;
	// begin inline asm
	shfl.sync.down.b32 %r267, %r268, %r274, %r188, %r276;
	// end inline asm
	// begin inline asm
	shfl.sync.down.b32 %r272, %r273, %r274, %r188, %r276;
	// end inline asm
	mov.b64 	%rd78, {%r267, %r272};
	add.s32 	%r277, %r169, 16;
	setp.gt.s32 	%p135, %r277, %r188;
	mov.u64 	%rd365, %rd323;
	mov.f64 	%fd351, %fd314;
	@%p135 bra 	$L__BB2_91;
	mul.f64 	%fd113, %fd314, %fd314;
	mul.f64 	%fd114, %fd112, %fd112;
	setp.lt.f64 	%p136, %fd113, %fd114;
	mov.u64 	%rd365, %rd78;
	mov.f64 	%fd351, %fd112;
	@%p136 bra 	$L__BB2_91;
	setp.lt.f64 	%p137, %fd114, %fd113;
	mov.u64 	%rd365, %rd323;
	mov.f64 	%fd351, %fd314;
	@%p137 bra 	$L__BB2_91;
	setp.lt.s64 	%p138, %rd323, %rd78;
	min.s64 	%rd365, %rd323, %rd78;
	selp.f64 	%fd351, %fd314, %fd112, %p138;
$L__BB2_91:
	setp.ne.s32 	%p139, %r169, 0;
	@%p139 bra 	$L__BB2_93;
	shr.u32 	%r278, %r1, 1;
	and.b32  	%r279, %r278, 496;
	mov.u32 	%r280, _ZN6thrust24THRUST_300001_SM_1000_NS8cuda_cub4core6detail5shmemE;
	add.s32 	%r281, %r280, %r279;
	st.shared.f64 	[%r281+8], %fd351;
	st.shared.u64 	[%r281+16], %rd365;
$L__BB2_93:
	bar.sync 	0;
	setp.ne.s32 	%p140, %r1, 0;
	@%p140 bra 	$L__BB2_204;
	setp.lt.s32 	%p141, %r36, 33;
	mov.f64 	%fd316, %fd351;
	mov.u64 	%rd325, %rd365;
	@%p141 bra 	$L__BB2_98;
	ld.shared.f64 	%fd117, [_ZN6thrust24THRUST_300001_SM_1000_NS8cuda_cub4core6detail5shmemE+24];
	ld.shared.u64 	%rd81, [_ZN6thrust24THRUST_300001_SM_1000_NS8cuda_cub4core6detail5shmemE+32];
	mul.f64 	%fd118, %fd351, %fd351;
	mul.f64 	%fd119, %fd117, %fd117;
	setp.lt.f64 	%p142, %fd118, %fd119;
	mov.f64 	%fd316, %fd117;
	mov.u64 	%rd325, %rd81;
	@%p142 bra 	$L__BB2_98;
	setp.lt.f64 	%p143, %fd119, %fd118;
	mov.f64 	%fd316, %fd351;
	mov.u64 	%rd325, %rd365;
	@%p143 bra 	$L__BB2_98;
	setp.lt.s64 	%p144, %rd365, %rd81;
	min.s64 	%rd325, %rd365, %rd81;
	selp.f64 	%fd316, %fd351, %fd117, %p144;
$L__BB2_98:
	setp.lt.s32 	%p145, %r36, 65;
	mov.f64 	%fd317, %fd316;
	mov.u64 	%rd326, %rd325;
	@%p145 bra 	$L__BB2_102;
	ld.shared.f64 	%fd122, [_ZN6thrust24THRUST_300001_SM_1000_NS8cuda_cub4core6detail5shmemE+40];
	ld.shared.u64 	%rd84, [_ZN6thrust24THRUST_300001_SM_1000_NS8cuda_cub4core6detail5shmemE+48];
	mul.f64 	%fd123, %fd316, %fd316;
	mul.f64 	%fd124, %fd122, %fd122;
	setp.lt.f64 	%p146, %fd123, %fd124;
	mov.f64 	%fd317, %fd122;
	mov.u64 	%rd326, %rd84;
	@%p146 bra 	$L__BB2_102;
	setp.lt.f64 	%p147, %fd124, %fd123;
	mov.f64 	%fd317, %fd316;
	mov.u64 	%rd326, %rd325;
	@%p147 bra 	$L__BB2_102;
	setp.lt.s64 	%p148, %rd325, %rd84;
	min.s64 	%rd326, %rd325, %rd84;
	selp.f64 	%fd317, %fd316, %fd122, %p148;
$L__BB2_102:
	setp.lt.s32 	%p149, %r36, 97;
	mov.f64 	%fd318, %fd317;
	mov.u64 	%rd327, %rd326;
	@%p149 bra 	$L__BB2_106;
	ld.shared.f64 	%fd127, [_ZN6thrust24THRUST_300001_SM_1000_NS8cuda_cub4core6detail5shmemE+56];
	ld.shared.u64 	%rd87, [_ZN6thrust24THRUST_300001_SM_1000_NS8cuda_cub4core6detail5shmemE+64];
	mul.f64 	%fd128, %fd317, %fd317;
	mul.f64 	%fd129, %fd127, %fd127;
	setp.lt.f64 	%p150, %fd128, %fd129;
	mov.f64 	%fd318, %fd127;
	mov.u64 	%rd327, %rd87;
	@%p150 bra 	$L__BB2_106;
	setp.lt.f64 	%p151, %fd129, %fd128;
	mov.f64 	%fd318, %fd317;
	mov.u64 	%rd327, %rd326;
	@%p151 bra 	$L__BB2_106;
	setp.lt.s64 	%p152, %rd326, %rd87;
	min.s64 	%rd327, %rd326, %rd87;
	selp.f64 	%fd318, %fd317, %fd127, %p152;
$L__BB2_106:
	setp.lt.s32 	%p153, %r36, 129;
	mov.f64 	%fd319, %fd318;
	mov.u64 	%rd328, %rd327;
	@%p153 bra 	$L__BB2_110;
	ld.shared.f64 	%fd132, [_ZN6thrust24THRUST_300001_SM_1000_NS8cuda_cub4core6detail5shmemE+72];
	ld.shared.u64 	%rd90, [_ZN6thrust24THRUST_300001_SM_1000_NS8cuda_cub4core6detail5shmemE+80];
	mul.f64 	%fd133, %fd318, %fd318;
	mul.f64 	%fd134, %fd132, %fd132;
	setp.lt.f64 	%p154, %fd133, %fd134;
	mov.f64 	%fd319, %fd132;
	mov.u64 	%rd328, %rd90;
	@%p154 bra 	$L__BB2_110;
	setp.lt.f64 	%p155, %fd134, %fd133;
	mov.f64 	%fd319, %fd318;
	mov.u64 	%rd328, %rd327;
	@%p155 bra 	$L__BB2_110;
	setp.lt.s64 	%p156, %rd327, %rd90;
	min.s64 	%rd328, %rd327, %rd90;
	selp.f64 	%fd319, %fd318, %fd132, %p156;
$L__BB2_110:
	setp.lt.s32 	%p157, %r36, 161;
	mov.f64 	%fd320, %fd319;
	mov.u64 	%rd329, %rd328;
	@%p157 bra 	$L__BB2_114;
	ld.shared.f64 	%fd137, [_ZN6thrust24THRUST_300001_SM_1000_NS8cuda_cub4core6detail5shmemE+88];
	ld.shared.u64 	%rd93, [_ZN6thrust24THRUST_300001_SM_1000_NS8cuda_cub4core6detail5shmemE+96];
	mul.f64 	%fd138, %fd319, %fd319;
	mul.f64 	%fd139, %fd137, %fd137;
	setp.lt.f64 	%p158, %fd138, %fd139;
	mov.f64 	%fd320, %fd137;
	mov.u64 	%rd329, %rd93;
	@%p158 bra 	$L__BB2_114;
	setp.lt.f64 	%p159, %fd139, %fd138;
	mov.f64 	%fd320, %fd319;
	mov.u64 	%rd329, %rd328;
	@%p159 bra 	$L__BB2_114;
	setp.lt.s64 	%p160, %rd328, %rd93;
	min.s64 	%rd329, %rd328, %rd93;
	selp.f64 	%fd320, %fd319, %fd137, %p160;
$L__BB2_114:
	setp.lt.s32 	%p161, %r36, 193;
	mov.f64 	%fd321, %fd320;
	mov.u64 	%rd330, %rd329;
	@%p161 bra 	$L__BB2_118;
	ld.shared.f64 	%fd142, [_ZN6thrust24THRUST_300001_SM_1000_NS8cuda_cub4core6detail5shmemE+104];
	ld.shared.u64 	%rd96, [_ZN6thrust24THRUST_300001_SM_1000_NS8cuda_cub4core6detail5shmemE+112];
	mul.f64 	%fd143, %fd320, %fd320;
	mul.f64 	%fd144, %fd142, %fd142;
	setp.lt.f64 	%p162, %fd143, %fd144;
	mov.f64 	%fd321, %fd142;
	mov.u64 	%rd330, %rd96;
	@%p162 bra 	$L__BB2_118;
	setp.lt.f64 	%p163, %fd144, %fd143;
	mov.f64 	%fd321, %fd320;
	mov.u64 	%rd330, %rd329;
	@%p163 bra 	$L__BB2_118;
	setp.lt.s64 	%p164, %rd329, %rd96;
	min.s64 	%rd330, %rd329, %rd96;
	selp.f64 	%fd321, %fd320, %fd142, %p164;
$L__BB2_118:
	setp.lt.s32 	%p165, %r36, 225;
	mov.u64 	%rd365, %rd330;
	mov.f64 	%fd351, %fd321;
	@%p165 bra 	$L__BB2_204;
	ld.shared.f64 	%fd147, [_ZN6thrust24THRUST_300001_SM_1000_NS8cuda_cub4core6detail5shmemE+120];
	ld.shared.u64 	%rd99, [_ZN6thrust24THRUST_300001_SM_1000_NS8cuda_cub4core6detail5shmemE+128];
	mul.f64 	%fd148, %fd321, %fd321;
	mul.f64 	%fd149, %fd147, %fd147;
	setp.lt.f64 	%p166, %fd148, %fd149;
	mov.u64 	%rd365, %rd99;
	mov.f64 	%fd351, %fd147;
	@%p166 bra 	$L__BB2_204;
	setp.lt.f64 	%p167, %fd149, %fd148;
	mov.u64 	%rd365, %rd330;
	mov.f64 	%fd351, %fd321;
	@%p167 bra 	$L__BB2_204;
	setp.lt.s64 	%p168, %rd330, %rd99;
	min.s64 	%rd365, %rd330, %rd99;
	selp.f64 	%fd351, %fd321, %fd147, %p168;
	bra.uni 	$L__BB2_204;
$L__BB2_122:
	mov.u32 	%r17, %tid.x;
	cvt.u64.u32 	%rd200, %r17;
	cvta.to.global.u64 	%rd201, %rd197;
	mul.wide.u32 	%rd202, %r17, 8;
	add.s64 	%rd203, %rd201, %rd202;
	ld.global.f64 	%fd274, [%rd203];
	add.s32 	%r37, %r17, 256;
	cvt.u64.u32 	%rd204, %r37;
	ld.global.f64 	%fd275, [%rd203+2048];
	add.s32 	%r38, %r17, 512;
	cvt.u64.u32 	%rd205, %r38;
	ld.global.f64 	%fd276, [%rd203+4096];
	add.s32 	%r39, %r17, 768;
	cvt.u64.u32 	%rd206, %r39;
	ld.global.f64 	%fd277, [%rd203+6144];
	or.b32  	%r40, %r17, 1024;
	cvt.u64.u32 	%rd101, %r40;
	add.s64 	%rd352, %rd198, %rd101;
	ld.global.f64 	%fd338, [%rd203+8192];
	mul.f64 	%fd278, %fd274, %fd274;
	mul.f64 	%fd279, %fd275, %fd275;
	setp.geu.f64 	%p3, %fd278, %fd279;
	selp.f64 	%fd280, %fd274, %fd275, %p3;
	selp.b64 	%rd207, %rd200, %rd204, %p3;
	mul.f64 	%fd281, %fd280, %fd280;
	mul.f64 	%fd282, %fd276, %fd276;
	setp.geu.f64 	%p4, %fd281, %fd282;
	selp.f64 	%fd283, %fd280, %fd276, %p4;
	selp.b64 	%rd208, %rd207, %rd205, %p4;
	mul.f64 	%fd284, %fd283, %fd283;
	mul.f64 	%fd285, %fd277, %fd277;
	setp.geu.f64 	%p5, %fd284, %fd285;
	selp.f64 	%fd152, %fd283, %fd277, %p5;
	selp.b64 	%rd104, %rd208, %rd206, %p5;
	mul.f64 	%fd153, %fd152, %fd152;
	mul.f64 	%fd154, %fd338, %fd338;
	setp.lt.f64 	%p6, %fd153, %fd154;
	@%p6 bra 	$L__BB2_124;
	setp.lt.f64 	%p7, %fd154, %fd153;
	setp.lt.u64 	%p8, %rd104, %rd101;
	or.pred  	%p9, %p7, %p8;
	selp.f64 	%fd338, %fd152, %fd338, %p9;
	add.s64 	%rd209, %rd198, %rd104;
	selp.b64 	%rd352, %rd209, %rd352, %p9;
$L__BB2_124:
	setp.lt.u32 	%p10, %r36, 2560;
	mov.b32 	%r394, 1280;
	@%p10 bra 	$L__BB2_137;
	mov.b32 	%r393, 1280;
	mov.f64 	%fd323, %fd338;
$L__BB2_126:
	cvt.u64.u32 	%rd210, %r393;
	add.s64 	%rd211, %rd200, %rd210;
	mul.wide.u32 	%rd212, %r393, 8;
	cvta.to.global.u64 	%rd213, %rd197;
	add.s64 	%rd215, %rd213, %rd202;
	add.s64 	%rd216, %rd215, %rd212;
	add.s64 	%rd333, %rd211, %rd198;
	ld.global.f64 	%fd324, [%rd216];
	ld.global.f64 	%fd325, [%rd216+2048];
	ld.global.f64 	%fd326, [%rd216+4096];
	ld.global.f64 	%fd327, [%rd216+6144];
	ld.global.f64 	%fd338, [%rd216+8192];
	mul.f64 	%fd163, %fd323, %fd323;
	mul.f64 	%fd164, %fd324, %fd324;
	setp.lt.f64 	%p11, %fd163, %fd164;
	@%p11 bra 	$L__BB2_128;
	setp.lt.f64 	%p12, %fd164, %fd163;
	setp.lt.s64 	%p13, %rd352, %rd333;
	or.pred  	%p14, %p12, %p13;
	selp.f64 	%fd324, %fd323, %fd324, %p14;
	selp.b64 	%rd333, %rd352, %rd333, %p14;
$L__BB2_128:
	cvt.u64.u32 	%rd217, %r393;
	add.s64 	%rd218, %rd200, %rd217;
	add.s64 	%rd219, %rd218, %rd198;
	add.s64 	%rd334, %rd219, 256;
	mul.f64 	%fd167, %fd324, %fd324;
	mul.f64 	%fd168, %fd325, %fd325;
	setp.lt.f64 	%p15, %fd167, %fd168;
	@%p15 bra 	$L__BB2_130;
	setp.lt.f64 	%p16, %fd168, %fd167;
	add.s64 	%rd224, %rd219, 256;
	setp.lt.s64 	%p17, %rd333, %rd224;
	or.pred  	%p18, %p16, %p17;
	selp.f64 	%fd325, %fd324, %fd325, %p18;
	selp.b64 	%rd334, %rd333, %rd224, %p18;
$L__BB2_130:
	add.s64 	%rd335, %rd219, 512;
	mul.f64 	%fd171, %fd325, %fd325;
	mul.f64 	%fd172, %fd326, %fd326;
	setp.lt.f64 	%p19, %fd171, %fd172;
	@%p19 bra 	$L__BB2_132;
	setp.lt.f64 	%p20, %fd172, %fd171;
	add.s64 	%rd232, %rd219, 512;
	setp.lt.s64 	%p21, %rd334, %rd232;
	or.pred  	%p22, %p20, %p21;
	selp.f64 	%fd326, %fd325, %fd326, %p22;
	selp.b64 	%rd335, %rd334, %rd232, %p22;
$L__BB2_132:
	add.s64 	%rd336, %rd219, 768;
	mul.f64 	%fd175, %fd326, %fd326;
	mul.f64 	%fd176, %fd327, %fd327;
	setp.lt.f64 	%p23, %fd175, %fd176;
	@%p23 bra 	$L__BB2_134;
	setp.lt.f64 	%p24, %fd176, %fd175;
	setp.lt.s64 	%p25, %rd335, %rd336;
	or.pred  	%p26, %p24, %p25;
	selp.f64 	%fd327, %fd326, %fd327, %p26;
	selp.b64 	%rd336, %rd335, %rd336, %p26;
$L__BB2_134:
	add.s64 	%rd352, %rd219, 1024;
	mul.f64 	%fd179, %fd327, %fd327;
	mul.f64 	%fd180, %fd338, %fd338;
	setp.lt.f64 	%p27, %fd179, %fd180;
	@%p27 bra 	$L__BB2_136;
	setp.lt.f64 	%p28, %fd180, %fd179;
	setp.lt.s64 	%p29, %rd336, %rd352;
	or.pred  	%p30, %p28, %p29;
	selp.f64 	%fd338, %fd327, %fd338, %p30;
	selp.b64 	%rd352, %rd336, %rd352, %p30;
$L__BB2_136:
	add.s32 	%r394, %r393, 1280;
	add.s32 	%r43, %r393, 2560;
	setp.le.s32 	%p31, %r43, %r36;
	mov.u32 	%r393, %r394;
	mov.f64 	%fd323, %fd338;
	@%p31 bra 	$L__BB2_126;
$L__BB2_137:
	setp.le.s32 	%p32, %r36, %r394;
	@%p32 bra 	$L__BB2_160;
	sub.s32 	%r21, %r36, %r394;
	setp.ge.s32 	%p33, %r17, %r21;
	@%p33 bra 	$L__BB2_160;
	cvta.to.global.u64 	%rd127, %rd197;
	not.b32 	%r44, %r17;
	add.s32 	%r45, %r36, %r44;
	sub.s32 	%r22, %r45, %r394;
	and.b32  	%r46, %r22, 768;
	setp.eq.s32 	%p34, %r46, 768;
	mov.u32 	%r397, %r17;
	@%p34 bra 	$L__BB2_145;
	add.s32 	%r47, %r17, %r394;
	cvt.u64.u32 	%rd240, %r47;
	add.s64 	%rd340, %rd198, %rd240;
	mul.wide.u32 	%rd241, %r47, 8;
	add.s64 	%rd339, %rd127, %rd241;
	shr.u32 	%r48, %r22, 8;
	add.s32 	%r49, %r48, 1;
	and.b32  	%r50, %r49, 3;
	neg.s32 	%r395, %r50;
	mov.u32 	%r397, %r17;
$L__BB2_141:
	.pragma "nounroll";
	mov.u64 	%rd132, %rd352;
	mov.f64 	%fd184, %fd338;
	ld.global.f64 	%fd185, [%rd339];
	mul.f64 	%fd186, %fd184, %fd184;
	mul.f64 	%fd187, %fd185, %fd185;
	setp.lt.f64 	%p35, %fd186, %fd187;
	mov.f64 	%fd338, %fd185;
	mov.u64 	%rd352, %rd340;
	@%p35 bra 	$L__BB2_144;
	setp.lt.f64 	%p36, %fd187, %fd186;
	mov.f64 	%fd338, %fd184;
	mov.u64 	%rd352, %rd132;
	@%p36 bra 	$L__BB2_144;
	setp.lt.s64 	%p37, %rd132, %rd340;
	selp.f64 	%fd338, %fd184, %fd185, %p37;
	min.s64 	%rd352, %rd132, %rd340;
$L__BB2_144:
	add.s32 	%r397, %r397, 256;
	add.s64 	%rd340, %rd340, 256;
	add.s64 	%rd339, %rd339, 2048;
	add.s32 	%r395, %r395, 1;
	setp.ne.s32 	%p38, %r395, 0;
	@%p38 bra 	$L__BB2_141;
$L__BB2_145:
	setp.lt.u32 	%p39, %r22, 768;
	@%p39 bra 	$L__BB2_160;
	add.s32 	%r398, %r397, %r394;
	cvt.u64.u32 	%rd242, %r398;
	add.s64 	%rd347, %rd198, %rd242;
	cvt.u64.u32 	%rd243, %r397;
	cvt.u64.u32 	%rd244, %r394;
	add.s64 	%rd245, %rd243, %rd244;
	shl.b64 	%rd246, %rd245, 3;
	add.s64 	%rd247, %rd246, %rd127;
	add.s64 	%rd346, %rd247, 6144;
	mul.wide.u32 	%rd248, %r398, 8;
	add.s64 	%rd345, %rd127, %rd248;
	add.s32 	%r399, %r397, 512;
$L__BB2_147:
	mov.u32 	%r32, %r399;
	ld.global.f64 	%fd193, [%rd345];
	mul.f64 	%fd194, %fd338, %fd338;
	mul.f64 	%fd195, %fd193, %fd193;
	setp.lt.f64 	%p40, %fd194, %fd195;
	mov.f64 	%fd335, %fd193;
	mov.u64 	%rd349, %rd347;
	@%p40 bra 	$L__BB2_150;
	setp.lt.f64 	%p41, %fd195, %fd194;
	mov.f64 	%fd335, %fd338;
	mov.u64 	%rd349, %rd352;
	@%p41 bra 	$L__BB2_150;
	setp.lt.s64 	%p42, %rd352, %rd347;
	selp.f64 	%fd335, %fd338, %fd193, %p42;
	min.s64 	%rd349, %rd352, %rd347;
$L__BB2_150:
	add.s32 	%r51, %r398, 256;
	cvt.u64.u32 	%rd249, %r51;
	add.s64 	%rd148, %rd198, %rd249;
	ld.global.f64 	%fd198, [%rd346+-4096];
	mul.f64 	%fd199, %fd335, %fd335;
	mul.f64 	%fd200, %fd198, %fd198;
	setp.lt.f64 	%p43, %fd199, %fd200;
	mov.f64 	%fd336, %fd198;
	mov.u64 	%rd350, %rd148;
	@%p43 bra 	$L__BB2_153;
	setp.lt.f64 	%p44, %fd200, %fd199;
	mov.f64 	%fd336, %fd335;
	mov.u64 	%rd350, %rd349;
	@%p44 bra 	$L__BB2_153;
	setp.lt.s64 	%p45, %rd349, %rd148;
	selp.f64 	%fd336, %fd335, %fd198, %p45;
	min.s64 	%rd350, %rd349, %rd148;
$L__BB2_153:
	add.s32 	%r52, %r398, 512;
	cvt.u64.u32 	%rd250, %r52;
	add.s64 	%rd151, %rd198, %rd250;
	ld.global.f64 	%fd203, [%rd346+-2048];
	mul.f64 	%fd204, %fd336, %fd336;
	mul.f64 	%fd205, %fd203, %fd203;
	setp.lt.f64 	%p46, %fd204, %fd205;
	mov.f64 	%fd337, %fd203;
	mov.u64 	%rd351, %rd151;
	@%p46 bra 	$L__BB2_156;
	setp.lt.f64 	%p47, %fd205, %fd204;
	mov.f64 	%fd337, %fd336;
	mov.u64 	%rd351, %rd350;
	@%p47 bra 	$L__BB2_156;
	setp.lt.s64 	%p48, %rd350, %rd151;
	selp.f64 	%fd337, %fd336, %fd203, %p48;
	min.s64 	%rd351, %rd350, %rd151;
$L__BB2_156:
	add.s32 	%r53, %r398, 768;
	cvt.u64.u32 	%rd251, %r53;
	add.s64 	%rd154, %rd198, %rd251;
	ld.global.f64 	%fd208, [%rd346];
	mul.f64 	%fd209, %fd337, %fd337;
	mul.f64 	%fd210, %fd208, %fd208;
	setp.lt.f64 	%p49, %fd209, %fd210;
	mov.f64 	%fd338, %fd208;
	mov.u64 	%rd352, %rd154;
	@%p49 bra 	$L__BB2_159;
	setp.lt.f64 	%p50, %fd210, %fd209;
	mov.f64 	%fd338, %fd337;
	mov.u64 	%rd352, %rd351;
	@%p50 bra 	$L__BB2_159;
	setp.lt.s64 	%p51, %rd351, %rd154;
	selp.f64 	%fd338, %fd337, %fd208, %p51;
	min.s64 	%rd352, %rd351, %rd154;
$L__BB2_159:
	add.s64 	%rd347, %rd347, 1024;
	add.s64 	%rd346, %rd346, 8192;
	add.s64 	%rd345, %rd345, 8192;
	add.s32 	%r399, %r32, 1024;
	add.s32 	%r54, %r32, 512;
	add.s32 	%r398, %r398, 1024;
	setp.lt.s32 	%p52, %r54, %r21;
	@%p52 bra 	$L__BB2_147;
$L__BB2_160:
	// begin inline asm
	mov.u32 %r55, %laneid;
	// end inline asm
	mov.b64 	%rd252, %fd338;
	mov.b64 	{%r57, %r62}, %rd252;
	mov.b32 	%r73, 1;
	mov.b32 	%r74, 31;
	mov.b32 	%r75, -1;
	// begin inline asm
	shfl.sync.down.b32 %r56, %r57, %r73, %r74, %r75;
	// end inline asm
	// begin inline asm
	shfl.sync.down.b32 %r61, %r62, %r73, %r74, %r75;
	// end inline asm
	mov.b64 	%rd253, {%r56, %r61};
	mov.b64 	%fd214, %rd253;
	mov.b64 	{%r67, %r72}, %rd352;
	// begin inline asm
	shfl.sync.down.b32 %r66, %r67, %r73, %r74, %r75;
	// end inline asm
	// begin inline asm
	shfl.sync.down.b32 %r71, %r72, %r73, %r74, %r75;
	// end inline asm
	mov.b64 	%rd161, {%r66, %r71};
	setp.gt.s32 	%p53, %r55, 30;
	mov.f64 	%fd340, %fd338;
	mov.u64 	%rd354, %rd352;
	@%p53 bra 	$L__BB2_164;
	mul.f64 	%fd215, %fd338, %fd338;
	mul.f64 	%fd216, %fd214, %fd214;
	setp.lt.f64 	%p54, %fd215, %fd216;
	mov.f64 	%fd340, %fd214;
	mov.u64 	%rd354, %rd161;
	@%p54 bra 	$L__BB2_164;
	setp.lt.f64 	%p55, %fd216, %fd215;
	mov.f64 	%fd340, %fd338;
	mov.u64 	%rd354, %rd352;
	@%p55 bra 	$L__BB2_164;
	setp.lt.s64 	%p56, %rd352, %rd161;
	selp.f64 	%fd340, %fd338, %fd214, %p56;
	min.s64 	%rd354, %rd352, %rd161;
$L__BB2_164:
	mov.b64 	%rd254, %fd340;
	mov.b64 	{%r77, %r82}, %rd254;
	mov.b32 	%r93, 2;
	mov.b32 	%r94, 31;
	mov.b32 	%r95, -1;
	// begin inline asm
	shfl.sync.down.b32 %r76, %r77, %r93, %r94, %r95;
	// end inline asm
	// begin inline asm
	shfl.sync.down.b32 %r81, %r82, %r93, %r94, %r95;
	// end inline asm
	mov.b64 	%rd255, {%r76, %r81};
	mov.b64 	%fd219, %rd255;
	mov.b64 	{%r87, %r92}, %rd354;
	// begin inline asm
	shfl.sync.down.b32 %r86, %r87, %r93, %r94, %r95;
	// end inline asm
	// begin inline asm
	shfl.sync.down.b32 %r91, %r92, %r93, %r94, %r95;
	// end inline asm
	mov.b64 	%rd164, {%r86, %r91};
	setp.gt.s32 	%p57, %r55, 29;
	mov.f64 	%fd341, %fd340;
	mov.u64 	%rd355, %rd354;
	@%p57 bra 	$L__BB2_168;
	mul.f64 	%fd220, %fd340, %fd340;
	mul.f64 	%fd221, %fd219, %fd219;
	setp.lt.f64 	%p58, %fd220, %fd221;
	mov.f64 	%fd341, %fd219;
	mov.u64 	%rd355, %rd164;
	@%p58 bra 	$L__BB2_168;
	setp.lt.f64 	%p59, %fd221, %fd220;
	mov.f64 	%fd341, %fd340;
	mov.u64 	%rd355, %rd354;
	@%p59 bra 	$L__BB2_168;
	setp.lt.s64 	%p60, %rd354, %rd164;
	selp.f64 	%fd341, %fd340, %fd219, %p60;
	min.s64 	%rd355, %rd354, %rd164;
$L__BB2_168:
	mov.b64 	%rd256, %fd341;
	mov.b64 	{%r97, %r102}, %rd256;
	mov.b32 	%r113, 4;
	mov.b32 	%r114, 31;
	mov.b32 	%r115, -1;
	// begin inline asm
	shfl.sync.down.b32 %r96, %r97, %r113, %r114, %r115;
	// end inline asm
	// begin inline asm
	shfl.sync.down.b32 %r101, %r102, %r113, %r114, %r115;
	// end inline asm
	mov.b64 	%rd257, {%r96, %r101};
	mov.b64 	%fd224, %rd257;
	mov.b64 	{%r107, %r112}, %rd355;
	// begin inline asm
	shfl.sync.down.b32 %r106, %r107, %r113, %r114, %r115;
	// end inline asm
	// begin inline asm
	shfl.sync.down.b32 %r111, %r112, %r113, %r114, %r115;
	// end inline asm
	mov.b64 	%rd167, {%r106, %r111};
	setp.gt.s32 	%p61, %r55, 27;
	mov.f64 	%fd342, %fd341;
	mov.u64 	%rd356, %rd355;
	@%p61 bra 	$L__BB2_172;
	mul.f64 	%fd225, %fd341, %fd341;
	mul.f64 	%fd226, %fd224, %fd224;
	setp.lt.f64 	%p62, %fd225, %fd226;
	mov.f64 	%fd342, %fd224;
	mov.u64 	%rd356, %rd167;
	@%p62 bra 	$L__BB2_172;
	setp.lt.f64 	%p63, %fd226, %fd225;
	mov.f64 	%fd342, %fd341;
	mov.u64 	%rd356, %rd355;
	@%p63 bra 	$L__BB2_172;
	setp.lt.s64 	%p64, %rd355, %rd167;
	selp.f64 	%fd342, %fd341, %fd224, %p64;
	min.s64 	%rd356, %rd355, %rd167;
$L__BB2_172:
	mov.b64 	%rd258, %fd342;
	mov.b64 	{%r117, %r122}, %rd258;
	mov.b32 	%r133, 8;
	mov.b32 	%r134, 31;
	mov.b32 	%r135, -1;
	// begin inline asm
	shfl.sync.down.b32 %r116, %r117, %r133, %r134, %r135;
	// end inline asm
	// begin inline asm
	shfl.sync.down.b32 %r121, %r122, %r133, %r134, %r135;
	// end inline asm
	mov.b64 	%rd259, {%r116, %r121};
	mov.b64 	%fd229, %rd259;
	mov.b64 	{%r127, %r132}, %rd356;
	// begin inline asm
	shfl.sync.down.b32 %r126, %r127, %r133, %r134, %r135;
	// end inline asm
	// begin inline asm
	shfl.sync.down.b32 %r131, %r132, %r133, %r134, %r135;
	// end inline asm
	mov.b64 	%rd170, {%r126, %r131};
	setp.gt.s32 	%p65, %r55, 23;
	mov.f64 	%fd343, %fd342;
	mov.u64 	%rd357, %rd356;
	@%p65 bra 	$L__BB2_176;
	mul.f64 	%fd230, %fd342, %fd342;
	mul.f64 	%fd231, %fd229, %fd229;
	setp.lt.f64 	%p66, %fd230, %fd231;
	mov.f64 	%fd343, %fd229;
	mov.u64 	%rd357, %rd170;
	@%p66 bra 	$L__BB2_176;
	setp.lt.f64 	%p67, %fd231, %fd230;
	mov.f64 	%fd343, %fd342;
	mov.u64 	%rd357, %rd356;
	@%p67 bra 	$L__BB2_176;
	setp.lt.s64 	%p68, %rd356, %rd170;
	selp.f64 	%fd343, %fd342, %fd229, %p68;
	min.s64 	%rd357, %rd356, %rd170;
$L__BB2_176:
	mov.b64 	%rd260, %fd343;
	mov.b64 	{%r137, %r142}, %rd260;
	mov.b32 	%r153, 16;
	mov.b32 	%r154, 31;
	mov.b32 	%r155, -1;
	// begin inline asm
	shfl.sync.down.b32 %r136, %r137, %r153, %r154, %r155;
	// end inline asm
	// begin inline asm
	shfl.sync.down.b32 %r141, %r142, %r153, %r154, %r155;
	// end inline asm
	mov.b64 	%rd261, {%r136, %r141};
	mov.b64 	%fd234, %rd261;
	mov.b64 	{%r147, %r152}, %rd357;
	// begin inline asm
	shfl.sync.down.b32 %r146, %r147, %r153, %r154, %r155;
	// end inline asm
	// begin inline asm
	shfl.sync.down.b32 %r151, %r152, %r153, %r154, %r155;
	// end inline asm
	mov.b64 	%rd173, {%r146, %r151};
	setp.gt.s32 	%p69, %r55, 15;
	mov.f64 	%fd351, %fd343;
	mov.u64 	%rd365, %rd357;
	@%p69 bra 	$L__BB2_180;
	mul.f64 	%fd235, %fd343, %fd343;
	mul.f64 	%fd236, %fd234, %fd234;
	setp.lt.f64 	%p70, %fd235, %fd236;
	mov.f64 	%fd351, %fd234;
	mov.u64 	%rd365, %rd173;
	@%p70 bra 	$L__BB2_180;
	setp.lt.f64 	%p71, %fd236, %fd235;
	mov.f64 	%fd351, %fd343;
	mov.u64 	%rd365, %rd357;
	@%p71 bra 	$L__BB2_180;
	setp.lt.s64 	%p72, %rd357, %rd173;
	selp.f64 	%fd351, %fd343, %fd234, %p72;
	min.s64 	%rd365, %rd357, %rd173;
$L__BB2_180:
	setp.ne.s32 	%p73, %r55, 0;
	@%p73 bra 	$L__BB2_182;
	shr.u32 	%r156, %r17, 1;
	and.b32  	%r157, %r156, 496;
	mov.u32 	%r158, _ZN6thrust24THRUST_300001_SM_1000_NS8cuda_cub4core6detail5shmemE;
	add.s32 	%r159, %r158, %r157;
	st.shared.f64 	[%r159+8], %fd351;
	st.shared.u64 	[%r159+16], %rd365;
$L__BB2_182:
	bar.sync 	0;
	setp.ne.s32 	%p74, %r17, 0;
	@%p74 bra 	$L__BB2_204;
	ld.shared.f64 	%fd239, [_ZN6thrust24THRUST_300001_SM_1000_NS8cuda_cub4core6detail5shmemE+24];
	ld.shared.u64 	%rd176, [_ZN6thrust24THRUST_300001_SM_1000_NS8cuda_cub4core6detail5shmemE+32];
	mul.f64 	%fd240, %fd351, %fd351;
	mul.f64 	%fd241, %fd239, %fd239;
	setp.lt.f64 	%p75, %fd240, %fd241;
	mov.f64 	%fd345, %fd239;
	mov.u64 	%rd359, %rd176;
	@%p75 bra 	$L__BB2_186;
	setp.lt.f64 	%p76, %fd241, %fd240;
	mov.f64 	%fd345, %fd351;
	mov.u64 	%rd359, %rd365;
	@%p76 bra 	$L__BB2_186;
	setp.lt.s64 	%p77, %rd365, %rd176;
	selp.f64 	%fd345, %fd351, %fd239, %p77;
	min.s64 	%rd359, %rd365, %rd176;
$L__BB2_186:
	ld.shared.f64 	%fd244, [_ZN6thrust24THRUST_300001_SM_1000_NS8cuda_cub4core6detail5shmemE+40];
	ld.shared.u64 	%rd179, [_ZN6thrust24THRUST_300001_SM_1000_NS8cuda_cub4core6detail5shmemE+48];
	mul.f64 	%fd245, %fd345, %fd345;
	mul.f64 	%fd246, %fd244, %fd244;
	setp.lt.f64 	%p78, %fd245, %fd246;
	mov.f64 	%fd346, %fd244;
	mov.u64 	%rd360, %rd179;
	@%p78 bra 	$L__BB2_189;
	setp.lt.f64 	%p79, %fd246, %fd245;
	mov.f64 	%fd346, %fd345;
	mov.u64 	%rd360, %rd359;
	@%p79 bra 	$L__BB2_189;
	setp.lt.s64 	%p80, %rd359, %rd179;
	selp.f64 	%fd346, %fd345, %fd244, %p80;
	min.s64 	%rd360, %rd359, %rd179;
$L__BB2_189:
	ld.shared.f64 	%fd249, [_ZN6thrust24THRUST_300001_SM_1000_NS8cuda_cub4core6detail5shmemE+56];
	ld.shared.u64 	%rd182, [_ZN6thrust24THRUST_300001_SM_1000_NS8cuda_cub4core6detail5shmemE+64];
	mul.f64 	%fd250, %fd346, %fd346;
	mul.f64 	%fd251, %fd249, %fd249;
	setp.lt.f64 	%p81, %fd250, %fd251;
	mov.f64 	%fd347, %fd249;
	mov.u64 	%rd361, %rd182;
	@%p81 bra 	$L__BB2_192;
	setp.lt.f64 	%p82, %fd251, %fd250;
	mov.f64 	%fd347, %fd346;
	mov.u64 	%rd361, %rd360;
	@%p82 bra 	$L__BB2_192;
	setp.lt.s64 	%p83, %rd360, %rd182;
	selp.f64 	%fd347, %fd346, %fd249, %p83;
	min.s64 	%rd361, %rd360, %rd182;
$L__BB2_192:
	ld.shared.f64 	%fd254, [_ZN6thrust24THRUST_300001_SM_1000_NS8cuda_cub4core6detail5shmemE+72];
	ld.shared.u64 	%rd185, [_ZN6thrust24THRUST_300001_SM_1000_NS8cuda_cub4core6detail5shmemE+80];
	mul.f64 	%fd255, %fd347, %fd347;
	mul.f64 	%fd256, %fd254, %fd254;
	setp.lt.f64 	%p84, %fd255, %fd256;
	mov.f64 	%fd348, %fd254;
	mov.u64 	%rd362, %rd185;
	@%p84 bra 	$L__BB2_195;
	setp.lt.f64 	%p85, %fd256, %fd255;
	mov.f64 	%fd348, %fd347;
	mov.u64 	%rd362, %rd361;
	@%p85 bra 	$L__BB2_195;
	setp.lt.s64 	%p86, %rd361, %rd185;
	selp.f64 	%fd348, %fd347, %fd254, %p86;
	min.s64 	%rd362, %rd361, %rd185;
$L__BB2_195:
	ld.shared.f64 	%fd259, [_ZN6thrust24THRUST_300001_SM_1000_NS8cuda_cub4core6detail5shmemE+88];
	ld.shared.u64 	%rd188, [_ZN6thrust24THRUST_300001_SM_1000_NS8cuda_cub4core6detail5shmemE+96];
	mul.f64 	%fd260, %fd348, %fd348;
	mul.f64 	%fd261, %fd259, %fd259;
	setp.lt.f64 	%p87, %fd260, %fd261;
	mov.f64 	%fd349, %fd259;
	mov.u64 	%rd363, %rd188;
	@%p87 bra 	$L__BB2_198;
	setp.lt.f64 	%p88, %fd261, %fd260;
	mov.f64 	%fd349, %fd348;
	mov.u64 	%rd363, %rd362;
	@%p88 bra 	$L__BB2_198;
	setp.lt.s64 	%p89, %rd362, %rd188;
	selp.f64 	%fd349, %fd348, %fd259, %p89;
	min.s64 	%rd363, %rd362, %rd188;
$L__BB2_198:
	ld.shared.f64 	%fd264, [_ZN6thrust24THRUST_300001_SM_1000_NS8cuda_cub4core6detail5shmemE+104];
	ld.shared.u64 	%rd191, [_ZN6thrust24THRUST_300001_SM_1000_NS8cuda_cub4core6detail5shmemE+112];
	mul.f64 	%fd265, %fd349, %fd349;
	mul.f64 	%fd266, %fd264, %fd264;
	setp.lt.f64 	%p90, %fd265, %fd266;
	mov.f64 	%fd350, %fd264;
	mov.u64 	%rd364, %rd191;
	@%p90 bra 	$L__BB2_201;
	setp.lt.f64 	%p91, %fd266, %fd265;
	mov.f64 	%fd350, %fd349;
	mov.u64 	%rd364, %rd363;
	@%p91 bra 	$L__BB2_201;
	setp.lt.s64 	%p92, %rd363, %rd191;
	selp.f64 	%fd350, %fd349, %fd264, %p92;
	min.s64 	%rd364, %rd363, %rd191;
$L__BB2_201:
	ld.shared.f64 	%fd269, [_ZN6thrust24THRUST_300001_SM_1000_NS8cuda_cub4core6detail5shmemE+120];
	ld.shared.u64 	%rd194, [_ZN6thrust24THRUST_300001_SM_1000_NS8cuda_cub4core6detail5shmemE+128];
	mul.f64 	%fd270, %fd350, %fd350;
	mul.f64 	%fd271, %fd269, %fd269;
	setp.lt.f64 	%p93, %fd270, %fd271;
	mov.u64 	%rd365, %rd194;
	mov.f64 	%fd351, %fd269;
	@%p93 bra 	$L__BB2_204;
	setp.lt.f64 	%p94, %fd271, %fd270;
	mov.u64 	%rd365, %rd364;
	mov.f64 	%fd351, %fd350;
	@%p94 bra 	$L__BB2_204;
	setp.lt.s64 	%p95, %rd364, %rd194;
	selp.f64 	%fd351, %fd350, %fd269, %p95;
	min.s64 	%rd365, %rd364, %rd194;
$L__BB2_204:
	mov.u32 	%r387, %tid.x;
	setp.ne.s32 	%p212, %r387, 0;
	@%p212 bra 	$L__BB2_206;
	ld.param.u64 	%rd295, [_ZN6thrust24THRUST_300001_SM_1000_NS8cuda_cub4core6detail13_kernel_agentINS1_8__reduce11ReduceAgentINS0_12zip_iteratorIN4cuda3std3__45tupleIJNS0_10device_ptrIdEENS0_17counting_iteratorIlNS0_11use_defaultESF_SF_EEEEEEEPNSB_IJdlEEESJ_iNS1_9__extrema9arg_max_fIdl10comparatorEEEEJSI_SK_iSO_EEEvDpT0__param_1];
	cvta.to.global.u64 	%rd294, %rd295;
	st.global.f64 	[%rd294], %fd351;
	st.global.u64 	[%rd294+8], %rd365;
$L__BB2_206:
	ret;

}
	// .globl	_ZN6thrust24THRUST_300001_SM_1000_NS8cuda_cub4core6detail13_kernel_agentINS1_8__reduce11ReduceAgentINS0_12zip_iteratorIN4cuda3std3__45tupleIJNS0_10device_ptrIdEENS0_17counting_iteratorIlNS0_11use_defaultESF_SF_EEEEEEEPNSB_IJdlEEESJ_iNS1_9__extrema9arg_max_fIdl10comparatorEEEEJSI_SK_iN3cub18CUB_300001_SM_100013GridEvenShareIiEENSR_9GridQueueIjEESO_EEEvDpT0_
.visible .entry _ZN6thrust24THRUST_300001_SM_1000_NS8cuda_cub4core6detail13_kernel_agentINS1_8__reduce11ReduceAgentINS0_12zip_iteratorIN4cuda3std3__45tupleIJNS0_10device_ptrIdEENS0_17counting_iteratorIlNS0_11use_defaultESF_SF_EEEEEEEPNSB_IJdlEEESJ_iNS1_9__extrema9arg_max_fIdl10comparatorEEEEJSI_SK_iN3cub18CUB_300001_SM_100013GridEvenShareIiEENSR_9GridQueueIjEESO_EEEvDpT0_(
	.param .align 8 .b8 _ZN6thrust24THRUST_300001_SM_1000_NS8cuda_cub4core6detail13_kernel_agentINS1_8__reduce11ReduceAgentINS0_12zip_iteratorIN4cuda3std3__45tupleIJNS0_10device_ptrIdEENS0_17counting_iteratorIlNS0_11use_defaultESF_SF_EEEEEEEPNSB_IJdlEEESJ_iNS1_9__extrema9arg_max_fIdl10comparatorEEEEJSI_SK_iN3cub18CUB_300001_SM_100013GridEvenShareIiEENSR_9GridQueueIjEESO_EEEvDpT0__param_0[16],
	.param .u64 .ptr .align 1 _ZN6thrust24THRUST_300001_SM_1000_NS8cuda_cub4core6detail13_kernel_agentINS1_8__reduce11ReduceAgentINS0_12zip_iteratorIN4cuda3std3__45tupleIJNS0_10device_ptrIdEENS0_17counting_iteratorIlNS0_11use_defaultESF_SF_EEEEEEEPNSB_IJdlEEESJ_iNS1_9__extrema9arg_max_fIdl10comparatorEEEEJSI_SK_iN3cub18CUB_300001_SM_100013GridEvenShareIiEENSR_9GridQueueIjEESO_EEEvDpT0__param_1,
	.param .u32 _ZN6thrust24THRUST_300001_SM_1000_NS8cuda_cub4core6detail13_kernel_agentINS1_8__reduce11ReduceAgentINS0_12zip_iteratorIN4cuda3std3__45tupleIJNS0_10device_ptrIdEENS0_17counting_iteratorIlNS0_11use_defaultESF_SF_EEEEEEEPNSB_IJdlEEESJ_iNS1_9__extrema9arg_max_fIdl10comparatorEEEEJSI_SK_iN3cub18CUB_300001_SM_100013GridEvenShareIiEENSR_9GridQueueIjEESO_EEEvDpT0__param_2,
	.param .align 4 .b8 _ZN6thrust24THRUST_300001_SM_1000_NS8cuda_cub4core6detail13_kernel_agentINS1_8__reduce11ReduceAgentINS0_12zip_iteratorIN4cuda3std3__45tupleIJNS0_10device_ptrIdEENS0_17counting_iteratorIlNS0_11use_defaultESF_SF_EEEEEEEPNSB_IJdlEEESJ_iNS1_9__extrema9arg_max_fIdl10comparatorEEEEJSI_SK_iN3cub18CUB_300001_SM_100013GridEvenShareIiEENSR_9GridQueueIjEESO_EEEvDpT0__param_3[40],
	.param .align 8 .b8 _ZN6thrust24THRUST_300001_SM_1000_NS8cuda_cub4core6detail13_kernel_agentINS1_8__reduce11ReduceAgentINS0_12zip_iteratorIN4cuda3std3__45tupleIJNS0_10device_ptrIdEENS0_17counting_iteratorIlNS0_11use_defaultESF_SF_EEEEEEEPNSB_IJdlEEESJ_iNS1_9__extrema9arg_max_fIdl10comparatorEEEEJSI_SK_iN3cub18CUB_300001_SM_100013GridEvenShareIiEENSR_9GridQueueIjEESO_EEEvDpT0__param_4[8],
	.param .align 1 .b8 _ZN6thrust24THRUST_300001_SM_1000_NS8cuda_cub4core6detail13_kernel_agentINS1_8__reduce11ReduceAgentINS0_12zip_iteratorIN4cuda3std3__45tupleIJNS0_10device_ptrIdEENS0_17counting_iteratorIlNS0_11use_defaultESF_SF_EEEEEEEPNSB_IJdlEEESJ_iNS1_9__extrema9arg_max_fIdl10comparatorEEEEJSI_SK_iN3cub18CUB_300001_SM_100013GridEvenShareIiEENSR_9GridQueueIjEESO_EEEvDpT0__param_5[1]
)
.maxntid 256
{
	.reg .pred 	%p<215>;
	.reg .b32 	%r<437>;
	.reg .b64 	%rd<316>;
	.reg .b64 	%fd<352>;

	ld.param.u64 	%rd3, [_ZN6thrust24THRUST_300001_SM_1000_NS8cuda_cub4core6detail13_kernel_agentINS1_8__reduce11ReduceAgentINS0_12zip_iteratorIN4cuda3std3__45tupleIJNS0_10device_ptrIdEENS0_17counting_iteratorIlNS0_11use_defaultESF_SF_EEEEEEEPNSB_IJdlEEESJ_iNS1_9__extrema9arg_max_fIdl10comparatorEEEEJSI_SK_iN3cub18CUB_300001_SM_100013GridEvenShareIiEENSR_9GridQueueIjEESO_EEEvDpT0__param_0+8];
	ld.param.u64 	%rd181, [_ZN6thrust24THRUST_300001_SM_1000_NS8cuda_cub4core6detail13_kernel_agentINS1_8__reduce11ReduceAgentINS0_12zip_iteratorIN4cuda3std3__45tupleIJNS0_10device_ptrIdEENS0_17counting_iteratorIlNS0_11use_defaultESF_SF_EEEEEEEPNSB_IJdlEEESJ_iNS1_9__extrema9arg_max_fIdl10comparatorEEEEJSI_SK_iN3cub18CUB_300001_SM_100013GridEvenShareIiEENSR_9GridQueueIjEESO_EEEvDpT0__param_0];
	ld.param.u64 	%rd182, [_ZN6thrust24THRUST_300001_SM_1000_NS8cuda_cub4core6detail13_kernel_agentINS1_8__reduce11ReduceAgentINS0_12zip_iteratorIN4cuda3std3__45tupleIJNS0_10device_ptrIdEENS0_17counting_iteratorIlNS0_11use_defaultESF_SF_EEEEEEEPNSB_IJdlEEESJ_iNS1_9__extrema9arg_max_fIdl10comparatorEEEEJSI_SK_iN3cub18CUB_300001_SM_100013GridEvenShareIiEENSR_9GridQueueIjEESO_EEEvDpT0__param_4];
	ld.param.u32 	%r66, [_ZN6thrust24THRUST_300001_SM_1000_NS8cuda_cub4core6detail13_kernel_agentINS1_8__reduce11ReduceAgentINS0_12zip_iteratorIN4cuda3std3__45tupleIJNS0_10device_ptrIdEENS0_17counting_iteratorIlNS0_11use_defaultESF_SF_EEEEEEEPNSB_IJdlEEESJ_iNS1_9__extrema9arg_max_fIdl10comparatorEEEEJSI_SK_iN3cub18CUB_300001_SM_100013GridEvenShareIiEENSR_9GridQueueIjEESO_EEEvDpT0__param_2];
	cvta.to.global.u64 	%rd1, %rd182;
	cvta.to.global.u64 	%rd2, %rd181;
	mov.u32 	%r1, %ctaid.x;
	mul.lo.s32 	%r2, %r1, 1280;
	mov.u32 	%r67, %nctaid.x;
	mul.lo.s32 	%r3, %r67, 1280;
	add.s32 	%r68, %r2, 1280;
	setp.le.s32 	%p1, %r68, %r66;
	@%p1 bra 	$L__BB3_121;
	sub.s32 	%r4, %r66, %r2;
	mov.u32 	%r5, %tid.x;
	setp.ge.s32 	%p98, %r5, %r4;
	mov.f64 	%fd298, 0d0000000000000000;
	mov.b64 	%rd262, 0;
	mov.u32 	%r420, %r5;
	@%p98 bra 	$L__BB3_3;
	add.s32 	%r190, %r2, %r5;
	cvt.s64.s32 	%rd217, %r190;
	mul.wide.s32 	%rd218, %r190, 8;
	add.s64 	%rd219, %rd2, %rd218;
	add.s64 	%rd262, %rd3, %rd217;
	ld.global.f64 	%fd298, [%rd219];
	add.s32 	%r420, %r5, 256;
$L__BB3_3:
	setp.ge.s32 	%p99, %r420, %r4;
	@%p99 bra 	$L__BB3_25;
	not.b32 	%r191, %r420;
	add.s32 	%r192, %r66, %r191;
	sub.s32 	%r8, %r192, %r2;
	and.b32  	%r193, %r8, 768;
	setp.eq.s32 	%p100, %r193, 768;
	@%p100 bra 	$L__BB3_10;
	add.s32 	%r418, %r420, %r2;
	shr.u32 	%r194, %r8, 8;
	add.s32 	%r195, %r194, 1;
	and.b32  	%r196, %r195, 3;
	neg.s32 	%r417, %r196;
$L__BB3_6:
	.pragma "nounroll";
	mov.u64 	%rd6, %rd262;
	mov.f64 	%fd3, %fd298;
	cvt.s64.s32 	%rd221, %r418;
	add.s64 	%rd7, %rd3, %rd221;
	mul.wide.s32 	%rd222, %r418, 8;
	add.s64 	%rd223, %rd2, %rd222;
	ld.global.f64 	%fd4, [%rd223];
	mul.f64 	%fd5, %fd3, %fd3;
	mul.f64 	%fd6, %fd4, %fd4;
	setp.lt.f64 	%p101, %fd5, %fd6;
	mov.u64 	%rd262, %rd7;
	mov.f64 	%fd298, %fd4;
	@%p101 bra 	$L__BB3_9;
	setp.lt.f64 	%p102, %fd6, %fd5;
	mov.u64 	%rd262, %rd6;
	mov.f64 	%fd298, %fd3;
	@%p102 bra 	$L__BB3_9;
	setp.lt.s64 	%p103, %rd6, %rd7;
	min.s64 	%rd262, %rd6, %rd7;
	selp.f64 	%fd298, %fd3, %fd4, %p103;
$L__BB3_9:
	add.s32 	%r420, %r420, 256;
	add.s32 	%r418, %r418, 256;
	add.s32 	%r417, %r417, 1;
	setp.ne.s32 	%p104, %r417, 0;
	@%p104 bra 	$L__BB3_6;
$L__BB3_10:
	setp.lt.u32 	%p105, %r8, 768;
	@%p105 bra 	$L__BB3_25;
	add.s32 	%r421, %r420, %r2;
	add.s32 	%r424, %r421, 256;
	add.s32 	%r423, %r421, 512;
	add.s32 	%r422, %r421, 768;
	add.s64 	%rd12, %rd2, 4096;
$L__BB3_12:
	cvt.s64.s32 	%rd224, %r424;
	add.s64 	%rd14, %rd3, %rd224;
	cvt.s64.s32 	%rd225, %r423;
	add.s64 	%rd15, %rd3, %rd225;
	cvt.s64.s32 	%rd226, %r422;
	add.s64 	%rd16, %rd3, %rd226;
	cvt.s64.s32 	%rd227, %r421;
	mul.wide.s32 	%rd228, %r421, 8;
	add.s64 	%rd17, %rd12, %rd228;
	add.s64 	%rd18, %rd3, %rd227;
	ld.global.f64 	%fd12, [%rd17+-4096];
	mul.f64 	%fd13, %fd298, %fd298;
	mul.f64 	%fd14, %fd12, %fd12;
	setp.lt.f64 	%p106, %fd13, %fd14;
	mov.u64 	%rd259, %rd18;
	mov.f64 	%fd295, %fd12;
	@%p106 bra 	$L__BB3_15;
	setp.lt.f64 	%p107, %fd14, %fd13;
	mov.u64 	%rd259, %rd262;
	mov.f64 	%fd295, %fd298;
	@%p107 bra 	$L__BB3_15;
	setp.lt.s64 	%p108, %rd262, %rd18;
	min.s64 	%rd259, %rd262, %rd18;
	selp.f64 	%fd295, %fd298, %fd12, %p108;
$L__BB3_15:
	ld.global.f64 	%fd17, [%rd17+-2048];
	mul.f64 	%fd18, %fd295, %fd295;
	mul.f64 	%fd19, %fd17, %fd17;
	setp.lt.f64 	%p109, %fd18, %fd19;
	mov.u64 	%rd260, %rd14;
	mov.f64 	%fd296, %fd17;
	@%p109 bra 	$L__BB3_18;
	setp.lt.f64 	%p110, %fd19, %fd18;
	mov.u64 	%rd260, %rd259;
	mov.f64 	%fd296, %fd295;
	@%p110 bra 	$L__BB3_18;
	setp.lt.s64 	%p111, %rd259, %rd14;
	min.s64 	%rd260, %rd259, %rd14;
	selp.f64 	%fd296, %fd295, %fd17, %p111;
$L__BB3_18:
	ld.global.f64 	%fd22, [%rd17];
	mul.f64 	%fd23, %fd296, %fd296;
	mul.f64 	%fd24, %fd22, %fd22;
	setp.lt.f64 	%p112, %fd23, %fd24;
	mov.u64 	%rd261, %rd15;
	mov.f64 	%fd297, %fd22;
	@%p112 bra 	$L__BB3_21;
	setp.lt.f64 	%p113, %fd24, %fd23;
	mov.u64 	%rd261, %rd260;
	mov.f64 	%fd297, %fd296;
	@%p113 bra 	$L__BB3_21;
	setp.lt.s64 	%p114, %rd260, %rd15;
	min.s64 	%rd261, %rd260, %rd15;
	selp.f64 	%fd297, %fd296, %fd22, %p114;
$L__BB3_21:
	ld.global.f64 	%fd27, [%rd17+2048];
	mul.f64 	%fd28, %fd297, %fd297;
	mul.f64 	%fd29, %fd27, %fd27;
	setp.lt.f64 	%p115, %fd28, %fd29;
	mov.u64 	%rd262, %rd16;
	mov.f64 	%fd298, %fd27;
	@%p115 bra 	$L__BB3_24;
	setp.lt.f64 	%p116, %fd29, %fd28;
	mov.u64 	%rd262, %rd261;
	mov.f64 	%fd298, %fd297;
	@%p116 bra 	$L__BB3_24;
	setp.lt.s64 	%p117, %rd261, %rd16;
	min.s64 	%rd262, %rd261, %rd16;
	selp.f64 	%fd298, %fd297, %fd27, %p117;
$L__BB3_24:
	add.s32 	%r420, %r420, 1024;
	add.s32 	%r424, %r424, 1024;
	add.s32 	%r423, %r423, 1024;
	add.s32 	%r422, %r422, 1024;
	add.s32 	%r421, %r421, 1024;
	setp.lt.s32 	%p118, %r420, %r4;
	@%p118 bra 	$L__BB3_12;
$L__BB3_25:
	setp.lt.s32 	%p119, %r4, 256;
	@%p119 bra 	$L__BB3_70;
	// begin inline asm
	mov.u32 %r310, %laneid;
	// end inline asm
	mov.b64 	%rd239, %fd298;
	mov.b64 	{%r312, %r317}, %rd239;
	mov.b32 	%r328, 1;
	mov.b32 	%r329, 31;
	mov.b32 	%r330, -1;
	// begin inline asm
	shfl.sync.down.b32 %r311, %r312, %r328, %r329, %r330;
	// end inline asm
	// begin inline asm
	shfl.sync.down.b32 %r316, %r317, %r328, %r329, %r330;
	// end inline asm
	mov.b64 	%rd240, {%r311, %r316};
	mov.b64 	%fd33, %rd240;
	mov.b64 	{%r322, %r327}, %rd262;
	// begin inline asm
	shfl.sync.down.b32 %r321, %r322, %r328, %r329, %r330;
	// end inline asm
	// begin inline asm
	shfl.sync.down.b32 %r326, %r327, %r328, %r329, %r330;
	// end inline asm
	mov.b64 	%rd28, {%r321, %r326};
	setp.gt.s32 	%p171, %r310, 30;
	mov.u64 	%rd264, %rd262;
	mov.f64 	%fd300, %fd298;
	@%p171 bra 	$L__BB3_30;
	mul.f64 	%fd34, %fd298, %fd298;
	mul.f64 	%fd35, %fd33, %fd33;
	setp.lt.f64 	%p172, %fd34, %fd35;
	mov.u64 	%rd264, %rd28;
	mov.f64 	%fd300, %fd33;
	@%p172 bra 	$L__BB3_30;
	setp.lt.f64 	%p173, %fd35, %fd34;
	mov.u64 	%rd264, %rd262;
	mov.f64 	%fd300, %fd298;
	@%p173 bra 	$L__BB3_30;
	setp.lt.s64 	%p174, %rd262, %rd28;
	min.s64 	%rd264, %rd262, %rd28;
	selp.f64 	%fd300, %fd298, %fd33, %p174;
$L__BB3_30:
	mov.b64 	%rd241, %fd300;
	mov.b64 	{%r332, %r337}, %rd241;
	mov.b32 	%r348, 2;
	mov.b32 	%r349, 31;
	mov.b32 	%r350, -1;
	// begin inline asm
	shfl.sync.down.b32 %r331, %r332, %r348, %r349, %r350;
	// end inline asm
	// begin inline asm
	shfl.sync.down.b32 %r336, %r337, %r348, %r349, %r350;
	// end inline asm
	mov.b64 	%rd242, {%r331, %r336};
	mov.b64 	%fd38, %rd242;
	mov.b64 	{%r342, %r347}, %rd264;
	// begin inline asm
	shfl.sync.down.b32 %r341, %r342, %r348, %r349, %r350;
	// end inline asm
	// begin inline asm
	shfl.sync.down.b32 %r346, %r347, %r348, %r349, %r350;
	// end inline asm
	mov.b64 	%rd31, {%r341, %r346};
	setp.gt.s32 	%p175, %r310, 29;
	mov.u64 	%rd265, %rd264;
	mov.f64 	%fd301, %fd300;
	@%p175 bra 	$L__BB3_34;
	mul.f64 	%fd39, %fd300, %fd300;
	mul.f64 	%fd40, %fd38, %fd38;
	setp.lt.f64 	%p176, %fd39, %fd40;
	mov.u64 	%rd265, %rd31;
	mov.f64 	%fd301, %fd38;
	@%p176 bra 	$L__BB3_34;
	setp.lt.f64 	%p177, %fd40, %fd39;
	mov.u64 	%rd265, %rd264;
	mov.f64 	%fd301, %fd300;
	@%p177 bra 	$L__BB3_34;
	setp.lt.s64 	%p178, %rd264, %rd31;
	min.s64 	%rd265, %rd264, %rd31;
	selp.f64 	%fd301, %fd300, %fd38, %p178;
$L__BB3_34:
	mov.b64 	%rd243, %fd301;
	mov.b64 	{%r352, %r357}, %rd243;
	mov.b32 	%r368, 4;
	mov.b32 	%r369, 31;
	mov.b32 	%r370, -1;
	// begin inline asm
	shfl.sync.down.b32 %r351, %r352, %r368, %r369, %r370;
	// end inline asm
	// begin inline asm
	shfl.sync.down.b32 %r356, %r357, %r368, %r369, %r370;
	// end inline asm
	mov.b64 	%rd244, {%r351, %r356};
	mov.b64 	%fd43, %rd244;
	mov.b64 	{%r362, %r367}, %rd265;
	// begin inline asm
	shfl.sync.down.b32 %r361, %r362, %r368, %r369, %r370;
	// end inline asm
	// begin inline asm
	shfl.sync.down.b32 %r366, %r367, %r368, %r369, %r370;
	// end inline asm
	mov.b64 	%rd34, {%r361, %r366};
	setp.gt.s32 	%p179, %r310, 27;
	mov.u64 	%rd266, %rd265;
	mov.f64 	%fd302, %fd301;
	@%p179 bra 	$L__BB3_38;
	mul.f64 	%fd44, %fd301, %fd301;
	mul.f64 	%fd45, %fd43, %fd43;
	setp.lt.f64 	%p180, %fd44, %fd45;
	mov.u64 	%rd266, %rd34;
	mov.f64 	%fd302, %fd43;
	@%p180 bra 	$L__BB3_38;
	setp.lt.f64 	%p181, %fd45, %fd44;
	mov.u64 	%rd266, %rd265;
	mov.f64 	%fd302, %fd301;
	@%p181 bra 	$L__BB3_38;
	setp.lt.s64 	%p182, %rd265, %rd34;
	min.s64 	%rd266, %rd265, %rd34;
	selp.f64 	%fd302, %fd301, %fd43, %p182;
$L__BB3_38:
	mov.b64 	%rd245, %fd302;
	mov.b64 	{%r372, %r377}, %rd245;
	mov.b32 	%r388, 8;
	mov.b32 	%r389, 31;
	mov.b32 	%r390, -1;
	// begin inline asm
	shfl.sync.down.b32 %r371, %r372, %r388, %r389, %r390;
	// end inline asm
	// begin inline asm
	shfl.sync.down.b32 %r376, %r377, %r388, %r389, %r390;
	// end inline asm
	mov.b64 	%rd246, {%r371, %r376};
	mov.b64 	%fd48, %rd246;
	mov.b64 	{%r382, %r387}, %rd266;
	// begin inline asm
	shfl.sync.down.b32 %r381, %r382, %r388, %r389, %r390;
	// end inline asm
	// begin inline asm
	shfl.sync.down.b32 %r386, %r387, %r388, %r389, %r390;
	// end inline asm
	mov.b64 	%rd37, {%r381, %r386};
	setp.gt.s32 	%p183, %r310, 23;
	mov.u64 	%rd267, %rd266;
	mov.f64 	%fd303, %fd302;
	@%p183 bra 	$L__BB3_42;
	mul.f64 	%fd49, %fd302, %fd302;
	mul.f64 	%fd50, %fd48, %fd48;
	setp.lt.f64 	%p184, %fd49, %fd50;
	mov.u64 	%rd267, %rd37;
	mov.f64 	%fd303, %fd48;
	@%p184 bra 	$L__BB3_42;
	setp.lt.f64 	%p185, %fd50, %fd49;
	mov.u64 	%rd267, %rd266;
	mov.f64 	%fd303, %fd302;
	@%p185 bra 	$L__BB3_42;
	setp.lt.s64 	%p186, %rd266, %rd37;
	min.s64 	%rd267, %rd266, %rd37;
	selp.f64 	%fd303, %fd302, %fd48, %p186;
$L__BB3_42:
	mov.b64 	%rd247, %fd303;
	mov.b64 	{%r392, %r397}, %rd247;
	mov.b32 	%r408, 16;
	mov.b32 	%r409, 31;
	mov.b32 	%r410, -1;
	// begin inline asm
	shfl.sync.down.b32 %r391, %r392, %r408, %r409, %r410;
	// end inline asm
	// begin inline asm
	shfl.sync.down.b32 %r396, %r397, %r408, %r409, %r410;
	// end inline asm
	mov.b64 	%rd248, {%r391, %r396};
	mov.b64 	%fd53, %rd248;
	mov.b64 	{%r402, %r407}, %rd267;
	// begin inline asm
	shfl.sync.down.b32 %r401, %r402, %r408, %r409, %r410;
	// end inline asm
	// begin inline asm
	shfl.sync.down.b32 %r406, %r407, %r408, %r409, %r410;
	// end inline asm
	mov.b64 	%rd40, {%r401, %r406};
	setp.gt.s32 	%p187, %r310, 15;
	mov.u64 	%rd315, %rd267;
	mov.f64 	%fd351, %fd303;
	@%p187 bra 	$L__BB3_46;
	mul.f64 	%fd54, %fd303, %fd303;
	mul.f64 	%fd55, %fd53, %fd53;
	setp.lt.f64 	%p188, %fd54, %fd55;
	mov.u64 	%rd315, %rd40;
	mov.f64 	%fd351, %fd53;
	@%p188 bra 	$L__BB3_46;
	setp.lt.f64 	%p189, %fd55, %fd54;
	mov.u64 	%rd315, %rd267;
	mov.f64 	%fd351, %fd303;
	@%p189 bra 	$L__BB3_46;
	setp.lt.s64 	%p190, %rd267, %rd40;
	min.s64 	%rd315, %rd267, %rd40;
	selp.f64 	%fd351, %fd303, %fd53, %p190;
$L__BB3_46:
	setp.ne.s32 	%p191, %r310, 0;
	@%p191 bra 	$L__BB3_48;
	shr.u32 	%r411, %r5, 1;
	and.b32  	%r412, %r411, 496;
	mov.u32 	%r413, _ZN6thrust24THRUST_300001_SM_1000_NS8cuda_cub4core6detail5shmemE;
	add.s32 	%r414, %r413, %r412;
	st.shared.f64 	[%r414+8], %fd351;
	st.shared.u64 	[%r414+16], %rd315;
$L__BB3_48:
	bar.sync 	0;
	setp.ne.s32 	%p192, %r5, 0;
	@%p192 bra 	$L__BB3_208;
	ld.shared.f64 	%fd58, [_ZN6thrust24THRUST_300001_SM_1000_NS8cuda_cub4core6detail5shmemE+24];
	ld.shared.u64 	%rd43, [_ZN6thrust24THRUST_300001_SM_1000_NS8cuda_cub4core6detail5shmemE+32];
	mul.f64 	%fd59, %fd351, %fd351;
	mul.f64 	%fd60, %fd58, %fd58;
	setp.lt.f64 	%p193, %fd59, %fd60;
	mov.u64 	%rd269, %rd43;
	mov.f64 	%fd305, %fd58;
	@%p193 bra 	$L__BB3_52;
	setp.lt.f64 	%p194, %fd60, %fd59;
	mov.u64 	%rd269, %rd315;
	mov.f64 	%fd305, %fd351;
	@%p194 bra 	$L__BB3_52;
	setp.lt.s64 	%p195, %rd315, %rd43;
	min.s64 	%rd269, %rd315, %rd43;
	selp.f64 	%fd305, %fd351, %fd58, %p195;
$L__BB3_52:
	ld.shared.f64 	%fd63, [_ZN6thrust24THRUST_300001_SM_1000_NS8cuda_cub4core6detail5shmemE+40];
	ld.shared.u64 	%rd46, [_ZN6thrust24THRUST_300001_SM_1000_NS8cuda_cub4core6detail5shmemE+48];
	mul.f64 	%fd64, %fd305, %fd305;
	mul.f64 	%fd65, %fd63, %fd63;
	setp.lt.f64 	%p196, %fd64, %fd65;
	mov.u64 	%rd270, %rd46;
	mov.f64 	%fd306, %fd63;
	@%p196 bra 	$L__BB3_55;
	setp.lt.f64 	%p197, %fd65, %fd64;
	mov.u64 	%rd270, %rd269;
	mov.f64 	%fd306, %fd305;
	@%p197 bra 	$L__BB3_55;
	setp.lt.s64 	%p198, %rd269, %rd46;
	min.s64 	%rd270, %rd269, %rd46;
	selp.f64 	%fd306, %fd305, %fd63, %p198;
$L__BB3_55:
	ld.shared.f64 	%fd68, [_ZN6thrust24THRUST_300001_SM_1000_NS8cuda_cub4core6detail5shmemE+56];
	ld.shared.u64 	%rd49, [_ZN6thrust24THRUST_300001_SM_1000_NS8cuda_cub4core6detail5shmemE+64];
	mul.f64 	%fd69, %fd306, %fd306;
	mul.f64 	%fd70, %fd68, %fd68;
	setp.lt.f64 	%p199, %fd69, %fd70;
	mov.u64 	%rd271, %rd49;
	mov.f64 	%fd307, %fd68;
	@%p199 bra 	$L__BB3_58;
	setp.lt.f64 	%p200, %fd70, %fd69;
	mov.u64 	%rd271, %rd270;
	mov.f64 	%fd307, %fd306;
	@%p200 bra 	$L__BB3_58;
	setp.lt.s64 	%p201, %rd270, %rd49;
	min.s64 	%rd271, %rd270, %rd49;
	selp.f64 	%fd307, %fd306, %fd68, %p201;
$L__BB3_58:
	ld.shared.f64 	%fd73, [_ZN6thrust24THRUST_300001_SM_1000_NS8cuda_cub4core6detail5shmemE+72];
	ld.shared.u64 	%rd52, [_ZN6thrust24THRUST_300001_SM_1000_NS8cuda_cub4core6detail5shmemE+80];
	mul.f64 	%fd74, %fd307, %fd307;
	mul.f64 	%fd75, %fd73, %fd73;
	setp.lt.f64 	%p202, %fd74, %fd75;
	mov.u64 	%rd272, %rd52;
	mov.f64 	%fd308, %fd73;
	@%p202 bra 	$L__BB3_61;
	setp.lt.f64 	%p203, %fd75, %fd74;
	mov.u64 	%rd272, %rd271;
	mov.f64 	%fd308, %fd307;
	@%p203 bra 	$L__BB3_61;
	setp.lt.s64 	%p204, %rd271, %rd52;
	min.s64 	%rd272, %rd271, %rd52;
	selp.f64 	%fd308, %fd307, %fd73, %p204;
$L__BB3_61:
	ld.shared.f64 	%fd78, [_ZN6thrust24THRUST_300001_SM_1000_NS8cuda_cub4core6detail5shmemE+88];
	ld.shared.u64 	%rd55, [_ZN6thrust24THRUST_300001_SM_1000_NS8cuda_cub4core6detail5shmemE+96];
	mul.f64 	%fd79, %fd308, %fd308;
	mul.f64 	%fd80, %fd78, %fd78;
	setp.lt.f64 	%p205, %fd79, %fd80;
	mov.u64 	%rd273, %rd55;
	mov.f64 	%fd309, %fd78;
	@%p205 bra 	$L__BB3_64;
	setp.lt.f64 	%p206, %fd80, %fd79;
	mov.u64 	%rd273, %rd272;
	mov.f64 	%fd309, %fd308;
	@%p206 bra 	$L__BB3_64;
	setp.lt.s64 	%p207, %rd272, %rd55;
	min.s64 	%rd273, %rd272, %rd55;
	selp.f64 	%fd309, %fd308, %fd78, %p207;
$L__BB3_64:
	ld.shared.f64 	%fd83, [_ZN6thrust24THRUST_300001_SM_1000_NS8cuda_cub4core6detail5shmemE+104];
	ld.shared.u64 	%rd58, [_ZN6thrust24THRUST_300001_SM_1000_NS8cuda_cub4core6detail5shmemE+112];
	mul.f64 	%fd84, %fd309, %fd309;
	mul.f64 	%fd85, %fd83, %fd83;
	setp.lt.f64 	%p208, %fd84, %fd85;
	mov.u64 	%rd274, %rd58;
	mov.f64 	%fd310, %fd83;
	@%p208 bra 	$L__BB3_67;
	setp.lt.f64 	%p209, %fd85, %fd84;
	mov.u64 	%rd274, %rd273;
	mov.f64 	%fd310, %fd309;
	@%p209 bra 	$L__BB3_67;
	setp.lt.s64 	%p210, %rd273, %rd58;
	min.s64 	%rd274, %rd273, %rd58;
	selp.f64 	%fd310, %fd309, %fd83, %p210;
$L__BB3_67:
	ld.shared.f64 	%fd88, [_ZN6thrust24THRUST_300001_SM_1000_NS8cuda_cub4core6detail5shmemE+120];
	ld.shared.u64 	%rd61, [_ZN6thrust24THRUST_300001_SM_1000_NS8cuda_cub4core6detail5shmemE+128];
	mul.f64 	%fd89, %fd310, %fd310;
	mul.f64 	%fd90, %fd88, %fd88;
	setp.lt.f64 	%p211, %fd89, %fd90;
	mov.u64 	%rd315, %rd61;
	mov.f64 	%fd351, %fd88;
	@%p211 bra 	$L__BB3_208;
	setp.lt.f64 	%p212, %fd90, %fd89;
	mov.u64 	%rd315, %rd274;
	mov.f64 	%fd351, %fd310;
	@%p212 bra 	$L__BB3_208;
	setp.lt.s64 	%p213, %rd274, %rd61;
	min.s64 	%rd315, %rd274, %rd61;
	selp.f64 	%fd351, %fd310, %fd88, %p213;
	bra.uni 	$L__BB3_208;
$L__BB3_70:
	// begin inline asm
	mov.u32 %r197, %laneid;
	// end inline asm
	and.b32  	%r218, %r5, 992;
	add.s32 	%r219, %r218, 32;
	setp.gt.s32 	%p120, %r219, %r4;
	not.b32 	%r220, %r218;
	add.s32 	%r221, %r4, %r220;
	selp.b32 	%r216, %r221, 31, %p120;
	mov.b64 	%rd229, %fd298;
	mov.b64 	{%r199, %r204}, %rd229;
	mov.b32 	%r215, 1;
	mov.b32 	%r217, -1;
	// begin inline asm
	shfl.sync.down.b32 %r198, %r199, %r215, %r216, %r217;
	// end inline asm
	// begin inline asm
	shfl.sync.down.b32 %r203, %r204, %r215, %r216, %r217;
	// end inline asm
	mov.b64 	%rd230, {%r198, %r203};
	mov.b64 	%fd92, %rd230;
	mov.b64 	{%r209, %r214}, %rd262;
	// begin inline asm
	shfl.sync.down.b32 %r208, %r209, %r215, %r216, %r217;
	// end inline asm
	// begin inline asm
	shfl.sync.down.b32 %r213, %r214, %r215, %r216, %r217;
	// end inline asm
	mov.b64 	%rd63, {%r208, %r213};
	setp.ge.s32 	%p121, %r197, %r216;
	mov.u64 	%rd275, %rd262;
	mov.f64 	%fd311, %fd298;
	@%p121 bra 	$L__BB3_74;
	mul.f64 	%fd93, %fd298, %fd298;
	mul.f64 	%fd94, %fd92, %fd92;
	setp.lt.f64 	%p122, %fd93, %fd94;
	mov.u64 	%rd275, %rd63;
	mov.f64 	%fd311, %fd92;
	@%p122 bra 	$L__BB3_74;
	setp.lt.f64 	%p123, %fd94, %fd93;
	mov.u64 	%rd275, %rd262;
	mov.f64 	%fd311, %fd298;
	@%p123 bra 	$L__BB3_74;
	setp.lt.s64 	%p124, %rd262, %rd63;
	min.s64 	%rd275, %rd262, %rd63;
	selp.f64 	%fd311, %fd298, %fd92, %p124;
$L__BB3_74:
	mov.b64 	%rd231, %fd311;
	mov.b64 	{%r223, %r228}, %rd231;
	mov.b32 	%r239, 2;
	mov.b32 	%r241, -1;
	// begin inline asm
	shfl.sync.down.b32 %r222, %r223, %r239, %r216, %r241;
	// end inline asm
	// begin inline asm
	shfl.sync.down.b32 %r227, %r228, %r239, %r216, %r241;
	// end inline asm
	mov.b64 	%rd232, {%r222, %r227};
	mov.b64 	%fd97, %rd232;
	mov.b64 	{%r233, %r238}, %rd275;
	// begin inline asm
	shfl.sync.down.b32 %r232, %r233, %r239, %r216, %r241;
	// end inline asm
	// begin inline asm
	shfl.sync.down.b32 %r237, %r238, %r239, %r216, %r241;
	// end inline asm
	mov.b64 	%rd66, {%r232, %r237};
	add.s32 	%r242, %r197, 2;
	setp.gt.s32 	%p125, %r242, %r216;
	mov.u64 	%rd276, %rd275;
	mov.f64 	%fd312, %fd311;
	@%p125 bra 	$L__BB3_78;
	mul.f64 	%fd98, %fd311, %fd311;
	mul.f64 	%fd99, %fd97, %fd97;
	setp.lt.f64 	%p126, %fd98, %fd99;
	mov.u64 	%rd276, %rd66;
	mov.f64 	%fd312, %fd97;
	@%p126 bra 	$L__BB3_78;
	setp.lt.f64 	%p127, %fd99, %fd98;
	mov.u64 	%rd276, %rd275;
	mov.f64 	%fd312, %fd311;
	@%p127 bra 	$L__BB3_78;
	setp.lt.s64 	%p128, %rd275, %rd66;
	min.s64 	%rd276, %rd275, %rd66;
	selp.f64 	%fd312, %fd311, %fd97, %p128;
$L__BB3_78:
	mov.b64 	%rd233, %fd312;
	mov.b64 	{%r244, %r249}, %rd233;
	mov.b32 	%r260, 4;
	mov.b32 	%r262, -1;
	// begin inline asm
	shfl.sync.down.b32 %r243, %r244, %r260, %r216, %r262;
	// end inline asm
	// begin inline asm
	shfl.sync.down.b32 %r248, %r249, %r260, %r216, %r262;
	// end inline asm
	mov.b64 	%rd234, {%r243, %r248};
	mov.b64 	%fd102, %rd234;
	mov.b64 	{%r254, %r259}, %rd276;
	// begin inline asm
	shfl.sync.down.b32 %r253, %r254, %r260, %r216, %r262;
	// end inline asm
	// begin inline asm
	shfl.sync.down.b32 %r258, %r259, %r260, %r216, %r262;
	// end inline asm
	mov.b64 	%rd69, {%r253, %r258};
	add.s32 	%r263, %r197, 4;
	setp.gt.s32 	%p129, %r263, %r216;
	mov.u64 	%rd277, %rd276;
	mov.f64 	%fd313, %fd312;
	@%p129 bra 	$L__BB3_82;
	mul.f64 	%fd103, %fd312, %fd312;
	mul.f64 	%fd104, %fd102, %fd102;
	setp.lt.f64 	%p130, %fd103, %fd104;
	mov.u64 	%rd277, %rd69;
	mov.f64 	%fd313, %fd102;
	@%p130 bra 	$L__BB3_82;
	setp.lt.f64 	%p131, %fd104, %fd103;
	mov.u64 	%rd277, %rd276;
	mov.f64 	%fd313, %fd312;
	@%p131 bra 	$L__BB3_82;
	setp.lt.s64 	%p132, %rd276, %rd69;
	min.s64 	%rd277, %rd276, %rd69;
	selp.f64 	%fd313, %fd312, %fd102, %p132;
$L__BB3_82:
	mov.b64 	%rd235, %fd313;
	mov.b64 	{%r265, %r270}, %rd235;
	mov.b32 	%r281, 8;
	mov.b32 	%r283, -1;
	// begin inline asm
	shfl.sync.down.b32 %r264, %r265, %r281, %r216, %r283;
	// end inline asm
	// begin inline asm
	shfl.sync.down.b32 %r269, %r270, %r281, %r216, %r283;
	// end inline asm
	mov.b64 	%rd236, {%r264, %r269};
	mov.b64 	%fd107, %rd236;
	mov.b64 	{%r275, %r280}, %rd277;
	// begin inline asm
	shfl.sync.down.b32 %r274, %r275, %r281, %r216, %r283;
	// end inline asm
	// begin inline asm
	shfl.sync.down.b32 %r279, %r280, %r281, %r216, %r283;
	// end inline asm
	mov.b64 	%rd72, {%r274, %r279};
	add.s32 	%r284, %r197, 8;
	setp.gt.s32 	%p133, %r284, %r216;
	mov.u64 	%rd278, %rd277;
	mov.f64 	%fd314, %fd313;
	@%p133 bra 	$L__BB3_86;
	mul.f64 	%fd108, %fd313, %fd313;
	mul.f64 	%fd109, %fd107, %fd107;
	setp.lt.f64 	%p134, %fd108, %fd109;
	mov.u64 	%rd278, %rd72;
	mov.f64 	%fd314, %fd107;
	@%p134 bra 	$L__BB3_86;
	setp.lt.f64 	%p135, %fd109, %fd108;
	mov.u64 	%rd278, %rd277;
	mov.f64 	%fd314, %fd313;
	@%p135 bra 	$L__BB3_86;
	setp.lt.s64 	%p136, %rd277, %rd72;
	min.s64 	%rd278, %rd277, %rd72;
	selp.f64 	%fd314, %fd313, %fd107, %p136;
$L__BB3_86:
	mov.b64 	%rd237, %fd314;
	mov.b64 	{%r286, %r291}, %rd237;
	mov.b32 	%r302, 16;
	mov.b32 	%r304, -1;
	// begin inline asm
	shfl.sync.down.b32 %r285, %r286, %r302, %r216, %r304;
	// end inline asm
	// begin inline asm
	shfl.sync.down.b32 %r290, %r291, %r302, %r216, %r304;
	// end inline asm
	mov.b64 	%rd238, {%r285, %r290};
	mov.b64 	%fd112, %rd238;
	mov.b64 	{%r296, %r301}, %rd278;
	// begin inline asm
	shfl.sync.down.b32 %r295, %r296, %r302, %r216, %r304;
	// end inline asm
	// begin inline asm
	shfl.sync.down.b32 %r300, %r301, %r302, %r216, %r304;
	// end inline asm
	mov.b64 	%rd75, {%r295, %r300};
	add.s32 	%r305, %r197, 16;
	setp.gt.s32 	%p137, %r305, %r216;
	mov.u64 	%rd315, %rd278;
	mov.f64 	%fd351, %fd314;
	@%p137 bra 	$L__BB3_90;
	mul.f64 	%fd113, %fd314, %fd314;
	mul.f64 	%fd114, %fd112, %fd112;
	setp.lt.f64 	%p138, %fd113, %fd114;
	mov.u64 	%rd315, %rd75;
	mov.f64 	%fd351, %fd112;
	@%p138 bra 	$L__BB3_90;
	setp.lt.f64 	%p139, %fd114, %fd113;
	mov.u64 	%rd315, %rd278;
	mov.f64 	%fd351, %fd314;
	@%p139 bra 	$L__BB3_90;
	setp.lt.s64 	%p140, %rd278, %rd75;
	min.s64 	%rd315, %rd278, %rd75;
	selp.f64 	%fd351, %fd314, %fd112, %p140;
$L__BB3_90:
	setp.ne.s32 	%p141, %r197, 0;
	@%p141 bra 	$L__BB3_92;
	shr.u32 	%r306, %r5, 1;
	and.b32  	%r307, %r306, 496;
	mov.u32 	%r308, _ZN6thrust24THRUST_300001_SM_1000_NS8cuda_cub4core6detail5shmemE;
	add.s32 	%r309, %r308, %r307;
	st.shared.f64 	[%r309+8], %fd351;
	st.shared.u64 	[%r309+16], %rd315;
$L__BB3_92:
	bar.sync 	0;
	setp.ne.s32 	%p142, %r5, 0;
	@%p142 bra 	$L__BB3_208;
	setp.lt.s32 	%p143, %r4, 33;
	mov.f64 	%fd316, %fd351;
	mov.u64 	%rd280, %rd315;
	@%p143 bra 	$L__BB3_97;
	ld.shared.f64 	%fd117, [_ZN6thrust24THRUST_300001_SM_1000_NS8cuda_cub4core6detail5shmemE+24];
	ld.shared.u64 	%rd78, [_ZN6thrust24THRUST_300001_SM_1000_NS8cuda_cub4core6detail5shmemE+32];
	mul.f64 	%fd118, %fd351, %fd351;
	mul.f64 	%fd119, %fd117, %fd117;
	setp.lt.f64 	%p144, %fd118, %fd119;
	mov.f64 	%fd316, %fd117;
	mov.u64 	%rd280, %rd78;
	@%p144 bra 	$L__BB3_97;
	setp.lt.f64 	%p145, %fd119, %fd118;
	mov.f64 	%fd316, %fd351;
	mov.u64 	%rd280, %rd315;
	@%p145 bra 	$L__BB3_97;
	setp.lt.s64 	%p146, %rd315, %rd78;
	min.s64 	%rd280, %rd315, %rd78;
	selp.f64 	%fd316, %fd351, %fd117, %p146;
$L__BB3_97:
	setp.lt.s32 	%p147, %r4, 65;
	mov.f64 	%fd317, %fd316;
	mov.u64 	%rd281, %rd280;
	@%p147 bra 	$L__BB3_101;
	ld.shared.f64 	%fd122, [_ZN6thrust24THRUST_300001_SM_1000_NS8cuda_cub4core6detail5shmemE+40];
	ld.shared.u64 	%rd81, [_ZN6thrust24THRUST_300001_SM_1000_NS8cuda_cub4core6detail5shmemE+48];
	mul.f64 	%fd123, %fd316, %fd316;
	mul.f64 	%fd124, %fd122, %fd122;
	setp.lt.f64 	%p148, %fd123, %fd124;
	mov.f64 	%fd317, %fd122;
	mov.u64 	%rd281, %rd81;
	@%p148 bra 	$L__BB3_101;
	setp.lt.f64 	%p149, %fd124, %fd123;
	mov.f64 	%fd317, %fd316;
	mov.u64 	%rd281, %rd280;
	@%p149 bra 	$L__BB3_101;
	setp.lt.s64 	%p150, %rd280, %rd81;
	selp.f64 	%fd317, %fd316, %fd122, %p150;
	min.s64 	%rd281, %rd280, %rd81;
$L__BB3_101:
	setp.lt.s32 	%p151, %r4, 97;
	mov.f64 	%fd318, %fd317;
	mov.u64 	%rd282, %rd281;
	@%p151 bra 	$L__BB3_105;
	ld.shared.f64 	%fd127, [_ZN6thrust24THRUST_300001_SM_1000_NS8cuda_cub4core6detail5shmemE+56];
	ld.shared.u64 	%rd84, [_ZN6thrust24THRUST_300001_SM_1000_NS8cuda_cub4core6detail5shmemE+64];
	mul.f64 	%fd128, %fd317, %fd317;
	mul.f64 	%fd129, %fd127, %fd127;
	setp.lt.f64 	%p152, %fd128, %fd129;
	mov.f64 	%fd318, %fd127;
	mov.u64 	%rd282, %rd84;
	@%p152 bra 	$L__BB3_105;
	setp.lt.f64 	%p153, %fd129, %fd128;
	mov.f64 	%fd318, %fd317;
	mov.u64 	%rd282, %rd281;
	@%p153 bra 	$L__BB3_105;
	setp.lt.s64 	%p154, %rd281, %rd84;
	selp.f64 	%fd318, %fd317, %fd127, %p154;
	min.s64 	%rd282, %rd281, %rd84;
$L__BB3_105:
	setp.lt.s32 	%p155, %r4, 129;
	mov.f64 	%fd319, %fd318;
	mov.u64 	%rd283, %rd282;
	@%p155 bra 	$L__BB3_109;
	ld.shared.f64 	%fd132, [_ZN6thrust24THRUST_300001_SM_1000_NS8cuda_cub4core6detail5shmemE+72];
	ld.shared.u64 	%rd87, [_ZN6thrust24THRUST_300001_SM_1000_NS8cuda_cub4core6detail5shmemE+80];
	mul.f64 	%fd133, %fd318, %fd318;
	mul.f64 	%fd134, %fd132, %fd132;
	setp.lt.f64 	%p156, %fd133, %fd134;
	mov.f64 	%fd319, %fd132;
	mov.u64 	%rd283, %rd87;
	@%p156 bra 	$L__BB3_109;
	setp.lt.f64 	%p157, %fd134, %fd133;
	mov.f64 	%fd319, %fd318;
	mov.u64 	%rd283, %rd282;
	@%p157 bra 	$L__BB3_109;
	setp.lt.s64 	%p158, %rd282, %rd87;
	selp.f64 	%fd319, %fd318, %fd132, %p158;
	min.s64 	%rd283, %rd282, %rd87;
$L__BB3_109:
	setp.lt.s32 	%p159, %r4, 161;
	mov.f64 	%fd320, %fd319;
	mov.u64 	%rd284, %rd283;
	@%p159 bra 	$L__BB3_113;
	ld.shared.f64 	%fd137, [_ZN6thrust24THRUST_300001_SM_1000_NS8cuda_cub4core6detail5shmemE+88];
	ld.shared.u64 	%rd90, [_ZN6thrust24THRUST_300001_SM_1000_NS8cuda_cub4core6detail5shmemE+96];
	mul.f64 	%fd138, %fd319, %fd319;
	mul.f64 	%fd139, %fd137, %fd137;
	setp.lt.f64 	%p160, %fd138, %fd139;
	mov.f64 	%fd320, %fd137;
	mov.u64 	%rd284, %rd90;
	@%p160 bra 	$L__BB3_113;
	setp.lt.f64 	%p161, %fd139, %fd138;
	mov.f64 	%fd320, %fd319;
	mov.u64 	%rd284, %rd283;
	@%p161 bra 	$L__BB3_113;
	setp.lt.s64 	%p162, %rd283, %rd90;
	selp.f64 	%fd320, %fd319, %fd137, %p162;
	min.s64 	%rd284, %rd283, %rd90;
$L__BB3_113:
	setp.lt.s32 	%p163, %r4, 193;
	mov.f64 	%fd321, %fd320;
	mov.u64 	%rd285, %rd284;
	@%p163 bra 	$L__BB3_117;
	ld.shared.f64 	%fd142, [_ZN6thrust24THRUST_300001_SM_1000_NS8cuda_cub4core6detail5shmemE+104];
	ld.shared.u64 	%rd93, [_ZN6thrust24THRUST_300001_SM_1000_NS8cuda_cub4core6detail5shmemE+112];
	mul.f64 	%fd143, %fd320, %fd320;
	mul.f64 	%fd144, %fd142, %fd142;
	setp.lt.f64 	%p164, %fd143, %fd144;
	mov.f64 	%fd321, %fd142;
	mov.u64 	%rd285, %rd93;
	@%p164 bra 	$L__BB3_117;
	setp.lt.f64 	%p165, %fd144, %fd143;
	mov.f64 	%fd321, %fd320;
	mov.u64 	%rd285, %rd284;
	@%p165 bra 	$L__BB3_117;
	setp.lt.s64 	%p166, %rd284, %rd93;
	selp.f64 	%fd321, %fd320, %fd142, %p166;
	min.s64 	%rd285, %rd284, %rd93;
$L__BB3_117:
	setp.lt.s32 	%p167, %r4, 225;
	mov.u64 	%rd315, %rd285;
	mov.f64 	%fd351, %fd321;
	@%p167 bra 	$L__BB3_208;
	ld.shared.f64 	%fd147, [_ZN6thrust24THRUST_300001_SM_1000_NS8cuda_cub4core6detail5shmemE+120];
	ld.shared.u64 	%rd96, [_ZN6thrust24THRUST_300001_SM_1000_NS8cuda_cub4core6detail5shmemE+128];
	mul.f64 	%fd148, %fd321, %fd321;
	mul.f64 	%fd149, %fd147, %fd147;
	setp.lt.f64 	%p168, %fd148, %fd149;
	mov.u64 	%rd315, %rd96;
	mov.f64 	%fd351, %fd147;
	@%p168 bra 	$L__BB3_208;
	setp.lt.f64 	%p169, %fd149, %fd148;
	mov.u64 	%rd315, %rd285;
	mov.f64 	%fd351, %fd321;
	@%p169 bra 	$L__BB3_208;
	setp.lt.s64 	%p170, %rd285, %rd96;
	selp.f64 	%fd351, %fd321, %fd147, %p170;
	min.s64 	%rd315, %rd285, %rd96;
	bra.uni 	$L__BB3_208;
$L__BB3_121:
	mov.u32 	%r35, %tid.x;
	cvt.s64.s32 	%rd183, %r2;
	add.s64 	%rd98, %rd3, %rd183;
	cvt.u64.u32 	%rd99, %r35;
	add.s64 	%rd184, %rd99, %rd183;
	shl.b64 	%rd185, %rd184, 3;
	add.s64 	%rd186, %rd2, %rd185;
	ld.global.f64 	%fd274, [%rd186];
	add.s32 	%r69, %r35, 256;
	cvt.u64.u32 	%rd187, %r69;
	ld.global.f64 	%fd275, [%rd186+2048];
	add.s32 	%r70, %r35, 512;
	cvt.u64.u32 	%rd188, %r70;
	ld.global.f64 	%fd276, [%rd186+4096];
	add.s32 	%r71, %r35, 768;
	cvt.u64.u32 	%rd189, %r71;
	ld.global.f64 	%fd277, [%rd186+6144];
	or.b32  	%r72, %r35, 1024;
	cvt.u64.u32 	%rd100, %r72;
	add.s64 	%rd303, %rd98, %rd100;
	ld.global.f64 	%fd339, [%rd186+8192];
	mul.f64 	%fd278, %fd274, %fd274;
	mul.f64 	%fd279, %fd275, %fd275;
	setp.geu.f64 	%p2, %fd278, %fd279;
	selp.f64 	%fd280, %fd274, %fd275, %p2;
	selp.b64 	%rd190, %rd99, %rd187, %p2;
	mul.f64 	%fd281, %fd280, %fd280;
	mul.f64 	%fd282, %fd276, %fd276;
	setp.geu.f64 	%p3, %fd281, %fd282;
	selp.f64 	%fd283, %fd280, %fd276, %p3;
	selp.b64 	%rd191, %rd190, %rd188, %p3;
	mul.f64 	%fd284, %fd283, %fd283;
	mul.f64 	%fd285, %fd277, %fd277;
	setp.geu.f64 	%p4, %fd284, %fd285;
	selp.f64 	%fd152, %fd283, %fd277, %p4;
	selp.b64 	%rd102, %rd191, %rd189, %p4;
	mul.f64 	%fd153, %fd152, %fd152;
	mul.f64 	%fd154, %fd339, %fd339;
	setp.lt.f64 	%p5, %fd153, %fd154;
	@%p5 bra 	$L__BB3_123;
	setp.lt.f64 	%p6, %fd154, %fd153;
	setp.lt.u64 	%p7, %rd102, %rd100;
	or.pred  	%p8, %p6, %p7;
	selp.f64 	%fd339, %fd152, %fd339, %p8;
	add.s64 	%rd192, %rd98, %rd102;
	selp.b64 	%rd303, %rd192, %rd303, %p8;
$L__BB3_123:
	setp.le.s32 	%p9, %r66, %r3;
	@%p9 bra 	$L__BB3_164;
	setp.ne.s32 	%p10, %r35, 0;
	@%p10 bra 	$L__BB3_126;
	atom.global.add.u32 	%r73, [%rd1+4], 1280;
	add.s32 	%r74, %r73, %r3;
	st.shared.u32 	[_ZN6thrust24THRUST_300001_SM_1000_NS8cuda_cub4core6detail5shmemE+152], %r74;
$L__BB3_126:
	bar.sync 	0;
	ld.shared.u32 	%r427, [_ZN6thrust24THRUST_300001_SM_1000_NS8cuda_cub4core6detail5shmemE+152];
	add.s32 	%r75, %r427, 1280;
	setp.gt.s32 	%p11, %r75, %r66;
	@%p11 bra 	$L__BB3_141;
	mov.f64 	%fd323, %fd339;
	mov.u64 	%rd287, %rd303;
$L__BB3_128:
	cvt.s64.s32 	%rd193, %r427;
	add.s64 	%rd194, %rd99, %rd193;
	shl.b64 	%rd195, %rd194, 3;
	add.s64 	%rd196, %rd2, %rd195;
	add.s64 	%rd288, %rd194, %rd3;
	ld.global.f64 	%fd324, [%rd196];
	add.s64 	%rd289, %rd288, 256;
	ld.global.f64 	%fd325, [%rd196+2048];
	add.s64 	%rd290, %rd288, 512;
	ld.global.f64 	%fd326, [%rd196+4096];
	add.s64 	%rd291, %rd288, 768;
	ld.global.f64 	%fd327, [%rd196+6144];
	add.s64 	%rd303, %rd288, 1024;
	ld.global.f64 	%fd339, [%rd196+8192];
	mul.f64 	%fd163, %fd323, %fd323;
	mul.f64 	%fd164, %fd324, %fd324;
	setp.lt.f64 	%p12, %fd163, %fd164;
	@%p12 bra 	$L__BB3_130;
	setp.lt.f64 	%p13, %fd164, %fd163;
	setp.lt.s64 	%p14, %rd287, %rd288;
	or.pred  	%p15, %p13, %p14;
	selp.f64 	%fd324, %fd323, %fd324, %p15;
	selp.b64 	%rd288, %rd287, %rd288, %p15;
$L__BB3_130:
	mul.f64 	%fd167, %fd324, %fd324;
	mul.f64 	%fd168, %fd325, %fd325;
	setp.lt.f64 	%p16, %fd167, %fd168;
	@%p16 bra 	$L__BB3_132;
	setp.lt.f64 	%p17, %fd168, %fd167;
	setp.lt.s64 	%p18, %rd288, %rd289;
	or.pred  	%p19, %p17, %p18;
	selp.f64 	%fd325, %fd324, %fd325, %p19;
	selp.b64 	%rd289, %rd288, %rd289, %p19;
$L__BB3_132:
	mul.f64 	%fd171, %fd325, %fd325;
	mul.f64 	%fd172, %fd326, %fd326;
	setp.lt.f64 	%p20, %fd171, %fd172;
	@%p20 bra 	$L__BB3_134;
	setp.lt.f64 	%p21, %fd172, %fd171;
	setp.lt.s64 	%p22, %rd289, %rd290;
	or.pred  	%p23, %p21, %p22;
	selp.f64 	%fd326, %fd325, %fd326, %p23;
	selp.b64 	%rd290, %rd289, %rd290, %p23;
$L__BB3_134:
	mul.f64 	%fd175, %fd326, %fd326;
	mul.f64 	%fd176, %fd327, %fd327;
	setp.lt.f64 	%p24, %fd175, %fd176;
	@%p24 bra 	$L__BB3_136;
	setp.lt.f64 	%p25, %fd176, %fd175;
	setp.lt.s64 	%p26, %rd290, %rd291;
	or.pred  	%p27, %p25, %p26;
	selp.f64 	%fd327, %fd326, %fd327, %p27;
	selp.b64 	%rd291, %rd290, %rd291, %p27;
$L__BB3_136:
	mul.f64 	%fd179, %fd327, %fd327;
	mul.f64 	%fd180, %fd339, %fd339;
	setp.lt.f64 	%p28, %fd179, %fd180;
	@%p28 bra 	$L__BB3_138;
	setp.lt.f64 	%p29, %fd180, %fd179;
	setp.lt.s64 	%p30, %rd291, %rd303;
	or.pred  	%p31, %p29, %p30;
	selp.f64 	%fd339, %fd327, %fd339, %p31;
	selp.b64 	%rd303, %rd291, %rd303, %p31;
$L__BB3_138:
	setp.ne.s32 	%p32, %r35, 0;
	bar.sync 	0;
	@%p32 bra 	$L__BB3_140;
	atom.global.add.u32 	%r76, [%rd1+4], 1280;
	add.s32 	%r77, %r76, %r3;
	st.shared.u32 	[_ZN6thrust24THRUST_300001_SM_1000_NS8cuda_cub4core6detail5shmemE+152], %r77;
$L__BB3_140:
	bar.sync 	0;
	ld.shared.u32 	%r427, [_ZN6thrust24THRUST_300001_SM_1000_NS8cuda_cub4core6detail5shmemE+152];
	add.s32 	%r78, %r427, 1280;
	setp.le.s32 	%p33, %r78, %r66;
	mov.f64 	%fd323, %fd339;
	mov.u64 	%rd287, %rd303;
	@%p33 bra 	$L__BB3_128;
$L__BB3_141:
	setp.le.s32 	%p34, %r66, %r427;
	@%p34 bra 	$L__BB3_164;
	sub.s32 	%r40, %r66, %r427;
	setp.ge.s32 	%p35, %r35, %r40;
	@%p35 bra 	$L__BB3_164;
	not.b32 	%r79, %r35;
	add.s32 	%r80, %r66, %r79;
	sub.s32 	%r41, %r80, %r427;
	and.b32  	%r81, %r41, 768;
	setp.eq.s32 	%p36, %r81, 768;
	mov.u32 	%r431, %r35;
	@%p36 bra 	$L__BB3_149;
	add.s32 	%r429, %r35, %r427;
	shr.u32 	%r82, %r41, 8;
	add.s32 	%r83, %r82, 1;
	and.b32  	%r84, %r83, 3;
	neg.s32 	%r428, %r84;
	mov.u32 	%r431, %r35;
$L__BB3_145:
	.pragma "nounroll";
	mov.u64 	%rd122, %rd303;
	mov.f64 	%fd184, %fd339;
	cvt.s64.s32 	%rd198, %r429;
	add.s64 	%rd123, %rd3, %rd198;
	mul.wide.s32 	%rd199, %r429, 8;
	add.s64 	%rd200, %rd2, %rd199;
	ld.global.f64 	%fd185, [%rd200];
	mul.f64 	%fd186, %fd184, %fd184;
	mul.f64 	%fd187, %fd185, %fd185;
	setp.lt.f64 	%p37, %fd186, %fd187;
	mov.f64 	%fd339, %fd185;
	mov.u64 	%rd303, %rd123;
	@%p37 bra 	$L__BB3_148;
	setp.lt.f64 	%p38, %fd187, %fd186;
	mov.f64 	%fd339, %fd184;
	mov.u64 	%rd303, %rd122;
	@%p38 bra 	$L__BB3_148;
	setp.lt.s64 	%p39, %rd122, %rd123;
	selp.f64 	%fd339, %fd184, %fd185, %p39;
	min.s64 	%rd303, %rd122, %rd123;
$L__BB3_148:
	add.s32 	%r431, %r431, 256;
	add.s32 	%r429, %r429, 256;
	add.s32 	%r428, %r428, 1;
	setp.ne.s32 	%p40, %r428, 0;
	@%p40 bra 	$L__BB3_145;
$L__BB3_149:
	setp.lt.u32 	%p41, %r41, 768;
	@%p41 bra 	$L__BB3_164;
	add.s32 	%r432, %r431, %r427;
	add.s32 	%r435, %r432, 256;
	add.s32 	%r434, %r432, 512;
	add.s32 	%r433, %r432, 768;
	add.s64 	%rd128, %rd2, 4096;
$L__BB3_151:
	cvt.s64.s32 	%rd201, %r435;
	add.s64 	%rd130, %rd3, %rd201;
	cvt.s64.s32 	%rd202, %r434;
	add.s64 	%rd131, %rd3, %rd202;
	cvt.s64.s32 	%rd203, %r433;
	add.s64 	%rd132, %rd3, %rd203;
	cvt.s64.s32 	%rd204, %r432;
	mul.wide.s32 	%rd205, %r432, 8;
	add.s64 	%rd133, %rd128, %rd205;
	add.s64 	%rd134, %rd3, %rd204;
	ld.global.f64 	%fd193, [%rd133+-4096];
	mul.f64 	%fd194, %fd339, %fd339;
	mul.f64 	%fd195, %fd193, %fd193;
	setp.lt.f64 	%p42, %fd194, %fd195;
	mov.f64 	%fd335, %fd193;
	mov.u64 	%rd299, %rd134;
	@%p42 bra 	$L__BB3_154;
	setp.lt.f64 	%p43, %fd195, %fd194;
	mov.f64 	%fd335, %fd339;
	mov.u64 	%rd299, %rd303;
	@%p43 bra 	$L__BB3_154;
	setp.lt.s64 	%p44, %rd303, %rd134;
	selp.f64 	%fd335, %fd339, %fd193, %p44;
	min.s64 	%rd299, %rd303, %rd134;
$L__BB3_154:
	ld.global.f64 	%fd198, [%rd133+-2048];
	mul.f64 	%fd199, %fd335, %fd335;
	mul.f64 	%fd200, %fd198, %fd198;
	setp.lt.f64 	%p45, %fd199, %fd200;
	mov.f64 	%fd336, %fd198;
	mov.u64 	%rd300, %rd130;
	@%p45 bra 	$L__BB3_157;
	setp.lt.f64 	%p46, %fd200, %fd199;
	mov.f64 	%fd336, %fd335;
	mov.u64 	%rd300, %rd299;
	@%p46 bra 	$L__BB3_157;
	setp.lt.s64 	%p47, %rd299, %rd130;
	selp.f64 	%fd336, %fd335, %fd198, %p47;
	min.s64 	%rd300, %rd299, %rd130;
$L__BB3_157:
	ld.global.f64 	%fd203, [%rd133];
	mul.f64 	%fd204, %fd336, %fd336;
	mul.f64 	%fd205, %fd203, %fd203;
	setp.lt.f64 	%p48, %fd204, %fd205;
	mov.f64 	%fd337, %fd203;
	mov.u64 	%rd301, %rd131;
	@%p48 bra 	$L__BB3_160;
	setp.lt.f64 	%p49, %fd205, %fd204;
	mov.f64 	%fd337, %fd336;
	mov.u64 	%rd301, %rd300;
	@%p49 bra 	$L__BB3_160;
	setp.lt.s64 	%p50, %rd300, %rd131;
	selp.f64 	%fd337, %fd336, %fd203, %p50;
	min.s64 	%rd301, %rd300, %rd131;
$L__BB3_160:
	ld.global.f64 	%fd208, [%rd133+2048];
	mul.f64 	%fd209, %fd337, %fd337;
	mul.f64 	%fd210, %fd208, %fd208;
	setp.lt.f64 	%p51, %fd209, %fd210;
	mov.f64 	%fd339, %fd208;
	mov.u64 	%rd303, %rd132;
	@%p51 bra 	$L__BB3_163;
	setp.lt.f64 	%p52, %fd210, %fd209;
	mov.f64 	%fd339, %fd337;
	mov.u64 	%rd303, %rd301;
	@%p52 bra 	$L__BB3_163;
	setp.lt.s64 	%p53, %rd301, %rd132;
	selp.f64 	%fd339, %fd337, %fd208, %p53;
	min.s64 	%rd303, %rd301, %rd132;
$L__BB3_163:
	add.s32 	%r431, %r431, 1024;
	add.s32 	%r435, %r435, 1024;
	add.s32 	%r434, %r434, 1024;
	add.s32 	%r433, %r433, 1024;
	add.s32 	%r432, %r432, 1024;
	setp.lt.s32 	%p54, %r431, %r40;
	@%p54 bra 	$L__BB3_151;
$L__BB3_164:
	// begin inline asm
	mov.u32 %r85, %laneid;
	// end inline asm
	mov.b64 	%rd206, %fd339;
	mov.b64 	{%r87, %r92}, %rd206;
	mov.b32 	%r103, 1;
	mov.b32 	%r104, 31;
	mov.b32 	%r105, -1;
	// begin inline asm
	shfl.sync.down.b32 %r86, %r87, %r103, %r104, %r105;
	// end inline asm
	// begin inline asm
	shfl.sync.down.b32 %r91, %r92, %r103, %r104, %r105;
	// end inline asm
	mov.b64 	%rd207, {%r86, %r91};
	mov.b64 	%fd214, %rd207;
	mov.b64 	{%r97, %r102}, %rd303;
	// begin inline asm
	shfl.sync.down.b32 %r96, %r97, %r103, %r104, %r105;
	// end inline asm
	// begin inline asm
	shfl.sync.down.b32 %r101, %r102, %r103, %r104, %r105;
	// end inline asm
	mov.b64 	%rd144, {%r96, %r101};
	setp.gt.s32 	%p55, %r85, 30;
	mov.f64 	%fd340, %fd339;
	mov.u64 	%rd304, %rd303;
	@%p55 bra 	$L__BB3_168;
	mul.f64 	%fd215, %fd339, %fd339;
	mul.f64 	%fd216, %fd214, %fd214;
	setp.lt.f64 	%p56, %fd215, %fd216;
	mov.f64 	%fd340, %fd214;
	mov.u64 	%rd304, %rd144;
	@%p56 bra 	$L__BB3_168;
	setp.lt.f64 	%p57, %fd216, %fd215;
	mov.f64 	%fd340, %fd339;
	mov.u64 	%rd304, %rd303;
	@%p57 bra 	$L__BB3_168;
	setp.lt.s64 	%p58, %rd303, %rd144;
	selp.f64 	%fd340, %fd339, %fd214, %p58;
	min.s64 	%rd304, %rd303, %rd144;
$L__BB3_168:
	mov.b64 	%rd208, %fd340;
	mov.b64 	{%r107, %r112}, %rd208;
	mov.b32 	%r123, 2;
	mov.b32 	%r124, 31;
	mov.b32 	%r125, -1;
	// begin inline asm
	shfl.sync.down.b32 %r106, %r107, %r123, %r124, %r125;
	// end inline asm
	// begin inline asm
	shfl.sync.down.b32 %r111, %r112, %r123, %r124, %r125;
	// end inline asm
	mov.b64 	%rd209, {%r106, %r111};
	mov.b64 	%fd219, %rd209;
	mov.b64 	{%r117, %r122}, %rd304;
	// begin inline asm
	shfl.sync.down.b32 %r116, %r117, %r123, %r124, %r125;
	// end inline asm
	// begin inline asm
	shfl.sync.down.b32 %r121, %r122, %r123, %r124, %r125;
	// end inline asm
	mov.b64 	%rd147, {%r116, %r121};
	setp.gt.s32 	%p59, %r85, 29;
	mov.f64 	%fd341, %fd340;
	mov.u64 	%rd305, %rd304;
	@%p59 bra 	$L__BB3_172;
	mul.f64 	%fd220, %fd340, %fd340;
	mul.f64 	%fd221, %fd219, %fd219;
	setp.lt.f64 	%p60, %fd220, %fd221;
	mov.f64 	%fd341, %fd219;
	mov.u64 	%rd305, %rd147;
	@%p60 bra 	$L__BB3_172;
	setp.lt.f64 	%p61, %fd221, %fd220;
	mov.f64 	%fd341, %fd340;
	mov.u64 	%rd305, %rd304;
	@%p61 bra 	$L__BB3_172;
	setp.lt.s64 	%p62, %rd304, %rd147;
	selp.f64 	%fd341, %fd340, %fd219, %p62;
	min.s64 	%rd305, %rd304, %rd147;
$L__BB3_172:
	mov.b64 	%rd210, %fd341;
	mov.b64 	{%r127, %r132}, %rd210;
	mov.b32 	%r143, 4;
	mov.b32 	%r144, 31;
	mov.b32 	%r145, -1;
	// begin inline asm
	shfl.sync.down.b32 %r126, %r127, %r143, %r144, %r145;
	// end inline asm
	// begin inline asm
	shfl.sync.down.b32 %r131, %r132, %r143, %r144, %r145;
	// end inline asm
	mov.b64 	%rd211, {%r126, %r131};
	mov.b64 	%fd224, %rd211;
	mov.b64 	{%r137, %r142}, %rd305;
	// begin inline asm
	shfl.sync.down.b32 %r136, %r137, %r143, %r144, %r145;
	// end inline asm
	// begin inline asm
	shfl.sync.down.b32 %r141, %r142, %r143, %r144, %r145;
	// end inline asm
	mov.b64 	%rd150, {%r136, %r141};
	setp.gt.s32 	%p63, %r85, 27;
	mov.f64 	%fd342, %fd341;
	mov.u64 	%rd306, %rd305;
	@%p63 bra 	$L__BB3_176;
	mul.f64 	%fd225, %fd341, %fd341;
	mul.f64 	%fd226, %fd224, %fd224;
	setp.lt.f64 	%p64, %fd225, %fd226;
	mov.f64 	%fd342, %fd224;
	mov.u64 	%rd306, %rd150;
	@%p64 bra 	$L__BB3_176;
	setp.lt.f64 	%p65, %fd226, %fd225;
	mov.f64 	%fd342, %fd341;
	mov.u64 	%rd306, %rd305;
	@%p65 bra 	$L__BB3_176;
	setp.lt.s64 	%p66, %rd305, %rd150;
	selp.f64 	%fd342, %fd341, %fd224, %p66;
	min.s64 	%rd306, %rd305, %rd150;
$L__BB3_176:
	mov.b64 	%rd212, %fd342;
	mov.b64 	{%r147, %r152}, %rd212;
	mov.b32 	%r163, 8;
	mov.b32 	%r164, 31;
	mov.b32 	%r165, -1;
	// begin inline asm
	shfl.sync.down.b32 %r146, %r147, %r163, %r164, %r165;
	// end inline asm
	// begin inline asm
	shfl.sync.down.b32 %r151, %r152, %r163, %r164, %r165;
	// end inline asm
	mov.b64 	%rd213, {%r146, %r151};
	mov.b64 	%fd229, %rd213;
	mov.b64 	{%r157, %r162}, %rd306;
	// begin inline asm
	shfl.sync.down.b32 %r156, %r157, %r163, %r164, %r165;
	// end inline asm
	// begin inline asm
	shfl.sync.down.b32 %r161, %r162, %r163, %r164, %r165;
	// end inline asm
	mov.b64 	%rd153, {%r156, %r161};
	setp.gt.s32 	%p67, %r85, 23;
	mov.f64 	%fd343, %fd342;
	mov.u64 	%rd307, %rd306;
	@%p67 bra 	$L__BB3_180;
	mul.f64 	%fd230, %fd342, %fd342;
	mul.f64 	%fd231, %fd229, %fd229;
	setp.lt.f64 	%p68, %fd230, %fd231;
	mov.f64 	%fd343, %fd229;
	mov.u64 	%rd307, %rd153;
	@%p68 bra 	$L__BB3_180;
	setp.lt.f64 	%p69, %fd231, %fd230;
	mov.f64 	%fd343, %fd342;
	mov.u64 	%rd307, %rd306;
	@%p69 bra 	$L__BB3_180;
	setp.lt.s64 	%p70, %rd306, %rd153;
	selp.f64 	%fd343, %fd342, %fd229, %p70;
	min.s64 	%rd307, %rd306, %rd153;
$L__BB3_180:
	mov.b64 	%rd214, %fd343;
	mov.b64 	{%r167, %r172}, %rd214;
	mov.b32 	%r183, 16;
	mov.b32 	%r184, 31;
	mov.b32 	%r185, -1;
	// begin inline asm
	shfl.sync.down.b32 %r166, %r167, %r183, %r184, %r185;
	// end inline asm
	// begin inline asm
	shfl.sync.down.b32 %r171, %r172, %r183, %r184, %r185;
	// end inline asm
	mov.b64 	%rd215, {%r166, %r171};
	mov.b64 	%fd234, %rd215;
	mov.b64 	{%r177, %r182}, %rd307;
	// begin inline asm
	shfl.sync.down.b32 %r176, %r177, %r183, %r184, %r185;
	// end inline asm
	// begin inline asm
	shfl.sync.down.b32 %r181, %r182, %r183, %r184, %r185;
	// end inline asm
	mov.b64 	%rd156, {%r176, %r181};
	setp.gt.s32 	%p71, %r85, 15;
	mov.f64 	%fd351, %fd343;
	mov.u64 	%rd315, %rd307;
	@%p71 bra 	$L__BB3_184;
	mul.f64 	%fd235, %fd343, %fd343;
	mul.f64 	%fd236, %fd234, %fd234;
	setp.lt.f64 	%p72, %fd235, %fd236;
	mov.f64 	%fd351, %fd234;
	mov.u64 	%rd315, %rd156;
	@%p72 bra 	$L__BB3_184;
	setp.lt.f64 	%p73, %fd236, %fd235;
	mov.f64 	%fd351, %fd343;
	mov.u64 	%rd315, %rd307;
	@%p73 bra 	$L__BB3_184;
	setp.lt.s64 	%p74, %rd307, %rd156;
	selp.f64 	%fd351, %fd343, %fd234, %p74;
	min.s64 	%rd315, %rd307, %rd156;
$L__BB3_184:
	setp.ne.s32 	%p75, %r85, 0;
	@%p75 bra 	$L__BB3_186;
	shr.u32 	%r186, %r35, 1;
	and.b32  	%r187, %r186, 496;
	mov.u32 	%r188, _ZN6thrust24THRUST_300001_SM_1000_NS8cuda_cub4core6detail5shmemE;
	add.s32 	%r189, %r188, %r187;
	st.shared.f64 	[%r189+8], %fd351;
	st.shared.u64 	[%r189+16], %rd315;
$L__BB3_186:
	bar.sync 	0;
	setp.ne.s32 	%p76, %r35, 0;
	@%p76 bra 	$L__BB3_208;
	ld.shared.f64 	%fd239, [_ZN6thrust24THRUST_300001_SM_1000_NS8cuda_cub4core6detail5shmemE+24];
	ld.shared.u64 	%rd159, [_ZN6thrust24THRUST_300001_SM_1000_NS8cuda_cub4core6detail5shmemE+32];
	mul.f64 	%fd240, %fd351, %fd351;
	mul.f64 	%fd241, %fd239, %fd239;
	setp.lt.f64 	%p77, %fd240, %fd241;
	mov.f64 	%fd345, %fd239;
	mov.u64 	%rd309, %rd159;
	@%p77 bra 	$L__BB3_190;
	setp.lt.f64 	%p78, %fd241, %fd240;
	mov.f64 	%fd345, %fd351;
	mov.u64 	%rd309, %rd315;
	@%p78 bra 	$L__BB3_190;
	setp.lt.s64 	%p79, %rd315, %rd159;
	selp.f64 	%fd345, %fd351, %fd239, %p79;
	min.s64 	%rd309, %rd315, %rd159;
$L__BB3_190:
	ld.shared.f64 	%fd244, [_ZN6thrust24THRUST_300001_SM_1000_NS8cuda_cub4core6detail5shmemE+40];
	ld.shared.u64 	%rd162, [_ZN6thrust24THRUST_300001_SM_1000_NS8cuda_cub4core6detail5shmemE+48];
	mul.f64 	%fd245, %fd345, %fd345;
	mul.f64 	%fd246, %fd244, %fd244;
	setp.lt.f64 	%p80, %fd245, %fd246;
	mov.f64 	%fd346, %fd244;
	mov.u64 	%rd310, %rd162;
	@%p80 bra 	$L__BB3_193;
	setp.lt.f64 	%p81, %fd246, %fd245;
	mov.f64 	%fd346, %fd345;
	mov.u64 	%rd310, %rd309;
	@%p81 bra 	$L__BB3_193;
	setp.lt.s64 	%p82, %rd309, %rd162;
	selp.f64 	%fd346, %fd345, %fd244, %p82;
	min.s64 	%rd310, %rd309, %rd162;
$L__BB3_193:
	ld.shared.f64 	%fd249, [_ZN6thrust24THRUST_300001_SM_1000_NS8cuda_cub4core6detail5shmemE+56];
	ld.shared.u64 	%rd165, [_ZN6thrust24THRUST_300001_SM_1000_NS8cuda_cub4core6detail5shmemE+64];
	mul.f64 	%fd250, %fd346, %fd346;
	mul.f64 	%fd251, %fd249, %fd249;
	setp.lt.f64 	%p83, %fd250, %fd251;
	mov.f64 	%fd347, %fd249;
	mov.u64 	%rd311, %rd165;
	@%p83 bra 	$L__BB3_196;
	setp.lt.f64 	%p84, %fd251, %fd250;
	mov.f64 	%fd347, %fd346;
	mov.u64 	%rd311, %rd310;
	@%p84 bra 	$L__BB3_196;
	setp.lt.s64 	%p85, %rd310, %rd165;
	selp.f64 	%fd347, %fd346, %fd249, %p85;
	min.s64 	%rd311, %rd310, %rd165;
$L__BB3_196:
	ld.shared.f64 	%fd254, [_ZN6thrust24THRUST_300001_SM_1000_NS8cuda_cub4core6detail5shmemE+72];
	ld.shared.u64 	%rd168, [_ZN6thrust24THRUST_300001_SM_1000_NS8cuda_cub4core6detail5shmemE+80];
	mul.f64 	%fd255, %fd347, %fd347;
	mul.f64 	%fd256, %fd254, %fd254;
	setp.lt.f64 	%p86, %fd255, %fd256;
	mov.f64 	%fd348, %fd254;
	mov.u64 	%rd312, %rd168;
	@%p86 bra 	$L__BB3_199;
	setp.lt.f64 	%p87, %fd256, %fd255;
	mov.f64 	%fd348, %fd347;
	mov.u64 	%rd312, %rd311;
	@%p87 bra 	$L__BB3_199;
	setp.lt.s64 	%p88, %rd311, %rd168;
	selp.f64 	%fd348, %fd347, %fd254, %p88;
	min.s64 	%rd312, %rd311, %rd168;
$L__BB3_199:
	ld.shared.f64 	%fd259, [_ZN6thrust24THRUST_300001_SM_1000_NS8cuda_cub4core6detail5shmemE+88];
	ld.shared.u64 	%rd171, [_ZN6thrust24THRUST_300001_SM_1000_NS8cuda_cub4core6detail5shmemE+96];
	mul.f64 	%fd260, %fd348, %fd348;
	mul.f64 	%fd261, %fd259, %fd259;
	setp.lt.f64 	%p89, %fd260, %fd261;
	mov.f64 	%fd349, %fd259;
	mov.u64 	%rd313, %rd171;
	@%p89 bra 	$L__BB3_202;
	setp.lt.f64 	%p90, %fd261, %fd260;
	mov.f64 	%fd349, %fd348;
	mov.u64 	%rd313, %rd312;
	@%p90 bra 	$L__BB3_202;
	setp.lt.s64 	%p91, %rd312, %rd171;
	selp.f64 	%fd349, %fd348, %fd259, %p91;
	min.s64 	%rd313, %rd312, %rd171;
$L__BB3_202:
	ld.shared.f64 	%fd264, [_ZN6thrust24THRUST_300001_SM_1000_NS8cuda_cub4core6detail5shmemE+104];
	ld.shared.u64 	%rd174, [_ZN6thrust24THRUST_300001_SM_1000_NS8cuda_cub4core6detail5shmemE+112];
	mul.f64 	%fd265, %fd349, %fd349;
	mul.f64 	%fd266, %fd264, %fd264;
	setp.lt.f64 	%p92, %fd265, %fd266;
	mov.f64 	%fd350, %fd264;
	mov.u64 	%rd314, %rd174;
	@%p92 bra 	$L__BB3_205;
	setp.lt.f64 	%p93, %fd266, %fd265;
	mov.f64 	%fd350, %fd349;
	mov.u64 	%rd314, %rd313;
	@%p93 bra 	$L__BB3_205;
	setp.lt.s64 	%p94, %rd313, %rd174;
	selp.f64 	%fd350, %fd349, %fd264, %p94;
	min.s64 	%rd314, %rd313, %rd174;
$L__BB3_205:
	ld.shared.f64 	%fd269, [_ZN6thrust24THRUST_300001_SM_1000_NS8cuda_cub4core6detail5shmemE+120];
	ld.shared.u64 	%rd177, [_ZN6thrust24THRUST_300001_SM_1000_NS8cuda_cub4core6detail5shmemE+128];
	mul.f64 	%fd270, %fd350, %fd350;
	mul.f64 	%fd271, %fd269, %fd269;
	setp.lt.f64 	%p95, %fd270, %fd271;
	mov.u64 	%rd315, %rd177;
	mov.f64 	%fd351, %fd269;
	@%p95 bra 	$L__BB3_208;
	setp.lt.f64 	%p96, %fd271, %fd270;
	mov.u64 	%rd315, %rd314;
	mov.f64 	%fd351, %fd350;
	@%p96 bra 	$L__BB3_208;
	setp.lt.s64 	%p97, %rd314, %rd177;
	selp.f64 	%fd351, %fd350, %fd269, %p97;
	min.s64 	%rd315, %rd314, %rd177;
$L__BB3_208:
	mov.u32 	%r415, %tid.x;
	setp.ne.s32 	%p214, %r415, 0;
	@%p214 bra 	$L__BB3_210;
	ld.param.u64 	%rd252, [_ZN6thrust24THRUST_300001_SM_1000_NS8cuda_cub4core6detail13_kernel_agentINS1_8__reduce11ReduceAgentINS0_12zip_iteratorIN4cuda3std3__45tupleIJNS0_10device_ptrIdEENS0_17counting_iteratorIlNS0_11use_defaultESF_SF_EEEEEEEPNSB_IJdlEEESJ_iNS1_9__extrema9arg_max_fIdl10comparatorEEEEJSI_SK_iN3cub18CUB_300001_SM_100013GridEvenShareIiEENSR_9GridQueueIjEESO_EEEvDpT0__param_1];
	cvta.to.global.u64 	%rd249, %rd252;
	mul.wide.u32 	%rd250, %r1, 16;
	add.s64 	%rd251, %rd249, %rd250;
	st.global.f64 	[%rd251], %fd351;
	st.global.u64 	[%rd251+8], %rd315;
$L__BB3_210:
	ret;

}
	// .globl	_ZN6thrust24THRUST_300001_SM_1000_NS8cuda_cub4core6detail13_kernel_agentINS1_8__reduce10DrainAgentIiEEJN3cub18CUB_300001_SM_10009GridQueueIjEEiEEEvDpT0_
.visible .entry _ZN6thrust24THRUST_300001_SM_1000_NS8cuda_cub4core6detail13_kernel_agentINS1_8__reduce10DrainAgentIiEEJN3cub18CUB_300001_SM_10009GridQueueIjEEiEEEvDpT0_(
	.param .align 8 .b8 _ZN6thrust24THRUST_300001_SM_1000_NS8cuda_cub4core6detail13_kernel_agentINS1_8__reduce10DrainAgentIiEEJN3cub18CUB_300001_SM_10009GridQueueIjEEiEEEvDpT0__param_0[8],
	.param .u32 _ZN6thrust24THRUST_300001_SM_1000_NS8cuda_cub4core6detail13_kernel_agentINS1_8__reduce10DrainAgentIiEEJN3cub18CUB_300001_SM_10009GridQueueIjEEiEEEvDpT0__param_1
)
.maxntid 1
{
	.reg .b32 	%r<3>;
	.reg .b64 	%rd<3>;

	ld.param.u64 	%rd1, [_ZN6thrust24THRUST_300001_SM_1000_NS8cuda_cub4core6detail13_kernel_agentINS1_8__reduce10DrainAgentIiEEJN3cub18CUB_300001_SM_10009GridQueueIjEEiEEEvDpT0__param_0];
	ld.param.u32 	%r1, [_ZN6thrust24THRUST_300001_SM_1000_NS8cuda_cub4core6detail13_kernel_agentINS1_8__reduce10DrainAgentIiEEJN3cub18CUB_300001_SM_10009GridQueueIjEEiEEEvDpT0__param_1];
	cvta.to.global.u64 	%rd2, %rd1;
	st.global.u32 	[%rd2], %r1;
	mov.b32 	%r2, 0;
	st.global.u32 	[%rd2+4], %r2;
	ret;

}
	// .globl	_ZN6thrust24THRUST_300001_SM_1000_NS8cuda_cub4core6detail13_kernel_agentINS1_8__reduce11ReduceAgentIPN4cuda3std3__45tupleIJdlEEESC_SB_iNS1_9__extrema9arg_max_fIdl10comparatorEEEEJSC_SC_iSG_EEEvDpT0_
.visible .entry _ZN6thrust24THRUST_300001_SM_1000_NS8cuda_cub4core6detail13_kernel_agentINS1_8__reduce11ReduceAgentIPN4cuda3std3__45tupleIJdlEEESC_SB_iNS1_9__extrema9arg_max_fIdl10comparatorEEEEJSC_SC_iSG_EEEvDpT0_(
	.param .u64 .ptr .align 1 _ZN6thrust24THRUST_300001_SM_1000_NS8cuda_cub4core6detail13_kernel_agentINS1_8__reduce11ReduceAgentIPN4cuda3std3__45tupleIJdlEEESC_SB_iNS1_9__extrema9arg_max_fIdl10comparatorEEEEJSC_SC_iSG_EEEvDpT0__param_0,
	.param .u64 .ptr .align 1 _ZN6thrust24THRUST_300001_SM_1000_NS8cuda_cub4core6detail13_kernel_agentINS1_8__reduce11ReduceAgentIPN4cuda3std3__45tupleIJdlEEESC_SB_iNS1_9__extrema9arg_max_fIdl10comparatorEEEEJSC_SC_iSG_EEEvDpT0__param_1,
	.param .u32 _ZN6thrust24THRUST_300001_SM_1000_NS8cuda_cub4core6detail13_kernel_agentINS1_8__reduce11ReduceAgentIPN4cuda3std3__45tupleIJdlEEESC_SB_iNS1_9__extrema9arg_max_fIdl10comparatorEEEEJSC_SC_iSG_EEEvDpT0__param_2,
	.param .align 1 .b8 _ZN6thrust24THRUST_300001_SM_1000_NS8cuda_cub4core6detail13_kernel_agentINS1_8__reduce11ReduceAgentIPN4cuda3std3__45tupleIJdlEEESC_SB_iNS1_9__extrema9arg_max_fIdl10comparatorEEEEJSC_SC_iSG_EEEvDpT0__param_3[1]
)
.maxntid 256
{
	.reg .pred 	%p<222>;
	.reg .b32 	%r<390>;
	.reg .b64 	%rd<395>;
	.reg .b64 	%fd<360>;

	ld.param.u32 	%r37, [_ZN6thrust24THRUST_300001_SM_1000_NS8cuda_cub4core6detail13_kernel_agentINS1_8__reduce11ReduceAgentIPN4cuda3std3__45tupleIJdlEEESC_SB_iNS1_9__extrema9arg_max_fIdl10comparatorEEEEJSC_SC_iSG_EEEvDpT0__param_2];
	setp.eq.s32 	%p1, %r37, 0;
	@%p1 bra 	$L__BB5_211;
	setp.gt.s32 	%p2, %r37, 1279;
	@%p2 bra 	$L__BB5_121;
	mov.u32 	%r1, %tid.x;
	setp.ge.s32 	%p105, %r1, %r37;
	mov.f64 	%fd303, 0d0000000000000000;
	mov.b64 	%rd337, 0;
	mov.u32 	%r380, %r1;
	@%p105 bra 	$L__BB5_4;
	ld.param.u64 	%rd323, [_ZN6thrust24THRUST_300001_SM_1000_NS8cuda_cub4core6detail13_kernel_agentINS1_8__reduce11ReduceAgentIPN4cuda3std3__45tupleIJdlEEESC_SB_iNS1_9__extrema9arg_max_fIdl10comparatorEEEEJSC_SC_iSG_EEEvDpT0__param_0];
	mul.wide.u32 	%rd273, %r1, 16;
	add.s64 	%rd270, %rd323, %rd273;
	// begin inline asm
	ld.global.nc.u64 %rd269, [%rd270];
	// end inline asm
	add.s64 	%rd272, %rd270, 8;
	// begin inline asm
	ld.global.nc.u64 %rd337, [%rd272];
	// end inline asm
	mov.b64 	%fd303, %rd269;
	add.s32 	%r380, %r1, 256;
$L__BB5_4:
	setp.ge.s32 	%p106, %r380, %r37;
	@%p106 bra 	$L__BB5_25;
	not.b32 	%r153, %r380;
	add.s32 	%r4, %r37, %r153;
	and.b32  	%r154, %r4, 768;
	setp.eq.s32 	%p107, %r154, 768;
	@%p107 bra 	$L__BB5_11;
	ld.param.u64 	%rd324, [_ZN6thrust24THRUST_300001_SM_1000_NS8cuda_cub4core6detail13_kernel_agentINS1_8__reduce11ReduceAgentIPN4cuda3std3__45tupleIJdlEEESC_SB_iNS1_9__extrema9arg_max_fIdl10comparatorEEEEJSC_SC_iSG_EEEvDpT0__param_0];
	mul.wide.u32 	%rd275, %r380, 16;
	add.s64 	%rd328, %rd324, %rd275;
	shr.u32 	%r155, %r4, 8;
	add.s32 	%r156, %r155, 1;
	and.b32  	%r157, %r156, 3;
	neg.s32 	%r378, %r157;
$L__BB5_7:
	.pragma "nounroll";
	mov.u64 	%rd5, %rd337;
	mov.f64 	%fd3, %fd303;
	// begin inline asm
	ld.global.nc.u64 %rd276, [%rd328];
	// end inline asm
	add.s64 	%rd279, %rd328, 8;
	// begin inline asm
	ld.global.nc.u64 %rd278, [%rd279];
	// end inline asm
	mov.b64 	%fd4, %rd276;
	mul.f64 	%fd5, %fd3, %fd3;
	mul.f64 	%fd6, %fd4, %fd4;
	setp.lt.f64 	%p108, %fd5, %fd6;
	mov.u64 	%rd337, %rd278;
	mov.f64 	%fd303, %fd4;
	@%p108 bra 	$L__BB5_10;
	setp.lt.f64 	%p109, %fd6, %fd5;
	mov.u64 	%rd337, %rd5;
	mov.f64 	%fd303, %fd3;
	@%p109 bra 	$L__BB5_10;
	setp.lt.s64 	%p110, %rd5, %rd278;
	min.s64 	%rd337, %rd5, %rd278;
	selp.f64 	%fd303, %fd3, %fd4, %p110;
$L__BB5_10:
	add.s32 	%r380, %r380, 256;
	add.s64 	%rd328, %rd328, 4096;
	add.s32 	%r378, %r378, 1;
	setp.ne.s32 	%p111, %r378, 0;
	@%p111 bra 	$L__BB5_7;
$L__BB5_11:
	setp.lt.u32 	%p112, %r4, 768;
	@%p112 bra 	$L__BB5_25;
$L__BB5_12:
	ld.param.u64 	%rd325, [_ZN6thrust24THRUST_300001_SM_1000_NS8cuda_cub4core6detail13_kernel_agentINS1_8__reduce11ReduceAgentIPN4cuda3std3__45tupleIJdlEEESC_SB_iNS1_9__extrema9arg_max_fIdl10comparatorEEEEJSC_SC_iSG_EEEvDpT0__param_0];
	mul.wide.s32 	%rd284, %r380, 16;
	add.s64 	%rd281, %rd325, %rd284;
	// begin inline asm
	ld.global.nc.u64 %rd280, [%rd281];
	// end inline asm
	add.s64 	%rd283, %rd281, 8;
	// begin inline asm
	ld.global.nc.u64 %rd282, [%rd283];
	// end inline asm
	mov.b64 	%fd12, %rd280;
	mul.f64 	%fd13, %fd303, %fd303;
	mul.f64 	%fd14, %fd12, %fd12;
	setp.lt.f64 	%p113, %fd13, %fd14;
	mov.u64 	%rd334, %rd282;
	mov.f64 	%fd300, %fd12;
	@%p113 bra 	$L__BB5_15;
	setp.lt.f64 	%p114, %fd14, %fd13;
	mov.u64 	%rd334, %rd337;
	mov.f64 	%fd300, %fd303;
	@%p114 bra 	$L__BB5_15;
	setp.lt.s64 	%p115, %rd337, %rd282;
	min.s64 	%rd334, %rd337, %rd282;
	selp.f64 	%fd300, %fd303, %fd12, %p115;
$L__BB5_15:
	add.s64 	%rd286, %rd281, 4096;
	// begin inline asm
	ld.global.nc.u64 %rd285, [%rd286];
	// end inline asm
	add.s64 	%rd288, %rd281, 4104;
	// begin inline asm
	ld.global.nc.u64 %rd287, [%rd288];
	// end inline asm
	mov.b64 	%fd17, %rd285;
	mul.f64 	%fd18, %fd300, %fd300;
	mul.f64 	%fd19, %fd17, %fd17;
	setp.lt.f64 	%p116, %fd18, %fd19;
	mov.u64 	%rd335, %rd287;
	mov.f64 	%fd301, %fd17;
	@%p116 bra 	$L__BB5_18;
	setp.lt.f64 	%p117, %fd19, %fd18;
	mov.u64 	%rd335, %rd334;
	mov.f64 	%fd301, %fd300;
	@%p117 bra 	$L__BB5_18;
	setp.lt.s64 	%p118, %rd334, %rd287;
	min.s64 	%rd335, %rd334, %rd287;
	selp.f64 	%fd301, %fd300, %fd17, %p118;
$L__BB5_18:
	add.s64 	%rd290, %rd281, 8192;
	// begin inline asm
	ld.global.nc.u64 %rd289, [%rd290];
	// end inline asm
	add.s64 	%rd292, %rd281, 8200;
	// begin inline asm
	ld.global.nc.u64 %rd291, [%rd292];
	// end inline asm
	mov.b64 	%fd22, %rd289;
	mul.f64 	%fd23, %fd301, %fd301;
	mul.f64 	%fd24, %fd22, %fd22;
	setp.lt.f64 	%p119, %fd23, %fd24;
	mov.u64 	%rd336, %rd291;
	mov.f64 	%fd302, %fd22;
	@%p119 bra 	$L__BB5_21;
	setp.lt.f64 	%p120, %fd24, %fd23;
	mov.u64 	%rd336, %rd335;
	mov.f64 	%fd302, %fd301;
	@%p120 bra 	$L__BB5_21;
	setp.lt.s64 	%p121, %rd335, %rd291;
	min.s64 	%rd336, %rd335, %rd291;
	selp.f64 	%fd302, %fd301, %fd22, %p121;
$L__BB5_21:
	add.s64 	%rd294, %rd281, 12288;
	// begin inline asm
	ld.global.nc.u64 %rd293, [%rd294];
	// end inline asm
	add.s64 	%rd296, %rd281, 12296;
	// begin inline asm
	ld.global.nc.u64 %rd295, [%rd296];
	// end inline asm
	mov.b64 	%fd27, %rd293;
	mul.f64 	%fd28, %fd302, %fd302;
	mul.f64 	%fd29, %fd27, %fd27;
	setp.lt.f64 	%p122, %fd28, %fd29;
	mov.u64 	%rd337, %rd295;
	mov.f64 	%fd303, %fd27;
	@%p122 bra 	$L__BB5_24;
	setp.lt.f64 	%p123, %fd29, %fd28;
	mov.u64 	%rd337, %rd336;
	mov.f64 	%fd303, %fd302;
	@%p123 bra 	$L__BB5_24;
	setp.lt.s64 	%p124, %rd336, %rd295;
	min.s64 	%rd337, %rd336, %rd295;
	selp.f64 	%fd303, %fd302, %fd27, %p124;
$L__BB5_24:
	add.s32 	%r380, %r380, 1024;
	setp.lt.s32 	%p125, %r380, %r37;
	@%p125 bra 	$L__BB5_12;
$L__BB5_25:
	setp.lt.s32 	%p126, %r37, 256;
	@%p126 bra 	$L__BB5_70;
	// begin inline asm
	mov.u32 %r271, %laneid;
	// end inline asm
	mov.b64 	%rd307, %fd303;
	mov.b64 	{%r273, %r278}, %rd307;
	mov.b32 	%r289, 1;
	mov.b32 	%r290, 31;
	mov.b32 	%r291, -1;
	// begin inline asm
	shfl.sync.down.b32 %r272, %r273, %r289, %r290, %r291;
	// end inline asm
	// begin inline asm
	shfl.sync.down.b32 %r277, %r278, %r289, %r290, %r291;
	// end inline asm
	mov.b64 	%rd308, {%r272, %r277};
	mov.b64 	%fd33, %rd308;
	mov.b64 	{%r283, %r288}, %rd337;
	// begin inline asm
	shfl.sync.down.b32 %r282, %r283, %r289, %r290, %r291;
	// end inline asm
	// begin inline asm
	shfl.sync.down.b32 %r287, %r288, %r289, %r290, %r291;
	// end inline asm
	mov.b64 	%rd27, {%r282, %r287};
	setp.gt.s32 	%p178, %r271, 30;
	mov.u64 	%rd339, %rd337;
	mov.f64 	%fd305, %fd303;
	@%p178 bra 	$L__BB5_30;
	mul.f64 	%fd34, %fd303, %fd303;
	mul.f64 	%fd35, %fd33, %fd33;
	setp.lt.f64 	%p179, %fd34, %fd35;
	mov.u64 	%rd339, %rd27;
	mov.f64 	%fd305, %fd33;
	@%p179 bra 	$L__BB5_30;
	setp.lt.f64 	%p180, %fd35, %fd34;
	mov.u64 	%rd339, %rd337;
	mov.f64 	%fd305, %fd303;
	@%p180 bra 	$L__BB5_30;
	setp.lt.s64 	%p181, %rd337, %rd27;
	min.s64 	%rd339, %rd337, %rd27;
	selp.f64 	%fd305, %fd303, %fd33, %p181;
$L__BB5_30:
	mov.b64 	%rd309, %fd305;
	mov.b64 	{%r293, %r298}, %rd309;
	mov.b32 	%r309, 2;
	mov.b32 	%r310, 31;
	mov.b32 	%r311, -1;
	// begin inline asm
	shfl.sync.down.b32 %r292, %r293, %r309, %r310, %r311;
	// end inline asm
	// begin inline asm
	shfl.sync.down.b32 %r297, %r298, %r309, %r310, %r311;
	// end inline asm
	mov.b64 	%rd310, {%r292, %r297};
	mov.b64 	%fd38, %rd310;
	mov.b64 	{%r303, %r308}, %rd339;
	// begin inline asm
	shfl.sync.down.b32 %r302, %r303, %r309, %r310, %r311;
	// end inline asm
	// begin inline asm
	shfl.sync.down.b32 %r307, %r308, %r309, %r310, %r311;
	// end inline asm
	mov.b64 	%rd30, {%r302, %r307};
	setp.gt.s32 	%p182, %r271, 29;
	mov.u64 	%rd340, %rd339;
	mov.f64 	%fd306, %fd305;
	@%p182 bra 	$L__BB5_34;
	mul.f64 	%fd39, %fd305, %fd305;
	mul.f64 	%fd40, %fd38, %fd38;
	setp.lt.f64 	%p183, %fd39, %fd40;
	mov.u64 	%rd340, %rd30;
	mov.f64 	%fd306, %fd38;
	@%p183 bra 	$L__BB5_34;
	setp.lt.f64 	%p184, %fd40, %fd39;
	mov.u64 	%rd340, %rd339;
	mov.f64 	%fd306, %fd305;
	@%p184 bra 	$L__BB5_34;
	setp.lt.s64 	%p185, %rd339, %rd30;
	min.s64 	%rd340, %rd339, %rd30;
	selp.f64 	%fd306, %fd305, %fd38, %p185;
$L__BB5_34:
	mov.b64 	%rd311, %fd306;
	mov.b64 	{%r313, %r318}, %rd311;
	mov.b32 	%r329, 4;
	mov.b32 	%r330, 31;
	mov.b32 	%r331, -1;
	// begin inline asm
	shfl.sync.down.b32 %r312, %r313, %r329, %r330, %r331;
	// end inline asm
	// begin inline asm
	shfl.sync.down.b32 %r317, %r318, %r329, %r330, %r331;
	// end inline asm
	mov.b64 	%rd312, {%r312, %r317};
	mov.b64 	%fd43, %rd312;
	mov.b64 	{%r323, %r328}, %rd340;
	// begin inline asm
	shfl.sync.down.b32 %r322, %r323, %r329, %r330, %r331;
	// end inline asm
	// begin inline asm
	shfl.sync.down.b32 %r327, %r328, %r329, %r330, %r331;
	// end inline asm
	mov.b64 	%rd33, {%r322, %r327};
	setp.gt.s32 	%p186, %r271, 27;
	mov.u64 	%rd341, %rd340;
	mov.f64 	%fd307, %fd306;
	@%p186 bra 	$L__BB5_38;
	mul.f64 	%fd44, %fd306, %fd306;
	mul.f64 	%fd45, %fd43, %fd43;
	setp.lt.f64 	%p187, %fd44, %fd45;
	mov.u64 	%rd341, %rd33;
	mov.f64 	%fd307, %fd43;
	@%p187 bra 	$L__BB5_38;
	setp.lt.f64 	%p188, %fd45, %fd44;
	mov.u64 	%rd341, %rd340;
	mov.f64 	%fd307, %fd306;
	@%p188 bra 	$L__BB5_38;
	setp.lt.s64 	%p189, %rd340, %rd33;
	min.s64 	%rd341, %rd340, %rd33;
	selp.f64 	%fd307, %fd306, %fd43, %p189;
$L__BB5_38:
	mov.b64 	%rd313, %fd307;
	mov.b64 	{%r333, %r338}, %rd313;
	mov.b32 	%r349, 8;
	mov.b32 	%r350, 31;
	mov.b32 	%r351, -1;
	// begin inline asm
	shfl.sync.down.b32 %r332, %r333, %r349, %r350, %r351;
	// end inline asm
	// begin inline asm
	shfl.sync.down.b32 %r337, %r338, %r349, %r350, %r351;
	// end inline asm
	mov.b64 	%rd314, {%r332, %r337};
	mov.b64 	%fd48, %rd314;
	mov.b64 	{%r343, %r348}, %rd341;
	// begin inline asm
	shfl.sync.down.b32 %r342, %r343, %r349, %r350, %r351;
	// end inline asm
	// begin inline asm
	shfl.sync.down.b32 %r347, %r348, %r349, %r350, %r351;
	// end inline asm
	mov.b64 	%rd36, {%r342, %r347};
	setp.gt.s32 	%p190, %r271, 23;
	mov.u64 	%rd342, %rd341;
	mov.f64 	%fd308, %fd307;
	@%p190 bra 	$L__BB5_42;
	mul.f64 	%fd49, %fd307, %fd307;
	mul.f64 	%fd50, %fd48, %fd48;
	setp.lt.f64 	%p191, %fd49, %fd50;
	mov.u64 	%rd342, %rd36;
	mov.f64 	%fd308, %fd48;
	@%p191 bra 	$L__BB5_42;
	setp.lt.f64 	%p192, %fd50, %fd49;
	mov.u64 	%rd342, %rd341;
	mov.f64 	%fd308, %fd307;
	@%p192 bra 	$L__BB5_42;
	setp.lt.s64 	%p193, %rd341, %rd36;
	min.s64 	%rd342, %rd341, %rd36;
	selp.f64 	%fd308, %fd307, %fd48, %p193;
$L__BB5_42:
	mov.b64 	%rd315, %fd308;
	mov.b64 	{%r353, %r358}, %rd315;
	mov.b32 	%r369, 16;
	mov.b32 	%r370, 31;
	mov.b32 	%r371, -1;
	// begin inline asm
	shfl.sync.down.b32 %r352, %r353, %r369, %r370, %r371;
	// end inline asm
	// begin inline asm
	shfl.sync.down.b32 %r357, %r358, %r369, %r370, %r371;
	// end inline asm
	mov.b64 	%rd316, {%r352, %r357};
	mov.b64 	%fd53, %rd316;
	mov.b64 	{%r363, %r368}, %rd342;
	// begin inline asm
	shfl.sync.down.b32 %r362, %r363, %r369, %r370, %r371;
	// end inline asm
	// begin inline asm
	shfl.sync.down.b32 %r367, %r368, %r369, %r370, %r371;
	// end inline asm
	mov.b64 	%rd39, {%r362, %r367};
	setp.gt.s32 	%p194, %r271, 15;
	mov.u64 	%rd394, %rd342;
	mov.f64 	%fd359, %fd308;
	@%p194 bra 	$L__BB5_46;
	mul.f64 	%fd54, %fd308, %fd308;
	mul.f64 	%fd55, %fd53, %fd53;
	setp.lt.f64 	%p195, %fd54, %fd55;
	mov.u64 	%rd394, %rd39;
	mov.f64 	%fd359, %fd53;
	@%p195 bra 	$L__BB5_46;
	setp.lt.f64 	%p196, %fd55, %fd54;
	mov.u64 	%rd394, %rd342;
	mov.f64 	%fd359, %fd308;
	@%p196 bra 	$L__BB5_46;
	setp.lt.s64 	%p197, %rd342, %rd39;
	min.s64 	%rd394, %rd342, %rd39;
	selp.f64 	%fd359, %fd308, %fd53, %p197;
$L__BB5_46:
	setp.ne.s32 	%p198, %r271, 0;
	@%p198 bra 	$L__BB5_48;
	shr.u32 	%r372, %r1, 1;
	and.b32  	%r373, %r372, 496;
	mov.u32 	%r374, _ZN6thrust24THRUST_300001_SM_1000_NS8cuda_cub4core6detail5shmemE;
	add.s32 	%r375, %r374, %r373;
	st.shared.f64 	[%r375+8], %fd359;
	st.shared.u64 	[%r375+16], %rd394;
$L__BB5_48:
	bar.sync 	0;
	setp.ne.s32 	%p199, %r1, 0;
	@%p199 bra 	$L__BB5_209;
	ld.shared.f64 	%fd58, [_ZN6thrust24THRUST_300001_SM_1000_NS8cuda_cub4core6detail5shmemE+24];
	ld.shared.u64 	%rd42, [_ZN6thrust24THRUST_300001_SM_1000_NS8cuda_cub4core6detail5shmemE+32];
	mul.f64 	%fd59, %fd359, %fd359;
	mul.f64 	%fd60, %fd58, %fd58;
	setp.lt.f64 	%p200, %fd59, %fd60;
	mov.u64 	%rd344, %rd42;
	mov.f64 	%fd310, %fd58;
	@%p200 bra 	$L__BB5_52;
	setp.lt.f64 	%p201, %fd60, %fd59;
	mov.u64 	%rd344, %rd394;
	mov.f64 	%fd310, %fd359;
	@%p201 bra 	$L__BB5_52;
	setp.lt.s64 	%p202, %rd394, %rd42;
	min.s64 	%rd344, %rd394, %rd42;
	selp.f64 	%fd310, %fd359, %fd58, %p202;
$L__BB5_52:
	ld.shared.f64 	%fd63, [_ZN6thrust24THRUST_300001_SM_1000_NS8cuda_cub4core6detail5shmemE+40];
	ld.shared.u64 	%rd45, [_ZN6thrust24THRUST_300001_SM_1000_NS8cuda_cub4core6detail5shmemE+48];
	mul.f64 	%fd64, %fd310, %fd310;
	mul.f64 	%fd65, %fd63, %fd63;
	setp.lt.f64 	%p203, %fd64, %fd65;
	mov.u64 	%rd345, %rd45;
	mov.f64 	%fd311, %fd63;
	@%p203 bra 	$L__BB5_55;
	setp.lt.f64 	%p204, %fd65, %fd64;
	mov.u64 	%rd345, %rd344;
	mov.f64 	%fd311, %fd310;
	@%p204 bra 	$L__BB5_55;
	setp.lt.s64 	%p205, %rd344, %rd45;
	min.s64 	%rd345, %rd344, %rd45;
	selp.f64 	%fd311, %fd310, %fd63, %p205;
$L__BB5_55:
	ld.shared.f64 	%fd68, [_ZN6thrust24THRUST_300001_SM_1000_NS8cuda_cub4core6detail5shmemE+56];
	ld.shared.u64 	%rd48, [_ZN6thrust24THRUST_300001_SM_1000_NS8cuda_cub4core6detail5shmemE+64];
	mul.f64 	%fd69, %fd311, %fd311;
	mul.f64 	%fd70, %fd68, %fd68;
	setp.lt.f64 	%p206, %fd69, %fd70;
	mov.u64 	%rd346, %rd48;
	mov.f64 	%fd312, %fd68;
	@%p206 bra 	$L__BB5_58;
	setp.lt.f64 	%p207, %fd70, %fd69;
	mov.u64 	%rd346, %rd345;
	mov.f64 	%fd312, %fd311;
	@%p207 bra 	$L__BB5_58;
	setp.lt.s64 	%p208, %rd345, %rd48;
	min.s64 	%rd346, %rd345, %rd48;
	selp.f64 	%fd312, %fd311, %fd68, %p208;
$L__BB5_58:
	ld.shared.f64 	%fd73, [_ZN6thrust24THRUST_300001_SM_1000_NS8cuda_cub4core6detail5shmemE+72];
	ld.shared.u64 	%rd51, [_ZN6thrust24THRUST_300001_SM_1000_NS8cuda_cub4core6detail5shmemE+80];
	mul.f64 	%fd74, %fd312, %fd312;
	mul.f64 	%fd75, %fd73, %fd73;
	setp.lt.f64 	%p209, %fd74, %fd75;
	mov.u64 	%rd347, %rd51;
	mov.f64 	%fd313, %fd73;
	@%p209 bra 	$L__BB5_61;
	setp.lt.f64 	%p210, %fd75, %fd74;
	mov.u64 	%rd347, %rd346;
	mov.f64 	%fd313, %fd312;
	@%p210 bra 	$L__BB5_61;
	setp.lt.s64 	%p211, %rd346, %rd51;
	min.s64 	%rd347, %rd346, %rd51;
	selp.f64 	%fd313, %fd312, %fd73, %p211;
$L__BB5_61:
	ld.shared.f64 	%fd78, [_ZN6thrust24THRUST_300001_SM_1000_NS8cuda_cub4core6detail5shmemE+88];
	ld.shared.u64 	%rd54, [_ZN6thrust24THRUST_300001_SM_1000_NS8cuda_cub4core6detail5shmemE+96];
	mul.f64 	%fd79, %fd313, %fd313;
	mul.f64 	%fd80, %fd78, %fd78;
	setp.lt.f64 	%p212, %fd79, %fd80;
	mov.u64 	%rd348, %rd54;
	mov.f64 	%fd314, %fd78;
	@%p212 bra 	$L__BB5_64;
	setp.lt.f64 	%p213, %fd80, %fd79;
	mov.u64 	%rd348, %rd347;
	mov.f64 	%fd314, %fd313;
	@%p213 bra 	$L__BB5_64;
	setp.lt.s64 	%p214, %rd347, %rd54;
	min.s64 	%rd348, %rd347, %rd54;
	selp.f64 	%fd314, %fd313, %fd78, %p214;
$L__BB5_64:
	ld.shared.f64 	%fd83, [_ZN6thrust24THRUST_300001_SM_1000_NS8cuda_cub4core6detail5shmemE+104];
	ld.shared.u64 	%rd57, [_ZN6thrust24THRUST_300001_SM_1000_NS8cuda_cub4core6detail5shmemE+112];
	mul.f64 	%fd84, %fd314, %fd314;
	mul.f64 	%fd85, %fd83, %fd83;
	setp.lt.f64 	%p215, %fd84, %fd85;
	mov.u64 	%rd349, %rd57;
	mov.f64 	%fd315, %fd83;
	@%p215 bra 	$L__BB5_67;
	setp.lt.f64 	%p216, %fd85, %fd84;
	mov.u64 	%rd349, %rd348;
	mov.f64 	%fd315, %fd314;
	@%p216 bra 	$L__BB5_67;
	setp.lt.s64 	%p217, %rd348, %rd57;
	min.s64 	%rd349, %rd348, %rd57;
	selp.f64 	%fd315, %fd314, %fd83, %p217;
$L__BB5_67:
	ld.shared.f64 	%fd88, [_ZN6thrust24THRUST_300001_SM_1000_NS8cuda_cub4core6detail5shmemE+120];
	ld.shared.u64 	%rd60, [_ZN6thrust24THRUST_300001_SM_1000_NS8cuda_cub4core6detail5shmemE+128];
	mul.f64 	%fd89, %fd315, %fd315;
	mul.f64 	%fd90, %fd88, %fd88;
	setp.lt.f64 	%p218, %fd89, %fd90;
	mov.u64 	%rd394, %rd60;
	mov.f64 	%fd359, %fd88;
	@%p218 bra 	$L__BB5_209;
	setp.lt.f64 	%p219, %fd90, %fd89;
	mov.u64 	%rd394, %rd349;
	mov.f64 	%fd359, %fd315;
	@%p219 bra 	$L__BB5_209;
	setp.lt.s64 	%p220, %rd349, %rd60;
	min.s64 	%rd394, %rd349, %rd60;
	selp.f64 	%fd359, %fd315, %fd88, %p220;
	bra.uni 	$L__BB5_209;
$L__BB5_70:
	// begin inline asm
	mov.u32 %r158, %laneid;
	// end inline asm
	and.b32  	%r179, %r1, 992;
	add.s32 	%r180, %r179, 32;
	setp.gt.s32 	%p127, %r180, %r37;
	not.b32 	%r181, %r179;
	add.s32 	%r182, %r37, %r181;
	selp.b32 	%r177, %r182, 31, %p127;
	mov.b64 	%rd297, %fd303;
	mov.b64 	{%r160, %r165}, %rd297;
	mov.b32 	%r176, 1;
	mov.b32 	%r178, -1;
	// begin inline asm
	shfl.sync.down.b32 %r159, %r160, %r176, %r177, %r178;
	// end inline asm
	// begin inline asm
	shfl.sync.down.b32 %r164, %r165, %r176, %r177, %r178;
	// end inline asm
	mov.b64 	%rd298, {%r159, %r164};
	mov.b64 	%fd92, %rd298;
	mov.b64 	{%r170, %r175}, %rd337;
	// begin inline asm
	shfl.sync.down.b32 %r169, %r170, %r176, %r177, %r178;
	// end inline asm
	// begin inline asm
	shfl.sync.down.b32 %r174, %r175, %r176, %r177, %r178;
	// end inline asm
	mov.b64 	%rd62, {%r169, %r174};
	setp.ge.s32 	%p128, %r158, %r177;
	mov.u64 	%rd350, %rd337;
	mov.f64 	%fd316, %fd303;
	@%p128 bra 	$L__BB5_74;
	mul.f64 	%fd93, %fd303, %fd303;
	mul.f64 	%fd94, %fd92, %fd92;
	setp.lt.f64 	%p129, %fd93, %fd94;
	mov.u64 	%rd350, %rd62;
	mov.f64 	%fd316, %fd92;
	@%p129 bra 	$L__BB5_74;
	setp.lt.f64 	%p130, %fd94, %fd93;
	mov.u64 	%rd350, %rd337;
	mov.f64 	%fd316, %fd303;
	@%p130 bra 	$L__BB5_74;
	setp.lt.s64 	%p131, %rd337, %rd62;
	min.s64 	%rd350, %rd337, %rd62;
	selp.f64 	%fd316, %fd303, %fd92, %p131;
$L__BB5_74:
	mov.b64 	%rd299, %fd316;
	mov.b64 	{%r184, %r189}, %rd299;
	mov.b32 	%r200, 2;
	mov.b32 	%r202, -1;
	// begin inline asm
	shfl.sync.down.b32 %r183, %r184, %r200, %r177, %r202;
	// end inline asm
	// begin inline asm
	shfl.sync.down.b32 %r188, %r189, %r200, %r177, %r202;
	// end inline asm
	mov.b64 	%rd300, {%r183, %r188};
	mov.b64 	%fd97, %rd300;
	mov.b64 	{%r194, %r199}, %rd350;
	// begin inline asm
	shfl.sync.down.b32 %r193, %r194, %r200, %r177, %r202;
	// end inline asm
	// begin inline asm
	shfl.sync.down.b32 %r198, %r199, %r200, %r177, %r202;
	// end inline asm
	mov.b64 	%rd65, {%r193, %r198};
	add.s32 	%r203, %r158, 2;
	setp.gt.s32 	%p132, %r203, %r177;
	mov.u64 	%rd351, %rd350;
	mov.f64 	%fd317, %fd316;
	@%p132 bra 	$L__BB5_78;
	mul.f64 	%fd98, %fd316, %fd316;
	mul.f64 	%fd99, %fd97, %fd97;
	setp.lt.f64 	%p133, %fd98, %fd99;
	mov.u64 	%rd351, %rd65;
	mov.f64 	%fd317, %fd97;
	@%p133 bra 	$L__BB5_78;
	setp.lt.f64 	%p134, %fd99, %fd98;
	mov.u64 	%rd351, %rd350;
	mov.f64 	%fd317, %fd316;
	@%p134 bra 	$L__BB5_78;
	setp.lt.s64 	%p135, %rd350, %rd65;
	min.s64 	%rd351, %rd350, %rd65;
	selp.f64 	%fd317, %fd316, %fd97, %p135;
$L__BB5_78:
	mov.b64 	%rd301, %fd317;
	mov.b64 	{%r205, %r210}, %rd301;
	mov.b32 	%r221, 4;
	mov.b32 	%r223, -1;
	// begin inline asm
	shfl.sync.down.b32 %r204, %r205, %r221, %r177, %r223;
	// end inline asm
	// begin inline asm
	shfl.sync.down.b32 %r209, %r210, %r221, %r177, %r223;
	// end inline asm
	mov.b64 	%rd302, {%r204, %r209};
	mov.b64 	%fd102, %rd302;
	mov.b64 	{%r215, %r220}, %rd351;
	// begin inline asm
	shfl.sync.down.b32 %r214, %r215, %r221, %r177, %r223;
	// end inline asm
	// begin inline asm
	shfl.sync.down.b32 %r219, %r220, %r221, %r177, %r223;
	// end inline asm
	mov.b64 	%rd68, {%r214, %r219};
	add.s32 	%r224, %r158, 4;
	setp.gt.s32 	%p136, %r224, %r177;
	mov.u64 	%rd352, %rd351;
	mov.f64 	%fd318, %fd317;
	@%p136 bra 	$L__BB5_82;
	mul.f64 	%fd103, %fd317, %fd317;
	mul.f64 	%fd104, %fd102, %fd102;
	setp.lt.f64 	%p137, %fd103, %fd104;
	mov.u64 	%rd352, %rd68;
	mov.f64 	%fd318, %fd102;
	@%p137 bra 	$L__BB5_82;
	setp.lt.f64 	%p138, %fd104, %fd103;
	mov.u64 	%rd352, %rd351;
	mov.f64 	%fd318, %fd317;
	@%p138 bra 	$L__BB5_82;
	setp.lt.s64 	%p139, %rd351, %rd68;
	min.s64 	%rd352, %rd351, %rd68;
	selp.f64 	%fd318, %fd317, %fd102, %p139;
$L__BB5_82:
	mov.b64 	%rd303, %fd318;
	mov.b64 	{%r226, %r231}, %rd303;
	mov.b32 	%r242, 8;
	mov.b32 	%r244, -1;
	// begin inline asm
	shfl.sync.down.b32 %r225, %r226, %r242, %r177, %r244;
	// end inline asm
	// begin inline asm
	shfl.sync.down.b32 %r230, %r231, %r242, %r177, %r244;
	// end inline asm
	mov.b64 	%rd304, {%r225, %r230};
	mov.b64 	%fd107, %rd304;
	mov.b64 	{%r236, %r241}, %rd352;
	// begin inline asm
	shfl.sync.down.b32 %r235, %r236, %r242, %r177, %r244;
	// end inline asm
	// begin inline asm
	shfl.sync.down.b32 %r240, %r241, %r242, %r177, %r244;
	// end inline asm
	mov.b64 	%rd71, {%r235, %r240};
	add.s32 	%r245, %r158, 8;
	setp.gt.s32 	%p140, %r245, %r177;
	mov.u64 	%rd353, %rd352;
	mov.f64 	%fd319, %fd318;
	@%p140 bra 	$L__BB5_86;
	mul.f64 	%fd108, %fd318, %fd318;
	mul.f64 	%fd109, %fd107, %fd107;
	setp.lt.f64 	%p141, %fd108, %fd109;
	mov.u64 	%rd353, %rd71;
	mov.f64 	%fd319, %fd107;
	@%p141 bra 	$L__BB5_86;
	setp.lt.f64 	%p142, %fd109, %fd108;
	mov.u64 	%rd353, %rd352;
	mov.f64 	%fd319, %fd318;
	@%p142 bra 	$L__BB5_86;
	setp.lt.s64 	%p143, %rd352, %rd71;
	min.s64 	%rd353, %rd352, %rd71;
	selp.f64 	%fd319, %fd318, %fd107, %p143;
$L__BB5_86:
	mov.b64 	%rd305, %fd319;
	mov.b64 	{%r247, %r252}, %rd305;
	mov.b32 	%r263, 16;
	mov.b32 	%r265, -1;
	// begin inline asm
	shfl.sync.down.b32 %r246, %r247, %r263, %r177, %r265;
	// end inline asm
	// begin inline asm
	shfl.sync.down.b32 %r251, %r252, %r263, %r177, %r265;
	// end inline asm
	mov.b64 	%rd306, {%r246, %r251};
	mov.b64 	%fd112, %rd306;
	mov.b64 	{%r257, %r262}, %rd353;
	// begin inline asm
	shfl.sync.down.b32 %r256, %r257, %r263, %r177, %r265;
	// end inline asm
	// begin inline asm
	shfl.sync.down.b32 %r261, %r262, %r263, %r177, %r265;
	// end inline asm
	mov.b64 	%rd74, {%r256, %r261};
	add.s32 	%r266, %r158, 16;
	setp.gt.s32 	%p144, %r266, %r177;
	mov.u64 	%rd394, %rd353;
	mov.f64 	%fd359, %fd319;
	@%p144 bra 	$L__BB5_90;
	mul.f64 	%fd113, %fd319, %fd319;
	mul.f64 	%fd114, %fd112, %fd112;
	setp.lt.f64 	%p145, %fd113, %fd114;
	mov.u64 	%rd394, %rd74;
	mov.f64 	%fd359, %fd112;
	@%p145 bra 	$L__BB5_90;
	setp.lt.f64 	%p146, %fd114, %fd113;
	mov.u64 	%rd394, %rd353;
	mov.f64 	%fd359, %fd319;
	@%p146 bra 	$L__BB5_90;
	setp.lt.s64 	%p147, %rd353, %rd74;
	min.s64 	%rd394, %rd353, %rd74;
	selp.f64 	%fd359, %fd319, %fd112, %p147;
$L__BB5_90:
	setp.ne.s32 	%p148, %r158, 0;
	@%p148 bra 	$L__BB5_92;
	shr.u32 	%r267, %r1, 1;
	and.b32  	%r268, %r267, 496;
	mov.u32 	%r269, _ZN6thrust24THRUST_300001_SM_1000_NS8cuda_cub4core6detail5shmemE;
	add.s32 	%r270, %r269, %r268;
	st.shared.f64 	[%r270+8], %fd359;
	st.shared.u64 	[%r270+16], %rd394;
$L__BB5_92:
	bar.sync 	0;
	setp.ne.s32 	%p149, %r1, 0;
	@%p149 bra 	$L__BB5_209;
	setp.lt.s32 	%p150, %r37, 33;
	mov.f64 	%fd321, %fd359;
	mov.u64 	%rd355, %rd394;
	@%p150 bra 	$L__BB5_97;
	ld.shared.f64 	%fd117, [_ZN6thrust24THRUST_300001_SM_1000_NS8cuda_cub4core6detail5shmemE+24];
	ld.shared.u64 	%rd77, [_ZN6thrust24THRUST_300001_SM_1000_NS8cuda_cub4core6detail5shmemE+32];
	mul.f64 	%fd118, %fd359, %fd359;
	mul.f64 	%fd119, %fd117, %fd117;
	setp.lt.f64 	%p151, %fd118, %fd119;
	mov.f64 	%fd321, %fd117;
	mov.u64 	%rd355, %rd77;
	@%p151 bra 	$L__BB5_97;
	setp.lt.f64 	%p152, %fd119, %fd118;
	mov.f64 	%fd321, %fd359;
	mov.u64 	%rd355, %rd394;
	@%p152 bra 	$L__BB5_97;
	setp.lt.s64 	%p153, %rd394, %rd77;
	min.s64 	%rd355, %rd394, %rd77;
	selp.f64 	%fd321, %fd359, %fd117, %p153;
$L__BB5_97:
	setp.lt.s32 	%p154, %r37, 65;
	mov.f64 	%fd322, %fd321;
	mov.u64 	%rd356, %rd355;
	@%p154 bra 	$L__BB5_101;
	ld.shared.f64 	%fd122, [_ZN6thrust24THRUST_300001_SM_1000_NS8cuda_cub4core6detail5shmemE+40];
	ld.shared.u64 	%rd80, [_ZN6thrust24THRUST_300001_SM_1000_NS8cuda_cub4core6detail5shmemE+48];
	mul.f64 	%fd123, %fd321, %fd321;
	mul.f64 	%fd124, %fd122, %fd122;
	setp.lt.f64 	%p155, %fd123, %fd124;
	mov.f64 	%fd322, %fd122;
	mov.u64 	%rd356, %rd80;
	@%p155 bra 	$L__BB5_101;
	setp.lt.f64 	%p156, %fd124, %fd123;
	mov.f64 	%fd322, %fd321;
	mov.u64 	%rd356, %rd355;
	@%p156 bra 	$L__BB5_101;
	setp.lt.s64 	%p157, %rd355, %rd80;
	min.s64 	%rd356, %rd355, %rd80;
	selp.f64 	%fd322, %fd321, %fd122, %p157;
$L__BB5_101:
	setp.lt.s32 	%p158, %r37, 97;
	mov.f64 	%fd323, %fd322;
	mov.u64 	%rd357, %rd356;
	@%p158 bra 	$L__BB5_105;
	ld.shared.f64 	%fd127, [_ZN6thrust24THRUST_300001_SM_1000_NS8cuda_cub4core6detail5shmemE+56];
	ld.shared.u64 	%rd83, [_ZN6thrust24THRUST_300001_SM_1000_NS8cuda_cub4core6detail5shmemE+64];
	mul.f64 	%fd128, %fd322, %fd322;
	mul.f64 	%fd129, %fd127, %fd127;
	setp.lt.f64 	%p159, %fd128, %fd129;
	mov.f64 	%fd323, %fd127;
	mov.u64 	%rd357, %rd83;
	@%p159 bra 	$L__BB5_105;
	setp.lt.f64 	%p160, %fd129, %fd128;
	mov.f64 	%fd323, %fd322;
	mov.u64 	%rd357, %rd356;
	@%p160 bra 	$L__BB5_105;
	setp.lt.s64 	%p161, %rd356, %rd83;
	min.s64 	%rd357, %rd356, %rd83;
	selp.f64 	%fd323, %fd322, %fd127, %p161;
$L__BB5_105:
	setp.lt.s32 	%p162, %r37, 129;
	mov.f64 	%fd324, %fd323;
	mov.u64 	%rd358, %rd357;
	@%p162 bra 	$L__BB5_109;
	ld.shared.f64 	%fd132, [_ZN6thrust24THRUST_300001_SM_1000_NS8cuda_cub4core6detail5shmemE+72];
	ld.shared.u64 	%rd86, [_ZN6thrust24THRUST_300001_SM_1000_NS8cuda_cub4core6detail5shmemE+80];
	mul.f64 	%fd133, %fd323, %fd323;
	mul.f64 	%fd134, %fd132, %fd132;
	setp.lt.f64 	%p163, %fd133, %fd134;
	mov.f64 	%fd324, %fd132;
	mov.u64 	%rd358, %rd86;
	@%p163 bra 	$L__BB5_109;
	setp.lt.f64 	%p164, %fd134, %fd133;
	mov.f64 	%fd324, %fd323;
	mov.u64 	%rd358, %rd357;
	@%p164 bra 	$L__BB5_109;
	setp.lt.s64 	%p165, %rd357, %rd86;
	min.s64 	%rd358, %rd357, %rd86;
	selp.f64 	%fd324, %fd323, %fd132, %p165;
$L__BB5_109:
	setp.lt.s32 	%p166, %r37, 161;
	mov.f64 	%fd325, %fd324;
	mov.u64 	%rd359, %rd358;
	@%p166 bra 	$L__BB5_113;
	ld.shared.f64 	%fd137, [_ZN6thrust24THRUST_300001_SM_1000_NS8cuda_cub4core6detail5shmemE+88];
	ld.shared.u64 	%rd89, [_ZN6thrust24THRUST_300001_SM_1000_NS8cuda_cub4core6detail5shmemE+96];
	mul.f64 	%fd138, %fd324, %fd324;
	mul.f64 	%fd139, %fd137, %fd137;
	setp.lt.f64 	%p167, %fd138, %fd139;
	mov.f64 	%fd325, %fd137;
	mov.u64 	%rd359, %rd89;
	@%p167 bra 	$L__BB5_113;
	setp.lt.f64 	%p168, %fd139, %fd138;
	mov.f64 	%fd325, %fd324;
	mov.u64 	%rd359, %rd358;
	@%p168 bra 	$L__BB5_113;
	setp.lt.s64 	%p169, %rd358, %rd89;
	min.s64 	%rd359, %rd358, %rd89;
	selp.f64 	%fd325, %fd324, %fd137, %p169;
$L__BB5_113:
	setp.lt.s32 	%p170, %r37, 193;
	mov.f64 	%fd326, %fd325;
	mov.u64 	%rd360, %rd359;
	@%p170 bra 	$L__BB5_117;
	ld.shared.f64 	%fd142, [_ZN6thrust24THRUST_300001_SM_1000_NS8cuda_cub4core6detail5shmemE+104];
	ld.shared.u64 	%rd92, [_ZN6thrust24THRUST_300001_SM_1000_NS8cuda_cub4core6detail5shmemE+112];
	mul.f64 	%fd143, %fd325, %fd325;
	mul.f64 	%fd144, %fd142, %fd142;
	setp.lt.f64 	%p171, %fd143, %fd144;
	mov.f64 	%fd326, %fd142;
	mov.u64 	%rd360, %rd92;
	@%p171 bra 	$L__BB5_117;
	setp.lt.f64 	%p172, %fd144, %fd143;
	mov.f64 	%fd326, %fd325;
	mov.u64 	%rd360, %rd359;
	@%p172 bra 	$L__BB5_117;
	setp.lt.s64 	%p173, %rd359, %rd92;
	min.s64 	%rd360, %rd359, %rd92;
	selp.f64 	%fd326, %fd325, %fd142, %p173;
$L__BB5_117:
	setp.lt.s32 	%p174, %r37, 225;
	mov.u64 	%rd394, %rd360;
	mov.f64 	%fd359, %fd326;
	@%p174 bra 	$L__BB5_209;
	ld.shared.f64 	%fd147, [_ZN6thrust24THRUST_300001_SM_1000_NS8cuda_cub4core6detail5shmemE+120];
	ld.shared.u64 	%rd95, [_ZN6thrust24THRUST_300001_SM_1000_NS8cuda_cub4core6detail5shmemE+128];
	mul.f64 	%fd148, %fd326, %fd326;
	mul.f64 	%fd149, %fd147, %fd147;
	setp.lt.f64 	%p175, %fd148, %fd149;
	mov.u64 	%rd394, %rd95;
	mov.f64 	%fd359, %fd147;
	@%p175 bra 	$L__BB5_209;
	setp.lt.f64 	%p176, %fd149, %fd148;
	mov.u64 	%rd394, %rd360;
	mov.f64 	%fd359, %fd326;
	@%p176 bra 	$L__BB5_209;
	setp.lt.s64 	%p177, %rd360, %rd95;
	min.s64 	%rd394, %rd360, %rd95;
	selp.f64 	%fd359, %fd326, %fd147, %p177;
	bra.uni 	$L__BB5_209;
$L__BB5_121:
	ld.param.u64 	%rd318, [_ZN6thrust24THRUST_300001_SM_1000_NS8cuda_cub4core6detail13_kernel_agentINS1_8__reduce11ReduceAgentIPN4cuda3std3__45tupleIJdlEEESC_SB_iNS1_9__extrema9arg_max_fIdl10comparatorEEEEJSC_SC_iSG_EEEvDpT0__param_0];
	mov.u32 	%r16, %tid.x;
	mul.wide.u32 	%rd208, %r16, 16;
	add.s64 	%rd189, %rd318, %rd208;
	// begin inline asm
	ld.global.nc.u64 %rd188, [%rd189];
	// end inline asm
	add.s64 	%rd191, %rd189, 8;
	// begin inline asm
	ld.global.nc.u64 %rd190, [%rd191];
	// end inline asm
	mov.b64 	%fd151, %rd188;
	add.s64 	%rd193, %rd189, 4096;
	// begin inline asm
	ld.global.nc.u64 %rd192, [%rd193];
	// end inline asm
	add.s64 	%rd195, %rd189, 4104;
	// begin inline asm
	ld.global.nc.u64 %rd361, [%rd195];
	// end inline asm
	mov.b64 	%fd327, %rd192;
	add.s64 	%rd197, %rd189, 8192;
	// begin inline asm
	ld.global.nc.u64 %rd196, [%rd197];
	// end inline asm
	add.s64 	%rd199, %rd189, 8200;
	// begin inline asm
	ld.global.nc.u64 %rd362, [%rd199];
	// end inline asm
	mov.b64 	%fd328, %rd196;
	add.s64 	%rd201, %rd189, 12288;
	// begin inline asm
	ld.global.nc.u64 %rd200, [%rd201];
	// end inline asm
	add.s64 	%rd203, %rd189, 12296;
	// begin inline asm
	ld.global.nc.u64 %rd363, [%rd203];
	// end inline asm
	mov.b64 	%fd329, %rd200;
	add.s64 	%rd205, %rd189, 16384;
	// begin inline asm
	ld.global.nc.u64 %rd204, [%rd205];
	// end inline asm
	add.s64 	%rd207, %rd189, 16392;
	// begin inline asm
	ld.global.nc.u64 %rd381, [%rd207];
	// end inline asm
	mov.b64 	%fd346, %rd204;
	mul.f64 	%fd156, %fd151, %fd151;
	mul.f64 	%fd157, %fd327, %fd327;
	setp.lt.f64 	%p3, %fd156, %fd157;
	@%p3 bra 	$L__BB5_123;
	setp.lt.f64 	%p4, %fd157, %fd156;
	setp.lt.s64 	%p5, %rd190, %rd361;
	or.pred  	%p6, %p4, %p5;
	selp.b64 	%rd361, %rd190, %rd361, %p6;
	selp.f64 	%fd327, %fd151, %fd327, %p6;
$L__BB5_123:
	mul.f64 	%fd160, %fd327, %fd327;
	mul.f64 	%fd161, %fd328, %fd328;
	setp.lt.f64 	%p7, %fd160, %fd161;
	@%p7 bra 	$L__BB5_125;
	setp.lt.f64 	%p8, %fd161, %fd160;
	setp.lt.s64 	%p9, %rd361, %rd362;
	or.pred  	%p10, %p8, %p9;
	selp.b64 	%rd362, %rd361, %rd362, %p10;
	selp.f64 	%fd328, %fd327, %fd328, %p10;
$L__BB5_125:
	mul.f64 	%fd164, %fd328, %fd328;
	mul.f64 	%fd165, %fd329, %fd329;
	setp.lt.f64 	%p11, %fd164, %fd165;
	@%p11 bra 	$L__BB5_127;
	setp.lt.f64 	%p12, %fd165, %fd164;
	setp.lt.s64 	%p13, %rd362, %rd363;
	or.pred  	%p14, %p12, %p13;
	selp.b64 	%rd363, %rd362, %rd363, %p14;
	selp.f64 	%fd329, %fd328, %fd329, %p14;
$L__BB5_127:
	mul.f64 	%fd168, %fd329, %fd329;
	mul.f64 	%fd169, %fd346, %fd346;
	setp.lt.f64 	%p15, %fd168, %fd169;
	@%p15 bra 	$L__BB5_129;
	setp.lt.f64 	%p16, %fd169, %fd168;
	setp.lt.s64 	%p17, %rd363, %rd381;
	or.pred  	%p18, %p16, %p17;
	selp.b64 	%rd381, %rd363, %rd381, %p18;
	selp.f64 	%fd346, %fd329, %fd346, %p18;
$L__BB5_129:
	setp.lt.u32 	%p19, %r37, 2560;
	mov.b32 	%r383, 1280;
	@%p19 bra 	$L__BB5_142;
	mov.b32 	%r382, 1280;
	mov.f64 	%fd331, %fd346;
	mov.u64 	%rd365, %rd381;
$L__BB5_131:
	ld.param.u64 	%rd319, [_ZN6thrust24THRUST_300001_SM_1000_NS8cuda_cub4core6detail13_kernel_agentINS1_8__reduce11ReduceAgentIPN4cuda3std3__45tupleIJdlEEESC_SB_iNS1_9__extrema9arg_max_fIdl10comparatorEEEEJSC_SC_iSG_EEEvDpT0__param_0];
	add.s32 	%r40, %r382, %r16;
	mul.wide.u32 	%rd229, %r40, 16;
	add.s64 	%rd210, %rd319, %rd229;
	// begin inline asm
	ld.global.nc.u64 %rd209, [%rd210];
	// end inline asm
	add.s64 	%rd212, %rd210, 8;
	// begin inline asm
	ld.global.nc.u64 %rd366, [%rd212];
	// end inline asm
	mov.b64 	%fd332, %rd209;
	add.s64 	%rd214, %rd210, 4096;
	// begin inline asm
	ld.global.nc.u64 %rd213, [%rd214];
	// end inline asm
	add.s64 	%rd216, %rd210, 4104;
	// begin inline asm
	ld.global.nc.u64 %rd367, [%rd216];
	// end inline asm
	mov.b64 	%fd333, %rd213;
	add.s64 	%rd218, %rd210, 8192;
	// begin inline asm
	ld.global.nc.u64 %rd217, [%rd218];
	// end inline asm
	add.s64 	%rd220, %rd210, 8200;
	// begin inline asm
	ld.global.nc.u64 %rd368, [%rd220];
	// end inline asm
	mov.b64 	%fd334, %rd217;
	add.s64 	%rd222, %rd210, 12288;
	// begin inline asm
	ld.global.nc.u64 %rd221, [%rd222];
	// end inline asm
	add.s64 	%rd224, %rd210, 12296;
	// begin inline asm
	ld.global.nc.u64 %rd369, [%rd224];
	// end inline asm
	mov.b64 	%fd335, %rd221;
	add.s64 	%rd226, %rd210, 16384;
	// begin inline asm
	ld.global.nc.u64 %rd225, [%rd226];
	// end inline asm
	add.s64 	%rd228, %rd210, 16392;
	// begin inline asm
	ld.global.nc.u64 %rd381, [%rd228];
	// end inline asm
	mov.b64 	%fd346, %rd225;
	mul.f64 	%fd287, %fd331, %fd331;
	mul.f64 	%fd288, %fd332, %fd332;
	setp.lt.f64 	%p20, %fd287, %fd288;
	@%p20 bra 	$L__BB5_133;
	mul.f64 	%fd289, %fd331, %fd331;
	mul.f64 	%fd290, %fd332, %fd332;
	setp.lt.f64 	%p21, %fd290, %fd289;
	setp.lt.s64 	%p22, %rd365, %rd366;
	or.pred  	%p23, %p21, %p22;
	selp.b64 	%rd366, %rd365, %rd366, %p23;
	selp.f64 	%fd332, %fd331, %fd332, %p23;
$L__BB5_133:
	mul.f64 	%fd180, %fd332, %fd332;
	mul.f64 	%fd181, %fd333, %fd333;
	setp.lt.f64 	%p24, %fd180, %fd181;
	@%p24 bra 	$L__BB5_135;
	setp.lt.f64 	%p25, %fd181, %fd180;
	setp.lt.s64 	%p26, %rd366, %rd367;
	or.pred  	%p27, %p25, %p26;
	selp.b64 	%rd367, %rd366, %rd367, %p27;
	selp.f64 	%fd333, %fd332, %fd333, %p27;
$L__BB5_135:
	mul.f64 	%fd184, %fd333, %fd333;
	mul.f64 	%fd185, %fd334, %fd334;
	setp.lt.f64 	%p28, %fd184, %fd185;
	@%p28 bra 	$L__BB5_137;
	setp.lt.f64 	%p29, %fd185, %fd184;
	setp.lt.s64 	%p30, %rd367, %rd368;
	or.pred  	%p31, %p29, %p30;
	selp.b64 	%rd368, %rd367, %rd368, %p31;
	selp.f64 	%fd334, %fd333, %fd334, %p31;
$L__BB5_137:
	mul.f64 	%fd188, %fd334, %fd334;
	mul.f64 	%fd189, %fd335, %fd335;
	setp.lt.f64 	%p32, %fd188, %fd189;
	@%p32 bra 	$L__BB5_139;
	setp.lt.f64 	%p33, %fd189, %fd188;
	setp.lt.s64 	%p34, %rd368, %rd369;
	or.pred  	%p35, %p33, %p34;
	selp.b64 	%rd369, %rd368, %rd369, %p35;
	selp.f64 	%fd335, %fd334, %fd335, %p35;
$L__BB5_139:
	mul.f64 	%fd192, %fd335, %fd335;
	mul.f64 	%fd193, %fd346, %fd346;
	setp.lt.f64 	%p36, %fd192, %fd193;
	@%p36 bra 	$L__BB5_141;
	setp.lt.f64 	%p37, %fd193, %fd192;
	setp.lt.s64 	%p38, %rd369, %rd381;
	or.pred  	%p39, %p37, %p38;
	selp.b64 	%rd381, %rd369, %rd381, %p39;
	selp.f64 	%fd346, %fd335, %fd346, %p39;
$L__BB5_141:
	add.s32 	%r383, %r382, 1280;
	add.s32 	%r41, %r382, 2560;
	setp.le.s32 	%p40, %r41, %r37;
	mov.u32 	%r382, %r383;
	mov.f64 	%fd331, %fd346;
	mov.u64 	%rd365, %rd381;
	@%p40 bra 	$L__BB5_131;
$L__BB5_142:
	setp.le.s32 	%p41, %r37, %r383;
	@%p41 bra 	$L__BB5_165;
	sub.s32 	%r20, %r37, %r383;
	setp.ge.s32 	%p42, %r16, %r20;
	@%p42 bra 	$L__BB5_165;
	not.b32 	%r42, %r16;
	add.s32 	%r43, %r37, %r42;
	sub.s32 	%r21, %r43, %r383;
	and.b32  	%r44, %r21, 768;
	setp.eq.s32 	%p43, %r44, 768;
	mov.u32 	%r387, %r16;
	@%p43 bra 	$L__BB5_150;
	add.s32 	%r385, %r16, %r383;
	shr.u32 	%r45, %r21, 8;
	add.s32 	%r46, %r45, 1;
	and.b32  	%r47, %r46, 3;
	neg.s32 	%r384, %r47;
	mov.u32 	%r387, %r16;
$L__BB5_146:
	.pragma "nounroll";
	mov.u64 	%rd127, %rd381;
	mov.f64 	%fd197, %fd346;
	ld.param.u64 	%rd320, [_ZN6thrust24THRUST_300001_SM_1000_NS8cuda_cub4core6detail13_kernel_agentINS1_8__reduce11ReduceAgentIPN4cuda3std3__45tupleIJdlEEESC_SB_iNS1_9__extrema9arg_max_fIdl10comparatorEEEEJSC_SC_iSG_EEEvDpT0__param_0];
	mul.wide.u32 	%rd235, %r385, 16;
	add.s64 	%rd232, %rd320, %rd235;
	// begin inline asm
	ld.global.nc.u64 %rd231, [%rd232];
	// end inline asm
	add.s64 	%rd234, %rd232, 8;
	// begin inline asm
	ld.global.nc.u64 %rd233, [%rd234];
	// end inline asm
	mov.b64 	%fd198, %rd231;
	mul.f64 	%fd199, %fd197, %fd197;
	mul.f64 	%fd200, %fd198, %fd198;
	setp.lt.f64 	%p44, %fd199, %fd200;
	mov.f64 	%fd346, %fd198;
	mov.u64 	%rd381, %rd233;
	@%p44 bra 	$L__BB5_149;
	setp.lt.f64 	%p45, %fd200, %fd199;
	mov.f64 	%fd346, %fd197;
	mov.u64 	%rd381, %rd127;
	@%p45 bra 	$L__BB5_149;
	setp.lt.s64 	%p46, %rd127, %rd233;
	selp.f64 	%fd346, %fd197, %fd198, %p46;
	min.s64 	%rd381, %rd127, %rd233;
$L__BB5_149:
	add.s32 	%r387, %r387, 256;
	add.s32 	%r385, %r385, 256;
	add.s32 	%r384, %r384, 1;
	setp.ne.s32 	%p47, %r384, 0;
	@%p47 bra 	$L__BB5_146;
$L__BB5_150:
	setp.lt.u32 	%p48, %r21, 768;
	@%p48 bra 	$L__BB5_165;
	ld.param.u64 	%rd321, [_ZN6thrust24THRUST_300001_SM_1000_NS8cuda_cub4core6detail13_kernel_agentINS1_8__reduce11ReduceAgentIPN4cuda3std3__45tupleIJdlEEESC_SB_iNS1_9__extrema9arg_max_fIdl10comparatorEEEEJSC_SC_iSG_EEEvDpT0__param_0];
	cvt.u64.u32 	%rd236, %r387;
	cvt.u64.u32 	%rd237, %r383;
	add.s64 	%rd238, %rd236, %rd237;
	shl.b64 	%rd239, %rd238, 4;
	add.s64 	%rd240, %rd239, %rd321;
	add.s64 	%rd376, %rd240, 12296;
	add.s32 	%r388, %r387, %r383;
$L__BB5_152:
	ld.param.u64 	%rd322, [_ZN6thrust24THRUST_300001_SM_1000_NS8cuda_cub4core6detail13_kernel_agentINS1_8__reduce11ReduceAgentIPN4cuda3std3__45tupleIJdlEEESC_SB_iNS1_9__extrema9arg_max_fIdl10comparatorEEEEJSC_SC_iSG_EEEvDpT0__param_0];
	mul.wide.u32 	%rd245, %r388, 16;
	add.s64 	%rd242, %rd322, %rd245;
	// begin inline asm
	ld.global.nc.u64 %rd241, [%rd242];
	// end inline asm
	add.s64 	%rd244, %rd242, 8;
	// begin inline asm
	ld.global.nc.u64 %rd243, [%rd244];
	// end inline asm
	mov.b64 	%fd206, %rd241;
	mul.f64 	%fd207, %fd346, %fd346;
	mul.f64 	%fd208, %fd206, %fd206;
	setp.lt.f64 	%p49, %fd207, %fd208;
	mov.f64 	%fd343, %fd206;
	mov.u64 	%rd378, %rd243;
	@%p49 bra 	$L__BB5_155;
	setp.lt.f64 	%p50, %fd208, %fd207;
	mov.f64 	%fd343, %fd346;
	mov.u64 	%rd378, %rd381;
	@%p50 bra 	$L__BB5_155;
	setp.lt.s64 	%p51, %rd381, %rd243;
	selp.f64 	%fd343, %fd346, %fd206, %p51;
	min.s64 	%rd378, %rd381, %rd243;
$L__BB5_155:
	add.s64 	%rd247, %rd376, -8200;
	// begin inline asm
	ld.global.nc.u64 %rd246, [%rd247];
	// end inline asm
	add.s64 	%rd249, %rd376, -8192;
	// begin inline asm
	ld.global.nc.u64 %rd248, [%rd249];
	// end inline asm
	mov.b64 	%fd211, %rd246;
	mul.f64 	%fd212, %fd343, %fd343;
	mul.f64 	%fd213, %fd211, %fd211;
	setp.lt.f64 	%p52, %fd212, %fd213;
	mov.f64 	%fd344, %fd211;
	mov.u64 	%rd379, %rd248;
	@%p52 bra 	$L__BB5_158;
	setp.lt.f64 	%p53, %fd213, %fd212;
	mov.f64 	%fd344, %fd343;
	mov.u64 	%rd379, %rd378;
	@%p53 bra 	$L__BB5_158;
	setp.lt.s64 	%p54, %rd378, %rd248;
	selp.f64 	%fd344, %fd343, %fd211, %p54;
	min.s64 	%rd379, %rd378, %rd248;
$L__BB5_158:
	add.s64 	%rd251, %rd376, -4104;
	// begin inline asm
	ld.global.nc.u64 %rd250, [%rd251];
	// end inline asm
	add.s64 	%rd253, %rd376, -4096;
	// begin inline asm
	ld.global.nc.u64 %rd252, [%rd253];
	// end inline asm
	mov.b64 	%fd216, %rd250;
	mul.f64 	%fd217, %fd344, %fd344;
	mul.f64 	%fd218, %fd216, %fd216;
	setp.lt.f64 	%p55, %fd217, %fd218;
	mov.f64 	%fd345, %fd216;
	mov.u64 	%rd380, %rd252;
	@%p55 bra 	$L__BB5_161;
	setp.lt.f64 	%p56, %fd218, %fd217;
	mov.f64 	%fd345, %fd344;
	mov.u64 	%rd380, %rd379;
	@%p56 bra 	$L__BB5_161;
	setp.lt.s64 	%p57, %rd379, %rd252;
	selp.f64 	%fd345, %fd344, %fd216, %p57;
	min.s64 	%rd380, %rd379, %rd252;
$L__BB5_161:
	add.s64 	%rd255, %rd376, -8;
	// begin inline asm
	ld.global.nc.u64 %rd254, [%rd255];
	// end inline asm
	// begin inline asm
	ld.global.nc.u64 %rd256, [%rd376];
	// end inline asm
	mov.b64 	%fd221, %rd254;
	mul.f64 	%fd222, %fd345, %fd345;
	mul.f64 	%fd223, %fd221, %fd221;
	setp.lt.f64 	%p58, %fd222, %fd223;
	mov.f64 	%fd346, %fd221;
	mov.u64 	%rd381, %rd256;
	@%p58 bra 	$L__BB5_164;
	setp.lt.f64 	%p59, %fd223, %fd222;
	mov.f64 	%fd346, %fd345;
	mov.u64 	%rd381, %rd380;
	@%p59 bra 	$L__BB5_164;
	setp.lt.s64 	%p60, %rd380, %rd256;
	selp.f64 	%fd346, %fd345, %fd221, %p60;
	min.s64 	%rd381, %rd380, %rd256;
$L__BB5_164:
	add.s32 	%r387, %r387, 1024;
	add.s64 	%rd376, %rd376, 16384;
	add.s32 	%r388, %r388, 1024;
	setp.lt.s32 	%p61, %r387, %r20;
	@%p61 bra 	$L__BB5_152;
$L__BB5_165:
	// begin inline asm
	mov.u32 %r48, %laneid;
	// end inline asm
	mov.b64 	%rd258, %fd346;
	mov.b64 	{%r50, %r55}, %rd258;
	mov.b32 	%r66, 1;
	mov.b32 	%r67, 31;
	mov.b32 	%r68, -1;
	// begin inline asm
	shfl.sync.down.b32 %r49, %r50, %r66, %r67, %r68;
	// end inline asm
	// begin inline asm
	shfl.sync.down.b32 %r54, %r55, %r66, %r67, %r68;
	// end inline asm
	mov.b64 	%rd259, {%r49, %r54};
	mov.b64 	%fd227, %rd259;
	mov.b64 	{%r60, %r65}, %rd381;
	// begin inline asm
	shfl.sync.down.b32 %r59, %r60, %r66, %r67, %r68;
	// end inline asm
	// begin inline asm
	shfl.sync.down.b32 %r64, %r65, %r66, %r67, %r68;
	// end inline asm
	mov.b64 	%rd150, {%r59, %r64};
	setp.gt.s32 	%p62, %r48, 30;
	mov.f64 	%fd348, %fd346;
	mov.u64 	%rd383, %rd381;
	@%p62 bra 	$L__BB5_169;
	mul.f64 	%fd228, %fd346, %fd346;
	mul.f64 	%fd229, %fd227, %fd227;
	setp.lt.f64 	%p63, %fd228, %fd229;
	mov.f64 	%fd348, %fd227;
	mov.u64 	%rd383, %rd150;
	@%p63 bra 	$L__BB5_169;
	setp.lt.f64 	%p64, %fd229, %fd228;
	mov.f64 	%fd348, %fd346;
	mov.u64 	%rd383, %rd381;
	@%p64 bra 	$L__BB5_169;
	setp.lt.s64 	%p65, %rd381, %rd150;
	selp.f64 	%fd348, %fd346, %fd227, %p65;
	min.s64 	%rd383, %rd381, %rd150;
$L__BB5_169:
	mov.b64 	%rd260, %fd348;
	mov.b64 	{%r70, %r75}, %rd260;
	mov.b32 	%r86, 2;
	mov.b32 	%r87, 31;
	mov.b32 	%r88, -1;
	// begin inline asm
	shfl.sync.down.b32 %r69, %r70, %r86, %r87, %r88;
	// end inline asm
	// begin inline asm
	shfl.sync.down.b32 %r74, %r75, %r86, %r87, %r88;
	// end inline asm
	mov.b64 	%rd261, {%r69, %r74};
	mov.b64 	%fd232, %rd261;
	mov.b64 	{%r80, %r85}, %rd383;
	// begin inline asm
	shfl.sync.down.b32 %r79, %r80, %r86, %r87, %r88;
	// end inline asm
	// begin inline asm
	shfl.sync.down.b32 %r84, %r85, %r86, %r87, %r88;
	// end inline asm
	mov.b64 	%rd153, {%r79, %r84};
	setp.gt.s32 	%p66, %r48, 29;
	mov.f64 	%fd349, %fd348;
	mov.u64 	%rd384, %rd383;
	@%p66 bra 	$L__BB5_173;
	mul.f64 	%fd233, %fd348, %fd348;
	mul.f64 	%fd234, %fd232, %fd232;
	setp.lt.f64 	%p67, %fd233, %fd234;
	mov.f64 	%fd349, %fd232;
	mov.u64 	%rd384, %rd153;
	@%p67 bra 	$L__BB5_173;
	setp.lt.f64 	%p68, %fd234, %fd233;
	mov.f64 	%fd349, %fd348;
	mov.u64 	%rd384, %rd383;
	@%p68 bra 	$L__BB5_173;
	setp.lt.s64 	%p69, %rd383, %rd153;
	selp.f64 	%fd349, %fd348, %fd232, %p69;
	min.s64 	%rd384, %rd383, %rd153;
$L__BB5_173:
	mov.b64 	%rd262, %fd349;
	mov.b64 	{%r90, %r95}, %rd262;
	mov.b32 	%r106, 4;
	mov.b32 	%r107, 31;
	mov.b32 	%r108, -1;
	// begin inline asm
	shfl.sync.down.b32 %r89, %r90, %r106, %r107, %r108;
	// end inline asm
	// begin inline asm
	shfl.sync.down.b32 %r94, %r95, %r106, %r107, %r108;
	// end inline asm
	mov.b64 	%rd263, {%r89, %r94};
	mov.b64 	%fd237, %rd263;
	mov.b64 	{%r100, %r105}, %rd384;
	// begin inline asm
	shfl.sync.down.b32 %r99, %r100, %r106, %r107, %r108;
	// end inline asm
	// begin inline asm
	shfl.sync.down.b32 %r104, %r105, %r106, %r107, %r108;
	// end inline asm
	mov.b64 	%rd156, {%r99, %r104};
	setp.gt.s32 	%p70, %r48, 27;
	mov.f64 	%fd350, %fd349;
	mov.u64 	%rd385, %rd384;
	@%p70 bra 	$L__BB5_177;
	mul.f64 	%fd238, %fd349, %fd349;
	mul.f64 	%fd239, %fd237, %fd237;
	setp.lt.f64 	%p71, %fd238, %fd239;
	mov.f64 	%fd350, %fd237;
	mov.u64 	%rd385, %rd156;
	@%p71 bra 	$L__BB5_177;
	setp.lt.f64 	%p72, %fd239, %fd238;
	mov.f64 	%fd350, %fd349;
	mov.u64 	%rd385, %rd384;
	@%p72 bra 	$L__BB5_177;
	setp.lt.s64 	%p73, %rd384, %rd156;
	selp.f64 	%fd350, %fd349, %fd237, %p73;
	min.s64 	%rd385, %rd384, %rd156;
$L__BB5_177:
	mov.b64 	%rd264, %fd350;
	mov.b64 	{%r110, %r115}, %rd264;
	mov.b32 	%r126, 8;
	mov.b32 	%r127, 31;
	mov.b32 	%r128, -1;
	// begin inline asm
	shfl.sync.down.b32 %r109, %r110, %r126, %r127, %r128;
	// end inline asm
	// begin inline asm
	shfl.sync.down.b32 %r114, %r115, %r126, %r127, %r128;
	// end inline asm
	mov.b64 	%rd265, {%r109, %r114};
	mov.b64 	%fd242, %rd265;
	mov.b64 	{%r120, %r125}, %rd385;
	// begin inline asm
	shfl.sync.down.b32 %r119, %r120, %r126, %r127, %r128;
	// end inline asm
	// begin inline asm
	shfl.sync.down.b32 %r124, %r125, %r126, %r127, %r128;
	// end inline asm
	mov.b64 	%rd159, {%r119, %r124};
	setp.gt.s32 	%p74, %r48, 23;
	mov.f64 	%fd351, %fd350;
	mov.u64 	%rd386, %rd385;
	@%p74 bra 	$L__BB5_181;
	mul.f64 	%fd243, %fd350, %fd350;
	mul.f64 	%fd244, %fd242, %fd242;
	setp.lt.f64 	%p75, %fd243, %fd244;
	mov.f64 	%fd351, %fd242;
	mov.u64 	%rd386, %rd159;
	@%p75 bra 	$L__BB5_181;
	setp.lt.f64 	%p76, %fd244, %fd243;
	mov.f64 	%fd351, %fd350;
	mov.u64 	%rd386, %rd385;
	@%p76 bra 	$L__BB5_181;
	setp.lt.s64 	%p77, %rd385, %rd159;
	selp.f64 	%fd351, %fd350, %fd242, %p77;
	min.s64 	%rd386, %rd385, %rd159;
$L__BB5_181:
	mov.b64 	%rd266, %fd351;
	mov.b64 	{%r130, %r135}, %rd266;
	mov.b32 	%r146, 16;
	mov.b32 	%r147, 31;
	mov.b32 	%r148, -1;
	// begin inline asm
	shfl.sync.down.b32 %r129, %r130, %r146, %r147, %r148;
	// end inline asm
	// begin inline asm
	shfl.sync.down.b32 %r134, %r135, %r146, %r147, %r148;
	// end inline asm
	mov.b64 	%rd267, {%r129, %r134};
	mov.b64 	%fd247, %rd267;
	mov.b64 	{%r140, %r145}, %rd386;
	// begin inline asm
	shfl.sync.down.b32 %r139, %r140, %r146, %r147, %r148;
	// end inline asm
	// begin inline asm
	shfl.sync.down.b32 %r144, %r145, %r146, %r147, %r148;
	// end inline asm
	mov.b64 	%rd162, {%r139, %r144};
	setp.gt.s32 	%p78, %r48, 15;
	mov.f64 	%fd359, %fd351;
	mov.u64 	%rd394, %rd386;
	@%p78 bra 	$L__BB5_185;
	mul.f64 	%fd248, %fd351, %fd351;
	mul.f64 	%fd249, %fd247, %fd247;
	setp.lt.f64 	%p79, %fd248, %fd249;
	mov.f64 	%fd359, %fd247;
	mov.u64 	%rd394, %rd162;
	@%p79 bra 	$L__BB5_185;
	setp.lt.f64 	%p80, %fd249, %fd248;
	mov.f64 	%fd359, %fd351;
	mov.u64 	%rd394, %rd386;
	@%p80 bra 	$L__BB5_185;
	setp.lt.s64 	%p81, %rd386, %rd162;
	selp.f64 	%fd359, %fd351, %fd247, %p81;
	min.s64 	%rd394, %rd386, %rd162;
$L__BB5_185:
	setp.ne.s32 	%p82, %r48, 0;
	@%p82 bra 	$L__BB5_187;
	shr.u32 	%r149, %r16, 1;
	and.b32  	%r150, %r149, 496;
	mov.u32 	%r151, _ZN6thrust24THRUST_300001_SM_1000_NS8cuda_cub4core6detail5shmemE;
	add.s32 	%r152, %r151, %r150;
	st.shared.f64 	[%r152+8], %fd359;
	st.shared.u64 	[%r152+16], %rd394;
$L__BB5_187:
	bar.sync 	0;
	setp.ne.s32 	%p83, %r16, 0;
	@%p83 bra 	$L__BB5_209;
	ld.shared.f64 	%fd252, [_ZN6thrust24THRUST_300001_SM_1000_NS8cuda_cub4core6detail5shmemE+24];
	ld.shared.u64 	%rd165, [_ZN6thrust24THRUST_300001_SM_1000_NS8cuda_cub4core6detail5shmemE+32];
	mul.f64 	%fd253, %fd359, %fd359;
	mul.f64 	%fd254, %fd252, %fd252;
	setp.lt.f64 	%p84, %fd253, %fd254;
	mov.f64 	%fd353, %fd252;
	mov.u64 	%rd388, %rd165;
	@%p84 bra 	$L__BB5_191;
	setp.lt.f64 	%p85, %fd254, %fd253;
	mov.f64 	%fd353, %fd359;
	mov.u64 	%rd388, %rd394;
	@%p85 bra 	$L__BB5_191;
	setp.lt.s64 	%p86, %rd394, %rd165;
	selp.f64 	%fd353, %fd359, %fd252, %p86;
	min.s64 	%rd388, %rd394, %rd165;
$L__BB5_191:
	ld.shared.f64 	%fd257, [_ZN6thrust24THRUST_300001_SM_1000_NS8cuda_cub4core6detail5shmemE+40];
	ld.shared.u64 	%rd168, [_ZN6thrust24THRUST_300001_SM_1000_NS8cuda_cub4core6detail5shmemE+48];
	mul.f64 	%fd258, %fd353, %fd353;
	mul.f64 	%fd259, %fd257, %fd257;
	setp.lt.f64 	%p87, %fd258, %fd259;
	mov.f64 	%fd354, %fd257;
	mov.u64 	%rd389, %rd168;
	@%p87 bra 	$L__BB5_194;
	setp.lt.f64 	%p88, %fd259, %fd258;
	mov.f64 	%fd354, %fd353;
	mov.u64 	%rd389, %rd388;
	@%p88 bra 	$L__BB5_194;
	setp.lt.s64 	%p89, %rd388, %rd168;
	selp.f64 	%fd354, %fd353, %fd257, %p89;
	min.s64 	%rd389, %rd388, %rd168;
$L__BB5_194:
	ld.shared.f64 	%fd262, [_ZN6thrust24THRUST_300001_SM_1000_NS8cuda_cub4core6detail5shmemE+56];
	ld.shared.u64 	%rd171, [_ZN6thrust24THRUST_300001_SM_1000_NS8cuda_cub4core6detail5shmemE+64];
	mul.f64 	%fd263, %fd354, %fd354;
	mul.f64 	%fd264, %fd262, %fd262;
	setp.lt.f64 	%p90, %fd263, %fd264;
	mov.f64 	%fd355, %fd262;
	mov.u64 	%rd390, %rd171;
	@%p90 bra 	$L__BB5_197;
	setp.lt.f64 	%p91, %fd264, %fd263;
	mov.f64 	%fd355, %fd354;
	mov.u64 	%rd390, %rd389;
	@%p91 bra 	$L__BB5_197;
	setp.lt.s64 	%p92, %rd389, %rd171;
	selp.f64 	%fd355, %fd354, %fd262, %p92;
	min.s64 	%rd390, %rd389, %rd171;
$L__BB5_197:
	ld.shared.f64 	%fd267, [_ZN6thrust24THRUST_300001_SM_1000_NS8cuda_cub4core6detail5shmemE+72];
	ld.shared.u64 	%rd174, [_ZN6thrust24THRUST_300001_SM_1000_NS8cuda_cub4core6detail5shmemE+80];
	mul.f64 	%fd268, %fd355, %fd355;
	mul.f64 	%fd269, %fd267, %fd267;
	setp.lt.f64 	%p93, %fd268, %fd269;
	mov.f64 	%fd356, %fd267;
	mov.u64 	%rd391, %rd174;
	@%p93 bra 	$L__BB5_200;
	setp.lt.f64 	%p94, %fd269, %fd268;
	mov.f64 	%fd356, %fd355;
	mov.u64 	%rd391, %rd390;
	@%p94 bra 	$L__BB5_200;
	setp.lt.s64 	%p95, %rd390, %rd174;
	selp.f64 	%fd356, %fd355, %fd267, %p95;
	min.s64 	%rd391, %rd390, %rd174;
$L__BB5_200:
	ld.shared.f64 	%fd272, [_ZN6thrust24THRUST_300001_SM_1000_NS8cuda_cub4core6detail5shmemE+88];
	ld.shared.u64 	%rd177, [_ZN6thrust24THRUST_300001_SM_1000_NS8cuda_cub4core6detail5shmemE+96];
	mul.f64 	%fd273, %fd356, %fd356;
	mul.f64 	%fd274, %fd272, %fd272;
	setp.lt.f64 	%p96, %fd273, %fd274;
	mov.f64 	%fd357, %fd272;
	mov.u64 	%rd392, %rd177;
	@%p96 bra 	$L__BB5_203;
	setp.lt.f64 	%p97, %fd274, %fd273;
	mov.f64 	%fd357, %fd356;
	mov.u64 	%rd392, %rd391;
	@%p97 bra 	$L__BB5_203;
	setp.lt.s64 	%p98, %rd391, %rd177;
	selp.f64 	%fd357, %fd356, %fd272, %p98;
	min.s64 	%rd392, %rd391, %rd177;
$L__BB5_203:
	ld.shared.f64 	%fd277, [_ZN6thrust24THRUST_300001_SM_1000_NS8cuda_cub4core6detail5shmemE+104];
	ld.shared.u64 	%rd180, [_ZN6thrust24THRUST_300001_SM_1000_NS8cuda_cub4core6detail5shmemE+112];
	mul.f64 	%fd278, %fd357, %fd357;
	mul.f64 	%fd279, %fd277, %fd277;
	setp.lt.f64 	%p99, %fd278, %fd279;
	mov.f64 	%fd358, %fd277;
	mov.u64 	%rd393, %rd180;
	@%p99 bra 	$L__BB5_206;
	setp.lt.f64 	%p100, %fd279, %fd278;
	mov.f64 	%fd358, %fd357;
	mov.u64 	%rd393, %rd392;
	@%p100 bra 	$L__BB5_206;
	setp.lt.s64 	%p101, %rd392, %rd180;
	selp.f64 	%fd358, %fd357, %fd277, %p101;
	min.s64 	%rd393, %rd392, %rd180;
$L__BB5_206:
	ld.shared.f64 	%fd282, [_ZN6thrust24THRUST_300001_SM_1000_NS8cuda_cub4core6detail5shmemE+120];
	ld.shared.u64 	%rd183, [_ZN6thrust24THRUST_300001_SM_1000_NS8cuda_cub4core6detail5shmemE+128];
	mul.f64 	%fd283, %fd358, %fd358;
	mul.f64 	%fd284, %fd282, %fd282;
	setp.lt.f64 	%p102, %fd283, %fd284;
	mov.u64 	%rd394, %rd183;
	mov.f64 	%fd359, %fd282;
	@%p102 bra 	$L__BB5_209;
	setp.lt.f64 	%p103, %fd284, %fd283;
	mov.u64 	%rd394, %rd393;
	mov.f64 	%fd359, %fd358;
	@%p103 bra 	$L__BB5_209;
	setp.lt.s64 	%p104, %rd393, %rd183;
	selp.f64 	%fd359, %fd358, %fd282, %p104;
	min.s64 	%rd394, %rd393, %rd183;
$L__BB5_209:
	mov.u32 	%r376, %tid.x;
	setp.ne.s32 	%p221, %r376, 0;
	@%p221 bra 	$L__BB5_211;
	ld.param.u64 	%rd326, [_ZN6thrust24THRUST_300001_SM_1000_NS8cuda_cub4core6detail13_kernel_agentINS1_8__reduce11ReduceAgentIPN4cuda3std3__45tupleIJdlEEESC_SB_iNS1_9__extrema9arg_max_fIdl10comparatorEEEEJSC_SC_iSG_EEEvDpT0__param_1];
	cvta.to.global.u64 	%rd317, %rd326;
	st.global.f64 	[%rd317], %fd359;
	st.global.u64 	[%rd317+8], %rd394;
$L__BB5_211:
	ret;

}
	// .globl	_ZN6thrust24THRUST_300001_SM_1000_NS8cuda_cub4core6detail13_kernel_agentINS1_8__reduce11ReduceAgentINS0_12zip_iteratorIN4cuda3std3__45tupleIJNS0_10device_ptrIdEENS0_17counting_iteratorIlNS0_11use_defaultESF_SF_EEEEEEEPNSB_IJdlEEESJ_lNS1_9__extrema9arg_max_fIdl10comparatorEEEEJSI_SK_lSO_EEEvDpT0_
.visible .entry _ZN6thrust24THRUST_300001_SM_1000_NS8cuda_cub4core6detail13_kernel_agentINS1_8__reduce11ReduceAgentINS0_12zip_iteratorIN4cuda3std3__45tupleIJNS0_10device_ptrIdEENS0_17counting_iteratorIlNS0_11use_defaultESF_SF_EEEEEEEPNSB_IJdlEEESJ_lNS1_9__extrema9arg_max_fIdl10comparatorEEEEJSI_SK_lSO_EEEvDpT0_(
	.param .align 8 .b8 _ZN6thrust24THRUST_300001_SM_1000_NS8cuda_cub4core6detail13_kernel_agentINS1_8__reduce11ReduceAgentINS0_12zip_iteratorIN4cuda3std3__45tupleIJNS0_10device_ptrIdEENS0_17counting_iteratorIlNS0_11use_defaultESF_SF_EEEEEEEPNSB_IJdlEEESJ_lNS1_9__extrema9arg_max_fIdl10comparatorEEEEJSI_SK_lSO_EEEvDpT0__param_0[16],
	.param .u64 .ptr .align 1 _ZN6thrust24THRUST_300001_SM_1000_NS8cuda_cub4core6detail13_kernel_agentINS1_8__reduce11ReduceAgentINS0_12zip_iteratorIN4cuda3std3__45tupleIJNS0_10device_ptrIdEENS0_17counting_iteratorIlNS0_11use_defaultESF_SF_EEEEEEEPNSB_IJdlEEESJ_lNS1_9__extrema9arg_max_fIdl10comparatorEEEEJSI_SK_lSO_EEEvDpT0__param_1,
	.param .u64 _ZN6thrust24THRUST_300001_SM_1000_NS8cuda_cub4core6detail13_kernel_agentINS1_8__reduce11ReduceAgentINS0_12zip_iteratorIN4cuda3std3__45tupleIJNS0_10device_ptrIdEENS0_17counting_iteratorIlNS0_11use_defaultESF_SF_EEEEEEEPNSB_IJdlEEESJ_lNS1_9__extrema9arg_max_fIdl10comparatorEEEEJSI_SK_lSO_EEEvDpT0__param_2,
	.param .align 1 .b8 _ZN6thrust24THRUST_300001_SM_1000_NS8cuda_cub4core6detail13_kernel_agentINS1_8__reduce11ReduceAgentINS0_12zip_iteratorIN4cuda3std3__45tupleIJNS0_10device_ptrIdEENS0_17counting_iteratorIlNS0_11use_defaultESF_SF_EEEEEEEPNSB_IJdlEEESJ_lNS1_9__extrema9arg_max_fIdl10comparatorEEEEJSI_SK_lSO_EEEvDpT0__param_3[1]
)
.maxntid 256
{
	.reg .pred 	%p<213>;
	.reg .b32 	%r<391>;
	.reg .b64 	%rd<339>;
	.reg .b64 	%fd<352>;

	ld.param.u64 	%rd192, [_ZN6thrust24THRUST_300001_SM_1000_NS8cuda_cub4core6detail13_kernel_agentINS1_8__reduce11ReduceAgentINS0_12zip_iteratorIN4cuda3std3__45tupleIJNS0_10device_ptrIdEENS0_17counting_iteratorIlNS0_11use_defaultESF_SF_EEEEEEEPNSB_IJdlEEESJ_lNS1_9__extrema9arg_max_fIdl10comparatorEEEEJSI_SK_lSO_EEEvDpT0__param_0+8];
	ld.param.u64 	%rd191, [_ZN6thrust24THRUST_300001_SM_1000_NS8cuda_cub4core6detail13_kernel_agentINS1_8__reduce11ReduceAgentINS0_12zip_iteratorIN4cuda3std3__45tupleIJNS0_10device_ptrIdEENS0_17counting_iteratorIlNS0_11use_defaultESF_SF_EEEEEEEPNSB_IJdlEEESJ_lNS1_9__extrema9arg_max_fIdl10comparatorEEEEJSI_SK_lSO_EEEvDpT0__param_0];
	ld.param.u64 	%rd194, [_ZN6thrust24THRUST_300001_SM_1000_NS8cuda_cub4core6detail13_kernel_agentINS1_8__reduce11ReduceAgentINS0_12zip_iteratorIN4cuda3std3__45tupleIJNS0_10device_ptrIdEENS0_17counting_iteratorIlNS0_11use_defaultESF_SF_EEEEEEEPNSB_IJdlEEESJ_lNS1_9__extrema9arg_max_fIdl10comparatorEEEEJSI_SK_lSO_EEEvDpT0__param_2];
	setp.eq.s64 	%p1, %rd194, 0;
	@%p1 bra 	$L__BB6_206;
	cvta.to.global.u64 	%rd1, %rd191;
	setp.gt.s64 	%p2, %rd194, 1279;
	@%p2 bra 	$L__BB6_122;
	cvt.u32.u64 	%r1, %rd194;
	mov.u32 	%r2, %tid.x;
	setp.ge.s32 	%p96, %r2, %r1;
	mov.f64 	%fd298, 0d0000000000000000;
	mov.b64 	%rd281, 0;
	mov.u32 	%r385, %r2;
	@%p96 bra 	$L__BB6_4;
	cvt.u64.u32 	%rd237, %r2;
	mul.wide.u32 	%rd238, %r2, 8;
	add.s64 	%rd239, %rd1, %rd238;
	add.s64 	%rd281, %rd192, %rd237;
	ld.global.f64 	%fd298, [%rd239];
	add.s32 	%r385, %r2, 256;
$L__BB6_4:
	setp.ge.s32 	%p97, %r385, %r1;
	@%p97 bra 	$L__BB6_26;
	not.b32 	%r154, %r385;
	add.s32 	%r5, %r154, %r1;
	and.b32  	%r155, %r5, 768;
	setp.eq.s32 	%p98, %r155, 768;
	@%p98 bra 	$L__BB6_11;
	cvt.u64.u32 	%rd241, %r385;
	add.s64 	%rd272, %rd192, %rd241;
	mul.wide.u32 	%rd242, %r385, 8;
	add.s64 	%rd271, %rd1, %rd242;
	shr.u32 	%r156, %r5, 8;
	add.s32 	%r157, %r156, 1;
	and.b32  	%r158, %r157, 3;
	neg.s32 	%r383, %r158;
$L__BB6_7:
	.pragma "nounroll";
	mov.u64 	%rd9, %rd281;
	mov.f64 	%fd3, %fd298;
	ld.global.f64 	%fd4, [%rd271];
	mul.f64 	%fd5, %fd3, %fd3;
	mul.f64 	%fd6, %fd4, %fd4;
	setp.lt.f64 	%p99, %fd5, %fd6;
	mov.u64 	%rd281, %rd272;
	mov.f64 	%fd298, %fd4;
	@%p99 bra 	$L__BB6_10;
	setp.lt.f64 	%p100, %fd6, %fd5;
	mov.u64 	%rd281, %rd9;
	mov.f64 	%fd298, %fd3;
	@%p100 bra 	$L__BB6_10;
	setp.lt.s64 	%p101, %rd9, %rd272;
	min.s64 	%rd281, %rd9, %rd272;
	selp.f64 	%fd298, %fd3, %fd4, %p101;
$L__BB6_10:
	add.s32 	%r385, %r385, 256;
	add.s64 	%rd272, %rd272, 256;
	add.s64 	%rd271, %rd271, 2048;
	add.s32 	%r383, %r383, 1;
	setp.ne.s32 	%p102, %r383, 0;
	@%p102 bra 	$L__BB6_7;
$L__BB6_11:
	setp.lt.u32 	%p103, %r5, 768;
	@%p103 bra 	$L__BB6_26;
	add.s32 	%r386, %r385, 512;
$L__BB6_13:
	mov.u32 	%r13, %r386;
	add.s32 	%r159, %r13, -512;
	cvt.s64.s32 	%rd243, %r159;
	mul.wide.s32 	%rd244, %r159, 8;
	add.s64 	%rd17, %rd1, %rd244;
	add.s64 	%rd18, %rd192, %rd243;
	ld.global.f64 	%fd12, [%rd17];
	mul.f64 	%fd13, %fd298, %fd298;
	mul.f64 	%fd14, %fd12, %fd12;
	setp.lt.f64 	%p104, %fd13, %fd14;
	mov.u64 	%rd278, %rd18;
	mov.f64 	%fd295, %fd12;
	@%p104 bra 	$L__BB6_16;
	setp.lt.f64 	%p105, %fd14, %fd13;
	mov.u64 	%rd278, %rd281;
	mov.f64 	%fd295, %fd298;
	@%p105 bra 	$L__BB6_16;
	setp.lt.s64 	%p106, %rd281, %rd18;
	min.s64 	%rd278, %rd281, %rd18;
	selp.f64 	%fd295, %fd298, %fd12, %p106;
$L__BB6_16:
	add.s32 	%r160, %r13, -256;
	cvt.s64.s32 	%rd245, %r160;
	add.s64 	%rd21, %rd192, %rd245;
	ld.global.f64 	%fd17, [%rd17+2048];
	mul.f64 	%fd18, %fd295, %fd295;
	mul.f64 	%fd19, %fd17, %fd17;
	setp.lt.f64 	%p107, %fd18, %fd19;
	mov.u64 	%rd279, %rd21;
	mov.f64 	%fd296, %fd17;
	@%p107 bra 	$L__BB6_19;
	setp.lt.f64 	%p108, %fd19, %fd18;
	mov.u64 	%rd279, %rd278;
	mov.f64 	%fd296, %fd295;
	@%p108 bra 	$L__BB6_19;
	setp.lt.s64 	%p109, %rd278, %rd21;
	min.s64 	%rd279, %rd278, %rd21;
	selp.f64 	%fd296, %fd295, %fd17, %p109;
$L__BB6_19:
	cvt.s64.s32 	%rd246, %r13;
	add.s64 	%rd24, %rd192, %rd246;
	ld.global.f64 	%fd22, [%rd17+4096];
	mul.f64 	%fd23, %fd296, %fd296;
	mul.f64 	%fd24, %fd22, %fd22;
	setp.lt.f64 	%p110, %fd23, %fd24;
	mov.u64 	%rd280, %rd24;
	mov.f64 	%fd297, %fd22;
	@%p110 bra 	$L__BB6_22;
	setp.lt.f64 	%p111, %fd24, %fd23;
	mov.u64 	%rd280, %rd279;
	mov.f64 	%fd297, %fd296;
	@%p111 bra 	$L__BB6_22;
	setp.lt.s64 	%p112, %rd279, %rd24;
	min.s64 	%rd280, %rd279, %rd24;
	selp.f64 	%fd297, %fd296, %fd22, %p112;
$L__BB6_22:
	add.s32 	%r161, %r13, 256;
	cvt.s64.s32 	%rd247, %r161;
	add.s64 	%rd27, %rd192, %rd247;
	ld.global.f64 	%fd27, [%rd17+6144];
	mul.f64 	%fd28, %fd297, %fd297;
	mul.f64 	%fd29, %fd27, %fd27;
	setp.lt.f64 	%p113, %fd28, %fd29;
	mov.u64 	%rd281, %rd27;
	mov.f64 	%fd298, %fd27;
	@%p113 bra 	$L__BB6_25;
	setp.lt.f64 	%p114, %fd29, %fd28;
	mov.u64 	%rd281, %rd280;
	mov.f64 	%fd298, %fd297;
	@%p114 bra 	$L__BB6_25;
	setp.lt.s64 	%p115, %rd280, %rd27;
	min.s64 	%rd281, %rd280, %rd27;
	selp.f64 	%fd298, %fd297, %fd27, %p115;
$L__BB6_25:
	add.s32 	%r386, %r13, 1024;
	add.s32 	%r162, %r13, 512;
	setp.lt.s32 	%p116, %r162, %r1;
	@%p116 bra 	$L__BB6_13;
$L__BB6_26:
	setp.lt.s32 	%p117, %r1, 256;
	@%p117 bra 	$L__BB6_71;
	// begin inline asm
	mov.u32 %r276, %laneid;
	// end inline asm
	mov.b64 	%rd258, %fd298;
	mov.b64 	{%r278, %r283}, %rd258;
	mov.b32 	%r294, 1;
	mov.b32 	%r295, 31;
	mov.b32 	%r296, -1;
	// begin inline asm
	shfl.sync.down.b32 %r277, %r278, %r294, %r295, %r296;
	// end inline asm
	// begin inline asm
	shfl.sync.down.b32 %r282, %r283, %r294, %r295, %r296;
	// end inline asm
	mov.b64 	%rd259, {%r277, %r282};
	mov.b64 	%fd33, %rd259;
	mov.b64 	{%r288, %r293}, %rd281;
	// begin inline asm
	shfl.sync.down.b32 %r287, %r288, %r294, %r295, %r296;
	// end inline asm
	// begin inline asm
	shfl.sync.down.b32 %r292, %r293, %r294, %r295, %r296;
	// end inline asm
	mov.b64 	%rd31, {%r287, %r292};
	setp.gt.s32 	%p169, %r276, 30;
	mov.u64 	%rd283, %rd281;
	mov.f64 	%fd300, %fd298;
	@%p169 bra 	$L__BB6_31;
	mul.f64 	%fd34, %fd298, %fd298;
	mul.f64 	%fd35, %fd33, %fd33;
	setp.lt.f64 	%p170, %fd34, %fd35;
	mov.u64 	%rd283, %rd31;
	mov.f64 	%fd300, %fd33;
	@%p170 bra 	$L__BB6_31;
	setp.lt.f64 	%p171, %fd35, %fd34;
	mov.u64 	%rd283, %rd281;
	mov.f64 	%fd300, %fd298;
	@%p171 bra 	$L__BB6_31;
	setp.lt.s64 	%p172, %rd281, %rd31;
	min.s64 	%rd283, %rd281, %rd31;
	selp.f64 	%fd300, %fd298, %fd33, %p172;
$L__BB6_31:
	mov.b64 	%rd260, %fd300;
	mov.b64 	{%r298, %r303}, %rd260;
	mov.b32 	%r314, 2;
	mov.b32 	%r315, 31;
	mov.b32 	%r316, -1;
	// begin inline asm
	shfl.sync.down.b32 %r297, %r298, %r314, %r315, %r316;
	// end inline asm
	// begin inline asm
	shfl.sync.down.b32 %r302, %r303, %r314, %r315, %r316;
	// end inline asm
	mov.b64 	%rd261, {%r297, %r302};
	mov.b64 	%fd38, %rd261;
	mov.b64 	{%r308, %r313}, %rd283;
	// begin inline asm
	shfl.sync.down.b32 %r307, %r308, %r314, %r315, %r316;
	// end inline asm
	// begin inline asm
	shfl.sync.down.b32 %r312, %r313, %r314, %r315, %r316;
	// end inline asm
	mov.b64 	%rd34, {%r307, %r312};
	setp.gt.s32 	%p173, %r276, 29;
	mov.u64 	%rd284, %rd283;
	mov.f64 	%fd301, %fd300;
	@%p173 bra 	$L__BB6_35;
	mul.f64 	%fd39, %fd300, %fd300;
	mul.f64 	%fd40, %fd38, %fd38;
	setp.lt.f64 	%p174, %fd39, %fd40;
	mov.u64 	%rd284, %rd34;
	mov.f64 	%fd301, %fd38;
	@%p174 bra 	$L__BB6_35;
	setp.lt.f64 	%p175, %fd40, %fd39;
	mov.u64 	%rd284, %rd283;
	mov.f64 	%fd301, %fd300;
	@%p175 bra 	$L__BB6_35;
	setp.lt.s64 	%p176, %rd283, %rd34;
	min.s64 	%rd284, %rd283, %rd34;
	selp.f64 	%fd301, %fd300, %fd38, %p176;
$L__BB6_35:
	mov.b64 	%rd262, %fd301;
	mov.b64 	{%r318, %r323}, %rd262;
	mov.b32 	%r334, 4;
	mov.b32 	%r335, 31;
	mov.b32 	%r336, -1;
	// begin inline asm
	shfl.sync.down.b32 %r317, %r318, %r334, %r335, %r336;
	// end inline asm
	// begin inline asm
	shfl.sync.down.b32 %r322, %r323, %r334, %r335, %r336;
	// end inline asm
	mov.b64 	%rd263, {%r317, %r322};
	mov.b64 	%fd43, %rd263;
	mov.b64 	{%r328, %r333}, %rd284;
	// begin inline asm
	shfl.sync.down.b32 %r327, %r328, %r334, %r335, %r336;
	// end inline asm
	// begin inline asm
	shfl.sync.down.b32 %r332, %r333, %r334, %r335, %r336;
	// end inline asm
	mov.b64 	%rd37, {%r327, %r332};
	setp.gt.s32 	%p177, %r276, 27;
	mov.u64 	%rd285, %rd284;
	mov.f64 	%fd302, %fd301;
	@%p177 bra 	$L__BB6_39;
	mul.f64 	%fd44, %fd301, %fd301;
	mul.f64 	%fd45, %fd43, %fd43;
	setp.lt.f64 	%p178, %fd44, %fd45;
	mov.u64 	%rd285, %rd37;
	mov.f64 	%fd302, %fd43;
	@%p178 bra 	$L__BB6_39;
	setp.lt.f64 	%p179, %fd45, %fd44;
	mov.u64 	%rd285, %rd284;
	mov.f64 	%fd302, %fd301;
	@%p179 bra 	$L__BB6_39;
	setp.lt.s64 	%p180, %rd284, %rd37;
	min.s64 	%rd285, %rd284, %rd37;
	selp.f64 	%fd302, %fd301, %fd43, %p180;
$L__BB6_39:
	mov.b64 	%rd264, %fd302;
	mov.b64 	{%r338, %r343}, %rd264;
	mov.b32 	%r354, 8;
	mov.b32 	%r355, 31;
	mov.b32 	%r356, -1;
	// begin inline asm
	shfl.sync.down.b32 %r337, %r338, %r354, %r355, %r356;
	// end inline asm
	// begin inline asm
	shfl.sync.down.b32 %r342, %r343, %r354, %r355, %r356;
	// end inline asm
	mov.b64 	%rd265, {%r337, %r342};
	mov.b64 	%fd48, %rd265;
	mov.b64 	{%r348, %r353}, %rd285;
	// begin inline asm
	shfl.sync.down.b32 %r347, %r348, %r354, %r355, %r356;
	// end inline asm
	// begin inline asm
	shfl.sync.down.b32 %r352, %r353, %r354, %r355, %r356;
	// end inline asm
	mov.b64 	%rd40, {%r347, %r352};
	setp.gt.s32 	%p181, %r276, 23;
	mov.u64 	%rd286, %rd285;
	mov.f64 	%fd303, %fd302;
	@%p181 bra 	$L__BB6_43;
	mul.f64 	%fd49, %fd302, %fd302;
	mul.f64 	%fd50, %fd48, %fd48;
	setp.lt.f64 	%p182, %fd49, %fd50;
	mov.u64 	%rd286, %rd40;
	mov.f64 	%fd303, %fd48;
	@%p182 bra 	$L__BB6_43;
	setp.lt.f64 	%p183, %fd50, %fd49;
	mov.u64 	%rd286, %rd285;
	mov.f64 	%fd303, %fd302;
	@%p183 bra 	$L__BB6_43;
	setp.lt.s64 	%p184, %rd285, %rd40;
	min.s64 	%rd286, %rd285, %rd40;
	selp.f64 	%fd303, %fd302, %fd48, %p184;
$L__BB6_43:
	mov.b64 	%rd266, %fd303;
	mov.b64 	{%r358, %r363}, %rd266;
	mov.b32 	%r374, 16;
	mov.b32 	%r375, 31;
	mov.b32 	%r376, -1;
	// begin inline asm
	shfl.sync.down.b32 %r357, %r358, %r374, %r375, %r376;
	// end inline asm
	// begin inline asm
	shfl.sync.down.b32 %r362, %r363, %r374, %r375, %r376;
	// end inline asm
	mov.b64 	%rd267, {%r357, %r362};
	mov.b64 	%fd53, %rd267;
	mov.b64 	{%r368, %r373}, %rd286;
	// begin inline asm
	shfl.sync.down.b32 %r367, %r368, %r374, %r375, %r376;
	// end inline asm
	// begin inline asm
	shfl.sync.down.b32 %r372, %r373, %r374, %r375, %r376;
	// end inline asm
	mov.b64 	%rd43, {%r367, %r372};
	setp.gt.s32 	%p185, %r276, 15;
	mov.u64 	%rd338, %rd286;
	mov.f64 	%fd351, %fd303;
	@%p185 bra 	$L__BB6_47;
	mul.f64 	%fd54, %fd303, %fd303;
	mul.f64 	%fd55, %fd53, %fd53;
	setp.lt.f64 	%p186, %fd54, %fd55;
	mov.u64 	%rd338, %rd43;
	mov.f64 	%fd351, %fd53;
	@%p186 bra 	$L__BB6_47;
	setp.lt.f64 	%p187, %fd55, %fd54;
	mov.u64 	%rd338, %rd286;
	mov.f64 	%fd351, %fd303;
	@%p187 bra 	$L__BB6_47;
	setp.lt.s64 	%p188, %rd286, %rd43;
	min.s64 	%rd338, %rd286, %rd43;
	selp.f64 	%fd351, %fd303, %fd53, %p188;
$L__BB6_47:
	setp.ne.s32 	%p189, %r276, 0;
	@%p189 bra 	$L__BB6_49;
	shr.u32 	%r377, %r2, 1;
	and.b32  	%r378, %r377, 496;
	mov.u32 	%r379, _ZN6thrust24THRUST_300001_SM_1000_NS8cuda_cub4core6detail5shmemE;
	add.s32 	%r380, %r379, %r378;
	st.shared.f64 	[%r380+8], %fd351;
	st.shared.u64 	[%r380+16], %rd338;
$L__BB6_49:
	bar.sync 	0;
	setp.ne.s32 	%p190, %r2, 0;
	@%p190 bra 	$L__BB6_204;
	ld.shared.f64 	%fd58, [_ZN6thrust24THRUST_300001_SM_1000_NS8cuda_cub4core6detail5shmemE+24];
	ld.shared.u64 	%rd46, [_ZN6thrust24THRUST_300001_SM_1000_NS8cuda_cub4core6detail5shmemE+32];
	mul.f64 	%fd59, %fd351, %fd351;
	mul.f64 	%fd60, %fd58, %fd58;
	setp.lt.f64 	%p191, %fd59, %fd60;
	mov.u64 	%rd288, %rd46;
	mov.f64 	%fd305, %fd58;
	@%p191 bra 	$L__BB6_53;
	setp.lt.f64 	%p192, %fd60, %fd59;
	mov.u64 	%rd288, %rd338;
	mov.f64 	%fd305, %fd351;
	@%p192 bra 	$L__BB6_53;
	setp.lt.s64 	%p193, %rd338, %rd46;
	min.s64 	%rd288, %rd338, %rd46;
	selp.f64 	%fd305, %fd351, %fd58, %p193;
$L__BB6_53:
	ld.shared.f64 	%fd63, [_ZN6thrust24THRUST_300001_SM_1000_NS8cuda_cub4core6detail5shmemE+40];
	ld.shared.u64 	%rd49, [_ZN6thrust24THRUST_300001_SM_1000_NS8cuda_cub4core6detail5shmemE+48];
	mul.f64 	%fd64, %fd305, %fd305;
	mul.f64 	%fd65, %fd63, %fd63;
	setp.lt.f64 	%p194, %fd64, %fd65;
	mov.u64 	%rd289, %rd49;
	mov.f64 	%fd306, %fd63;
	@%p194 bra 	$L__BB6_56;
	setp.lt.f64 	%p195, %fd65, %fd64;
	mov.u64 	%rd289, %rd288;
	mov.f64 	%fd306, %fd305;
	@%p195 bra 	$L__BB6_56;
	setp.lt.s64 	%p196, %rd288, %rd49;
	min.s64 	%rd289, %rd288, %rd49;
	selp.f64 	%fd306, %fd305, %fd63, %p196;
$L__BB6_56:
	ld.shared.f64 	%fd68, [_ZN6thrust24THRUST_300001_SM_1000_NS8cuda_cub4core6detail5shmemE+56];
	ld.shared.u64 	%rd52, [_ZN6thrust24THRUST_300001_SM_1000_NS8cuda_cub4core6detail5shmemE+64];
	mul.f64 	%fd69, %fd306, %fd306;
	mul.f64 	%fd70, %fd68, %fd68;
	setp.lt.f64 	%p197, %fd69, %fd70;
	mov.u64 	%rd290, %rd52;
	mov.f64 	%fd307, %fd68;
	@%p197 bra 	$L__BB6_59;
	setp.lt.f64 	%p198, %fd70, %fd69;
	mov.u64 	%rd290, %rd289;
	mov.f64 	%fd307, %fd306;
	@%p198 bra 	$L__BB6_59;
	setp.lt.s64 	%p199, %rd289, %rd52;
	min.s64 	%rd290, %rd289, %rd52;
	selp.f64 	%fd307, %fd306, %fd68, %p199;
$L__BB6_59:
	ld.shared.f64 	%fd73, [_ZN6thrust24THRUST_300001_SM_1000_NS8cuda_cub4core6detail5shmemE+72];
	ld.shared.u64 	%rd55, [_ZN6thrust24THRUST_300001_SM_1000_NS8cuda_cub4core6detail5shmemE+80];
	mul.f64 	%fd74, %fd307, %fd307;
	mul.f64 	%fd75, %fd73, %fd73;
	setp.lt.f64 	%p200, %fd74, %fd75;
	mov.u64 	%rd291, %rd55;
	mov.f64 	%fd308, %fd73;
	@%p200 bra 	$L__BB6_62;
	setp.lt.f64 	%p201, %fd75, %fd74;
	mov.u64 	%rd291, %rd290;
	mov.f64 	%fd308, %fd307;
	@%p201 bra 	$L__BB6_62;
	setp.lt.s64 	%p202, %rd290, %rd55;
	min.s64 	%rd291, %rd290, %rd55;
	selp.f64 	%fd308, %fd307, %fd73, %p202;
$L__BB6_62:
	ld.shared.f64 	%fd78, [_ZN6thrust24THRUST_300001_SM_1000_NS8cuda_cub4core6detail5shmemE+88];
	ld.shared.u64 	%rd58, [_ZN6thrust24THRUST_300001_SM_1000_NS8cuda_cub4core6detail5shmemE+96];
	mul.f64 	%fd79, %fd308, %fd308;
	mul.f64 	%fd80, %fd78, %fd78;
	setp.lt.f64 	%p203, %fd79, %fd80;
	mov.u64 	%rd292, %rd58;
	mov.f64 	%fd309, %fd78;
	@%p203 bra 	$L__BB6_65;
	setp.lt.f64 	%p204, %fd80, %fd79;
	mov.u64 	%rd292, %rd291;
	mov.f64 	%fd309, %fd308;
	@%p204 bra 	$L__BB6_65;
	setp.lt.s64 	%p205, %rd291, %rd58;
	min.s64 	%rd292, %rd291, %rd58;
	selp.f64 	%fd309, %fd308, %fd78, %p205;
$L__BB6_65:
	ld.shared.f64 	%fd83, [_ZN6thrust24THRUST_300001_SM_1000_NS8cuda_cub4core6detail5shmemE+104];
	ld.shared.u64 	%rd61, [_ZN6thrust24THRUST_300001_SM_1000_NS8cuda_cub4core6detail5shmemE+112];
	mul.f64 	%fd84, %fd309, %fd309;
	mul.f64 	%fd85, %fd83, %fd83;
	setp.lt.f64 	%p206, %fd84, %fd85;
	mov.u64 	%rd293, %rd61;
	mov.f64 	%fd310, %fd83;
	@%p206 bra 	$L__BB6_68;
	setp.lt.f64 	%p207, %fd85, %fd84;
	mov.u64 	%rd293, %rd292;
	mov.f64 	%fd310, %fd309;
	@%p207 bra 	$L__BB6_68;
	setp.lt.s64 	%p208, %rd292, %rd61;
	min.s64 	%rd293, %rd292, %rd61;
	selp.f64 	%fd310, %fd309, %fd83, %p208;
$L__BB6_68:
	ld.shared.f64 	%fd88, [_ZN6thrust24THRUST_300001_SM_1000_NS8cuda_cub4core6detail5shmemE+120];
	ld.shared.u64 	%rd64, [_ZN6thrust24THRUST_300001_SM_1000_NS8cuda_cub4core6detail5shmemE+128];
	mul.f64 	%fd89, %fd310, %fd310;
	mul.f64 	%fd90, %fd88, %fd88;
	setp.lt.f64 	%p209, %fd89, %fd90;
	mov.u64 	%rd338, %rd64;
	mov.f64 	%fd351, %fd88;
	@%p209 bra 	$L__BB6_204;
	setp.lt.f64 	%p210, %fd90, %fd89;
	mov.u64 	%rd338, %rd293;
	mov.f64 	%fd351, %fd310;
	@%p210 bra 	$L__BB6_204;
	setp.lt.s64 	%p211, %rd293, %rd64;
	min.s64 	%rd338, %rd293, %rd64;
	selp.f64 	%fd351, %fd310, %fd88, %p211;
	bra.uni 	$L__BB6_204;
$L__BB6_71:
	// begin inline asm
	mov.u32 %r163, %laneid;
	// end inline asm
	and.b32  	%r184, %r2, 992;
	add.s32 	%r185, %r184, 32;
	setp.gt.s32 	%p118, %r185, %r1;
	not.b32 	%r186, %r184;
	add.s32 	%r187, %r1, %r186;
	selp.b32 	%r182, %r187, 31, %p118;
	mov.b64 	%rd248, %fd298;
	mov.b64 	{%r165, %r170}, %rd248;
	mov.b32 	%r181, 1;
	mov.b32 	%r183, -1;
	// begin inline asm
	shfl.sync.down.b32 %r164, %r165, %r181, %r182, %r183;
	// end inline asm
	// begin inline asm
	shfl.sync.down.b32 %r169, %r170, %r181, %r182, %r183;
	// end inline asm
	mov.b64 	%rd249, {%r164, %r169};
	mov.b64 	%fd92, %rd249;
	mov.b64 	{%r175, %r180}, %rd281;
	// begin inline asm
	shfl.sync.down.b32 %r174, %r175, %r181, %r182, %r183;
	// end inline asm
	// begin inline asm
	shfl.sync.down.b32 %r179, %r180, %r181, %r182, %r183;
	// end inline asm
	mov.b64 	%rd66, {%r174, %r179};
	setp.ge.s32 	%p119, %r163, %r182;
	mov.u64 	%rd294, %rd281;
	mov.f64 	%fd311, %fd298;
	@%p119 bra 	$L__BB6_75;
	mul.f64 	%fd93, %fd298, %fd298;
	mul.f64 	%fd94, %fd92, %fd92;
	setp.lt.f64 	%p120, %fd93, %fd94;
	mov.u64 	%rd294, %rd66;
	mov.f64 	%fd311, %fd92;
	@%p120 bra 	$L__BB6_75;
	setp.lt.f64 	%p121, %fd94, %fd93;
	mov.u64 	%rd294, %rd281;
	mov.f64 	%fd311, %fd298;
	@%p121 bra 	$L__BB6_75;
	setp.lt.s64 	%p122, %rd281, %rd66;
	min.s64 	%rd294, %rd281, %rd66;
	selp.f64 	%fd311, %fd298, %fd92, %p122;
$L__BB6_75:
	mov.b64 	%rd250, %fd311;
	mov.b64 	{%r189, %r194}, %rd250;
	mov.b32 	%r205, 2;
	mov.b32 	%r207, -1;
	// begin inline asm
	shfl.sync.down.b32 %r188, %r189, %r205, %r182, %r207;
	// end inline asm
	// begin inline asm
	shfl.sync.down.b32 %r193, %r194, %r205, %r182, %r207;
	// end inline asm
	mov.b64 	%rd251, {%r188, %r193};
	mov.b64 	%fd97, %rd251;
	mov.b64 	{%r199, %r204}, %rd294;
	// begin inline asm
	shfl.sync.down.b32 %r198, %r199, %r205, %r182, %r207;
	// end inline asm
	// begin inline asm
	shfl.sync.down.b32 %r203, %r204, %r205, %r182, %r207;
	// end inline asm
	mov.b64 	%rd69, {%r198, %r203};
	add.s32 	%r208, %r163, 2;
	setp.gt.s32 	%p123, %r208, %r182;
	mov.u64 	%rd295, %rd294;
	mov.f64 	%fd312, %fd311;
	@%p123 bra 	$L__BB6_79;
	mul.f64 	%fd98, %fd311, %fd311;
	mul.f64 	%fd99, %fd97, %fd97;
	setp.lt.f64 	%p124, %fd98, %fd99;
	mov.u64 	%rd295, %rd69;
	mov.f64 	%fd312, %fd97;
	@%p124 bra 	$L__BB6_79;
	setp.lt.f64 	%p125, %fd99, %fd98;
	mov.u64 	%rd295, %rd294;
	mov.f64 	%fd312, %fd311;
	@%p125 bra 	$L__BB6_79;
	setp.lt.s64 	%p126, %rd294, %rd69;
	min.s64 	%rd295, %rd294, %rd69;
	selp.f64 	%fd312, %fd311, %fd97, %p126;
$L__BB6_79:
	mov.b64 	%rd252, %fd312;
	mov.b64 	{%r210, %r215}, %rd252;
	mov.b32 	%r226, 4;
	mov.b32 	%r228, -1;
	// begin inline asm
	shfl.sync.down.b32 %r209, %r210, %r226, %r182, %r228;
	// end inline asm
	// begin inline asm
	shfl.sync.down.b32 %r214, %r215, %r226, %r182, %r228;
	// end inline asm
	mov.b64 	%rd253, {%r209, %r214};
	mov.b64 	%fd102, %rd253;
	mov.b64 	{%r220, %r225}, %rd295;
	// begin inline asm
	shfl.sync.down.b32 %r219, %r220, %r226, %r182, %r228;
	// end inline asm
	// begin inline asm
	shfl.sync.down.b32 %r224, %r225, %r226, %r182, %r228;
	// end inline asm
	mov.b64 	%rd72, {%r219, %r224};
	add.s32 	%r229, %r163, 4;
	setp.gt.s32 	%p127, %r229, %r182;
	mov.u64 	%rd296, %rd295;
	mov.f64 	%fd313, %fd312;
	@%p127 bra 	$L__BB6_83;
	mul.f64 	%fd103, %fd312, %fd312;
	mul.f64 	%fd104, %fd102, %fd102;
	setp.lt.f64 	%p128, %fd103, %fd104;
	mov.u64 	%rd296, %rd72;
	mov.f64 	%fd313, %fd102;
	@%p128 bra 	$L__BB6_83;
	setp.lt.f64 	%p129, %fd104, %fd103;
	mov.u64 	%rd296, %rd295;
	mov.f64 	%fd313, %fd312;
	@%p129 bra 	$L__BB6_83;
	setp.lt.s64 	%p130, %rd295, %rd72;
	min.s64 	%rd296, %rd295, %rd72;
	selp.f64 	%fd313, %fd312, %fd102, %p130;
$L__BB6_83:
	mov.b64 	%rd254, %fd313;
	mov.b64 	{%r231, %r236}, %rd254;
	mov.b32 	%r247, 8;
	mov.b32 	%r249, -1;
	// begin inline asm
	shfl.sync.down.b32 %r230, %r231, %r247, %r182, %r249;
	// end inline asm
	// begin inline asm
	shfl.sync.down.b32 %r235, %r236, %r247, %r182, %r249;
	// end inline asm
	mov.b64 	%rd255, {%r230, %r235};
	mov.b64 	%fd107, %rd255;
	mov.b64 	{%r241, %r246}, %rd296;
	// begin inline asm
	shfl.sync.down.b32 %r240, %r241, %r247, %r182, %r249;
	// end inline asm
	// begin inline asm
	shfl.sync.down.b32 %r245, %r246, %r247, %r182, %r249;
	// end inline asm
	mov.b64 	%rd75, {%r240, %r245};
	add.s32 	%r250, %r163, 8;
	setp.gt.s32 	%p131, %r250, %r182;
	mov.u64 	%rd297, %rd296;
	mov.f64 	%fd314, %fd313;
	@%p131 bra 	$L__BB6_87;
	mul.f64 	%fd108, %fd313, %fd313;
	mul.f64 	%fd109, %fd107, %fd107;
	setp.lt.f64 	%p132, %fd108, %fd109;
	mov.u64 	%rd297, %rd75;
	mov.f64 	%fd314, %fd107;
	@%p132 bra 	$L__BB6_87;
	setp.lt.f64 	%p133, %fd109, %fd108;
	mov.u64 	%rd297, %rd296;
	mov.f64 	%fd314, %fd313;
	@%p133 bra 	$L__BB6_87;
	setp.lt.s64 	%p134, %rd296, %rd75;
	min.s64 	%rd297, %rd296, %rd75;
	selp.f64 	%fd314, %fd313, %fd107, %p134;
$L__BB6_87:
	mov.b64 	%rd256, %fd314;
	mov.b64 	{%r252, %r257}, %rd256;
	mov.b32 	%r268, 16;
	mov.b32 	%r270, -1;
	// begin inline asm
	shfl.sync.down.b32 %r251, %r252, %r268, %r182, %r270;
	// end inline asm
	// begin inline asm
	shfl.sync.down.b32 %r256, %r257, %r268, %r182, %r270;
	// end inline asm
	mov.b64 	%rd257, {%r251, %r256};
	mov.b64 	%fd112, %rd257;
	mov.b64 	{%r262, %r267}, %rd297;
	// begin inline asm
	shfl.sync.down.b32 %r261, %r262, %r268, %r182, %r270;
	// end inline asm
	// begin inline asm
	shfl.sync.down.b32 %r266, %r267, %r268, %r182, %r270;
	// end inline asm
	mov.b64 	%rd78, {%r261, %r266};
	add.s32 	%r271, %r163, 16;
	setp.gt.s32 	%p135, %r271, %r182;
	mov.u64 	%rd338, %rd297;
	mov.f64 	%fd351, %fd314;
	@%p135 bra 	$L__BB6_91;
	mul.f64 	%fd113, %fd314, %fd314;
	mul.f64 	%fd114, %fd112, %fd112;
	setp.lt.f64 	%p136, %fd113, %fd114;
	mov.u64 	%rd338, %rd78;
	mov.f64 	%fd351, %fd112;
	@%p136 bra 	$L__BB6_91;
	setp.lt.f64 	%p137, %fd114, %fd113;
	mov.u64 	%rd338, %rd297;
	mov.f64 	%fd351, %fd314;
	@%p137 bra 	$L__BB6_91;
	setp.lt.s64 	%p138, %rd297, %rd78;
	min.s64 	%rd338, %rd297, %rd78;
	selp.f64 	%fd351, %fd314, %fd112, %p138;
$L__BB6_91:
	setp.ne.s32 	%p139, %r163, 0;
	@%p139 bra 	$L__BB6_93;
	shr.u32 	%r272, %r2, 1;
	and.b32  	%r273, %r272, 496;
	mov.u32 	%r274, _ZN6thrust24THRUST_300001_SM_1000_NS8cuda_cub4core6detail5shmemE;
	add.s32 	%r275, %r274, %r273;
	st.shared.f64 	[%r275+8], %fd351;
	st.shared.u64 	[%r275+16], %rd338;
$L__BB6_93:
	bar.sync 	0;
	setp.ne.s32 	%p140, %r2, 0;
	@%p140 bra 	$L__BB6_204;
	setp.lt.s32 	%p141, %r1, 33;
	mov.f64 	%fd316, %fd351;
	mov.u64 	%rd299, %rd338;
	@%p141 bra 	$L__BB6_98;
	ld.shared.f64 	%fd117, [_ZN6thrust24THRUST_300001_SM_1000_NS8cuda_cub4core6detail5shmemE+24];
	ld.shared.u64 	%rd81, [_ZN6thrust24THRUST_300001_SM_1000_NS8cuda_cub4core6detail5shmemE+32];
	mul.f64 	%fd118, %fd351, %fd351;
	mul.f64 	%fd119, %fd117, %fd117;
	setp.lt.f64 	%p142, %fd118, %fd119;
	mov.f64 	%fd316, %fd117;
	mov.u64 	%rd299, %rd81;
	@%p142 bra 	$L__BB6_98;
	setp.lt.f64 	%p143, %fd119, %fd118;
	mov.f64 	%fd316, %fd351;
	mov.u64 	%rd299, %rd338;
	@%p143 bra 	$L__BB6_98;
	setp.lt.s64 	%p144, %rd338, %rd81;
	min.s64 	%rd299, %rd338, %rd81;
	selp.f64 	%fd316, %fd351, %fd117, %p144;
$L__BB6_98:
	setp.lt.s32 	%p145, %r1, 65;
	mov.f64 	%fd317, %fd316;
	mov.u64 	%rd300, %rd299;
	@%p145 bra 	$L__BB6_102;
	ld.shared.f64 	%fd122, [_ZN6thrust24THRUST_300001_SM_1000_NS8cuda_cub4core6detail5shmemE+40];
	ld.shared.u64 	%rd84, [_ZN6thrust24THRUST_300001_SM_1000_NS8cuda_cub4core6detail5shmemE+48];
	mul.f64 	%fd123, %fd316, %fd316;
	mul.f64 	%fd124, %fd122, %fd122;
	setp.lt.f64 	%p146, %fd123, %fd124;
	mov.f64 	%fd317, %fd122;
	mov.u64 	%rd300, %rd84;
	@%p146 bra 	$L__BB6_102;
	setp.lt.f64 	%p147, %fd124, %fd123;
	mov.f64 	%fd317, %fd316;
	mov.u64 	%rd300, %rd299;
	@%p147 bra 	$L__BB6_102;
	setp.lt.s64 	%p148, %rd299, %rd84;
	min.s64 	%rd300, %rd299, %rd84;
	selp.f64 	%fd317, %fd316, %fd122, %p148;
$L__BB6_102:
	setp.lt.s32 	%p149, %r1, 97;
	mov.f64 	%fd318, %fd317;
	mov.u64 	%rd301, %rd300;
	@%p149 bra 	$L__BB6_106;
	ld.shared.f64 	%fd127, [_ZN6thrust24THRUST_300001_SM_1000_NS8cuda_cub4core6detail5shmemE+56];
	ld.shared.u64 	%rd87, [_ZN6thrust24THRUST_300001_SM_1000_NS8cuda_cub4core6detail5shmemE+64];
	mul.f64 	%fd128, %fd317, %fd317;
	mul.f64 	%fd129, %fd127, %fd127;
	setp.lt.f64 	%p150, %fd128, %fd129;
	mov.f64 	%fd318, %fd127;
	mov.u64 	%rd301, %rd87;
	@%p150 bra 	$L__BB6_106;
	setp.lt.f64 	%p151, %fd129, %fd128;
	mov.f64 	%fd318, %fd317;
	mov.u64 	%rd301, %rd300;
	@%p151 bra 	$L__BB6_106;
	setp.lt.s64 	%p152, %rd300, %rd87;
	min.s64 	%rd301, %rd300, %rd87;
	selp.f64 	%fd318, %fd317, %fd127, %p152;
$L__BB6_106:
	setp.lt.s32 	%p153, %r1, 129;
	mov.f64 	%fd319, %fd318;
	mov.u64 	%rd302, %rd301;
	@%p153 bra 	$L__BB6_110;
	ld.shared.f64 	%fd132, [_ZN6thrust24THRUST_300001_SM_1000_NS8cuda_cub4core6detail5shmemE+72];
	ld.shared.u64 	%rd90, [_ZN6thrust24THRUST_300001_SM_1000_NS8cuda_cub4core6detail5shmemE+80];
	mul.f64 	%fd133, %fd318, %fd318;
	mul.f64 	%fd134, %fd132, %fd132;
	setp.lt.f64 	%p154, %fd133, %fd134;
	mov.f64 	%fd319, %fd132;
	mov.u64 	%rd302, %rd90;
	@%p154 bra 	$L__BB6_110;
	setp.lt.f64 	%p155, %fd134, %fd133;
	mov.f64 	%fd319, %fd318;
	mov.u64 	%rd302, %rd301;
	@%p155 bra 	$L__BB6_110;
	setp.lt.s64 	%p156, %rd301, %rd90;
	min.s64 	%rd302, %rd301, %rd90;
	selp.f64 	%fd319, %fd318, %fd132, %p156;
$L__BB6_110:
	setp.lt.s32 	%p157, %r1, 161;
	mov.f64 	%fd320, %fd319;
	mov.u64 	%rd303, %rd302;
	@%p157 bra 	$L__BB6_114;
	ld.shared.f64 	%fd137, [_ZN6thrust24THRUST_300001_SM_1000_NS8cuda_cub4core6detail5shmemE+88];
	ld.shared.u64 	%rd93, [_ZN6thrust24THRUST_300001_SM_1000_NS8cuda_cub4core6detail5shmemE+96];
	mul.f64 	%fd138, %fd319, %fd319;
	mul.f64 	%fd139, %fd137, %fd137;
	setp.lt.f64 	%p158, %fd138, %fd139;
	mov.f64 	%fd320, %fd137;
	mov.u64 	%rd303, %rd93;
	@%p158 bra 	$L__BB6_114;
	setp.lt.f64 	%p159, %fd139, %fd138;
	mov.f64 	%fd320, %fd319;
	mov.u64 	%rd303, %rd302;
	@%p159 bra 	$L__BB6_114;
	setp.lt.s64 	%p160, %rd302, %rd93;
	min.s64 	%rd303, %rd302, %rd93;
	selp.f64 	%fd320, %fd319, %fd137, %p160;
$L__BB6_114:
	setp.lt.s32 	%p161, %r1, 193;
	mov.f64 	%fd321, %fd320;
	mov.u64 	%rd304, %rd303;
	@%p161 bra 	$L__BB6_118;
	ld.shared.f64 	%fd142, [_ZN6thrust24THRUST_300001_SM_1000_NS8cuda_cub4core6detail5shmemE+104];
	ld.shared.u64 	%rd96, [_ZN6thrust24THRUST_300001_SM_1000_NS8cuda_cub4core6detail5shmemE+112];
	mul.f64 	%fd143, %fd320, %fd320;
	mul.f64 	%fd144, %fd142, %fd142;
	setp.lt.f64 	%p162, %fd143, %fd144;
	mov.f64 	%fd321, %fd142;
	mov.u64 	%rd304, %rd96;
	@%p162 bra 	$L__BB6_118;
	setp.lt.f64 	%p163, %fd144, %fd143;
	mov.f64 	%fd321, %fd320;
	mov.u64 	%rd304, %rd303;
	@%p163 bra 	$L__BB6_118;
	setp.lt.s64 	%p164, %rd303, %rd96;
	min.s64 	%rd304, %rd303, %rd96;
	selp.f64 	%fd321, %fd320, %fd142, %p164;
$L__BB6_118:
	setp.lt.s32 	%p165, %r1, 225;
	mov.u64 	%rd338, %rd304;
	mov.f64 	%fd351, %fd321;
	@%p165 bra 	$L__BB6_204;
	ld.shared.f64 	%fd147, [_ZN6thrust24THRUST_300001_SM_1000_NS8cuda_cub4core6detail5shmemE+120];
	ld.shared.u64 	%rd99, [_ZN6thrust24THRUST_300001_SM_1000_NS8cuda_cub4core6detail5shmemE+128];
	mul.f64 	%fd148, %fd321, %fd321;
	mul.f64 	%fd149, %fd147, %fd147;
	setp.lt.f64 	%p166, %fd148, %fd149;
	mov.u64 	%rd338, %rd99;
	mov.f64 	%fd351, %fd147;
	@%p166 bra 	$L__BB6_204;
	setp.lt.f64 	%p167, %fd149, %fd148;
	mov.u64 	%rd338, %rd304;
	mov.f64 	%fd351, %fd321;
	@%p167 bra 	$L__BB6_204;
	setp.lt.s64 	%p168, %rd304, %rd99;
	min.s64 	%rd338, %rd304, %rd99;
	selp.f64 	%fd351, %fd321, %fd147, %p168;
	bra.uni 	$L__BB6_204;
$L__BB6_122:
	mov.u32 	%r18, %tid.x;
	cvt.u64.u32 	%rd101, %r18;
	mul.wide.u32 	%rd195, %r18, 8;
	add.s64 	%rd102, %rd1, %rd195;
	ld.global.f64 	%fd274, [%rd102];
	add.s32 	%r31, %r18, 256;
	cvt.u64.u32 	%rd196, %r31;
	ld.global.f64 	%fd275, [%rd102+2048];
	add.s32 	%r32, %r18, 512;
	cvt.u64.u32 	%rd197, %r32;
	ld.global.f64 	%fd276, [%rd102+4096];
	add.s32 	%r33, %r18, 768;
	cvt.u64.u32 	%rd198, %r33;
	ld.global.f64 	%fd277, [%rd102+6144];
	or.b32  	%r34, %r18, 1024;
	cvt.u64.u32 	%rd103, %r34;
	add.s64 	%rd325, %rd192, %rd103;
	ld.global.f64 	%fd338, [%rd102+8192];
	mul.f64 	%fd278, %fd274, %fd274;
	mul.f64 	%fd279, %fd275, %fd275;
	setp.geu.f64 	%p3, %fd278, %fd279;
	selp.f64 	%fd280, %fd274, %fd275, %p3;
	selp.b64 	%rd199, %rd101, %rd196, %p3;
	mul.f64 	%fd281, %fd280, %fd280;
	mul.f64 	%fd282, %fd276, %fd276;
	setp.geu.f64 	%p4, %fd281, %fd282;
	selp.f64 	%fd283, %fd280, %fd276, %p4;
	selp.b64 	%rd200, %rd199, %rd197, %p4;
	mul.f64 	%fd284, %fd283, %fd283;
	mul.f64 	%fd285, %fd277, %fd277;
	setp.geu.f64 	%p5, %fd284, %fd285;
	selp.f64 	%fd152, %fd283, %fd277, %p5;
	selp.b64 	%rd105, %rd200, %rd198, %p5;
	mul.f64 	%fd153, %fd152, %fd152;
	mul.f64 	%fd154, %fd338, %fd338;
	setp.lt.f64 	%p6, %fd153, %fd154;
	@%p6 bra 	$L__BB6_124;
	setp.lt.f64 	%p7, %fd154, %fd153;
	setp.lt.u64 	%p8, %rd105, %rd103;
	or.pred  	%p9, %p7, %p8;
	selp.f64 	%fd338, %fd152, %fd338, %p9;
	add.s64 	%rd201, %rd192, %rd105;
	selp.b64 	%rd325, %rd201, %rd325, %p9;
$L__BB6_124:
	setp.lt.u64 	%p10, %rd194, 2560;
	mov.b64 	%rd314, 1280;
	@%p10 bra 	$L__BB6_137;
	mov.b64 	%rd306, 1280;
	mov.f64 	%fd323, %fd338;
$L__BB6_126:
	add.s64 	%rd204, %rd306, %rd101;
	shl.b64 	%rd205, %rd306, 3;
	add.s64 	%rd206, %rd102, %rd205;
	add.s64 	%rd308, %rd204, %rd192;
	ld.global.f64 	%fd324, [%rd206];
	add.s64 	%rd309, %rd308, 256;
	ld.global.f64 	%fd325, [%rd206+2048];
	ld.global.f64 	%fd326, [%rd206+4096];
	ld.global.f64 	%fd327, [%rd206+6144];
	ld.global.f64 	%fd338, [%rd206+8192];
	mul.f64 	%fd163, %fd323, %fd323;
	mul.f64 	%fd164, %fd324, %fd324;
	setp.lt.f64 	%p11, %fd163, %fd164;
	@%p11 bra 	$L__BB6_128;
	setp.lt.f64 	%p12, %fd164, %fd163;
	setp.lt.s64 	%p13, %rd325, %rd308;
	or.pred  	%p14, %p12, %p13;
	selp.f64 	%fd324, %fd323, %fd324, %p14;
	selp.b64 	%rd308, %rd325, %rd308, %p14;
$L__BB6_128:
	mul.f64 	%fd167, %fd324, %fd324;
	mul.f64 	%fd168, %fd325, %fd325;
	setp.lt.f64 	%p15, %fd167, %fd168;
	@%p15 bra 	$L__BB6_130;
	setp.lt.f64 	%p16, %fd168, %fd167;
	setp.lt.s64 	%p17, %rd308, %rd309;
	or.pred  	%p18, %p16, %p17;
	selp.f64 	%fd325, %fd324, %fd325, %p18;
	selp.b64 	%rd309, %rd308, %rd309, %p18;
$L__BB6_130:
	add.s64 	%rd207, %rd306, %rd101;
	add.s64 	%rd208, %rd207, %rd192;
	add.s64 	%rd310, %rd208, 512;
	mul.f64 	%fd171, %fd325, %fd325;
	mul.f64 	%fd172, %fd326, %fd326;
	setp.lt.f64 	%p19, %fd171, %fd172;
	@%p19 bra 	$L__BB6_132;
	setp.lt.f64 	%p20, %fd172, %fd171;
	setp.lt.s64 	%p21, %rd309, %rd310;
	or.pred  	%p22, %p20, %p21;
	selp.f64 	%fd326, %fd325, %fd326, %p22;
	selp.b64 	%rd310, %rd309, %rd310, %p22;
$L__BB6_132:
	add.s64 	%rd311, %rd208, 768;
	mul.f64 	%fd175, %fd326, %fd326;
	mul.f64 	%fd176, %fd327, %fd327;
	setp.lt.f64 	%p23, %fd175, %fd176;
	@%p23 bra 	$L__BB6_134;
	setp.lt.f64 	%p24, %fd176, %fd175;
	setp.lt.s64 	%p25, %rd310, %rd311;
	or.pred  	%p26, %p24, %p25;
	selp.f64 	%fd327, %fd326, %fd327, %p26;
	selp.b64 	%rd311, %rd310, %rd311, %p26;
$L__BB6_134:
	add.s64 	%rd211, %rd306, %rd101;
	add.s64 	%rd212, %rd211, %rd192;
	add.s64 	%rd325, %rd212, 1024;
	mul.f64 	%fd179, %fd327, %fd327;
	mul.f64 	%fd180, %fd338, %fd338;
	setp.lt.f64 	%p27, %fd179, %fd180;
	@%p27 bra 	$L__BB6_136;
	setp.lt.f64 	%p28, %fd180, %fd179;
	setp.lt.s64 	%p29, %rd311, %rd325;
	or.pred  	%p30, %p28, %p29;
	selp.f64 	%fd338, %fd327, %fd338, %p30;
	selp.b64 	%rd325, %rd311, %rd325, %p30;
$L__BB6_136:
	add.s64 	%rd314, %rd306, 1280;
	add.s64 	%rd213, %rd306, 2560;
	setp.le.s64 	%p31, %rd213, %rd194;
	mov.u64 	%rd306, %rd314;
	mov.f64 	%fd323, %fd338;
	@%p31 bra 	$L__BB6_126;
$L__BB6_137:
	setp.le.s64 	%p32, %rd194, %rd314;
	@%p32 bra 	$L__BB6_160;
	cvt.u32.u64 	%r35, %rd314;
	cvt.u32.u64 	%r36, %rd194;
	sub.s32 	%r19, %r36, %r35;
	setp.ge.s32 	%p33, %r18, %r19;
	@%p33 bra 	$L__BB6_160;
	cvta.to.global.u64 	%rd128, %rd191;
	not.b32 	%r38, %r18;
	add.s32 	%r39, %r38, %r36;
	sub.s32 	%r20, %r39, %r35;
	and.b32  	%r41, %r20, 768;
	setp.eq.s32 	%p34, %r41, 768;
	mov.u32 	%r389, %r18;
	@%p34 bra 	$L__BB6_145;
	add.s64 	%rd215, %rd314, %rd101;
	add.s64 	%rd316, %rd215, %rd192;
	shl.b64 	%rd216, %rd215, 3;
	add.s64 	%rd315, %rd128, %rd216;
	shr.u32 	%r42, %r20, 8;
	add.s32 	%r43, %r42, 1;
	and.b32  	%r44, %r43, 3;
	neg.s32 	%r387, %r44;
	mov.u32 	%r389, %r18;
$L__BB6_141:
	.pragma "nounroll";
	mov.u64 	%rd133, %rd325;
	mov.f64 	%fd184, %fd338;
	ld.global.f64 	%fd185, [%rd315];
	mul.f64 	%fd186, %fd184, %fd184;
	mul.f64 	%fd187, %fd185, %fd185;
	setp.lt.f64 	%p35, %fd186, %fd187;
	mov.f64 	%fd338, %fd185;
	mov.u64 	%rd325, %rd316;
	@%p35 bra 	$L__BB6_144;
	setp.lt.f64 	%p36, %fd187, %fd186;
	mov.f64 	%fd338, %fd184;
	mov.u64 	%rd325, %rd133;
	@%p36 bra 	$L__BB6_144;
	setp.lt.s64 	%p37, %rd133, %rd316;
	selp.f64 	%fd338, %fd184, %fd185, %p37;
	min.s64 	%rd325, %rd133, %rd316;
$L__BB6_144:
	add.s32 	%r389, %r389, 256;
	add.s64 	%rd316, %rd316, 256;
	add.s64 	%rd315, %rd315, 2048;
	add.s32 	%r387, %r387, 1;
	setp.ne.s32 	%p38, %r387, 0;
	@%p38 bra 	$L__BB6_141;
$L__BB6_145:
	setp.lt.u32 	%p39, %r20, 768;
	@%p39 bra 	$L__BB6_160;
	add.s32 	%r390, %r389, 512;
$L__BB6_147:
	mov.u32 	%r28, %r390;
	add.s32 	%r45, %r28, -512;
	cvt.u64.u32 	%rd217, %r45;
	add.s64 	%rd218, %rd314, %rd217;
	shl.b64 	%rd219, %rd218, 3;
	add.s64 	%rd141, %rd128, %rd219;
	add.s64 	%rd142, %rd218, %rd192;
	ld.global.f64 	%fd193, [%rd141];
	mul.f64 	%fd194, %fd338, %fd338;
	mul.f64 	%fd195, %fd193, %fd193;
	setp.lt.f64 	%p40, %fd194, %fd195;
	mov.f64 	%fd335, %fd193;
	mov.u64 	%rd322, %rd142;
	@%p40 bra 	$L__BB6_150;
	setp.lt.f64 	%p41, %fd195, %fd194;
	mov.f64 	%fd335, %fd338;
	mov.u64 	%rd322, %rd325;
	@%p41 bra 	$L__BB6_150;
	setp.lt.s64 	%p42, %rd325, %rd142;
	selp.f64 	%fd335, %fd338, %fd193, %p42;
	min.s64 	%rd322, %rd325, %rd142;
$L__BB6_150:
	add.s32 	%r46, %r28, -256;
	cvt.u64.u32 	%rd220, %r46;
	add.s64 	%rd221, %rd314, %rd220;
	add.s64 	%rd145, %rd221, %rd192;
	ld.global.f64 	%fd198, [%rd141+2048];
	mul.f64 	%fd199, %fd335, %fd335;
	mul.f64 	%fd200, %fd198, %fd198;
	setp.lt.f64 	%p43, %fd199, %fd200;
	mov.f64 	%fd336, %fd198;
	mov.u64 	%rd323, %rd145;
	@%p43 bra 	$L__BB6_153;
	setp.lt.f64 	%p44, %fd200, %fd199;
	mov.f64 	%fd336, %fd335;
	mov.u64 	%rd323, %rd322;
	@%p44 bra 	$L__BB6_153;
	setp.lt.s64 	%p45, %rd322, %rd145;
	selp.f64 	%fd336, %fd335, %fd198, %p45;
	min.s64 	%rd323, %rd322, %rd145;
$L__BB6_153:
	cvt.u64.u32 	%rd222, %r28;
	add.s64 	%rd223, %rd314, %rd222;
	add.s64 	%rd148, %rd223, %rd192;
	ld.global.f64 	%fd203, [%rd141+4096];
	mul.f64 	%fd204, %fd336, %fd336;
	mul.f64 	%fd205, %fd203, %fd203;
	setp.lt.f64 	%p46, %fd204, %fd205;
	mov.f64 	%fd337, %fd203;
	mov.u64 	%rd324, %rd148;
	@%p46 bra 	$L__BB6_156;
	setp.lt.f64 	%p47, %fd205, %fd204;
	mov.f64 	%fd337, %fd336;
	mov.u64 	%rd324, %rd323;
	@%p47 bra 	$L__BB6_156;
	setp.lt.s64 	%p48, %rd323, %rd148;
	selp.f64 	%fd337, %fd336, %fd203, %p48;
	min.s64 	%rd324, %rd323, %rd148;
$L__BB6_156:
	add.s32 	%r47, %r28, 256;
	cvt.u64.u32 	%rd224, %r47;
	add.s64 	%rd225, %rd314, %rd224;
	add.s64 	%rd151, %rd225, %rd192;
	ld.global.f64 	%fd208, [%rd141+6144];
	mul.f64 	%fd209, %fd337, %fd337;
	mul.f64 	%fd210, %fd208, %fd208;
	setp.lt.f64 	%p49, %fd209, %fd210;
	mov.f64 	%fd338, %fd208;
	mov.u64 	%rd325, %rd151;
	@%p49 bra 	$L__BB6_159;
	setp.lt.f64 	%p50, %fd210, %fd209;
	mov.f64 	%fd338, %fd337;
	mov.u64 	%rd325, %rd324;
	@%p50 bra 	$L__BB6_159;
	setp.lt.s64 	%p51, %rd324, %rd151;
	selp.f64 	%fd338, %fd337, %fd208, %p51;
	min.s64 	%rd325, %rd324, %rd151;
$L__BB6_159:
	add.s32 	%r390, %r28, 1024;
	add.s32 	%r48, %r28, 512;
	setp.lt.s32 	%p52, %r48, %r19;
	@%p52 bra 	$L__BB6_147;
$L__BB6_160:
	// begin inline asm
	mov.u32 %r49, %laneid;
	// end inline asm
	mov.b64 	%rd226, %fd338;
	mov.b64 	{%r51, %r56}, %rd226;
	mov.b32 	%r67, 1;
	mov.b32 	%r68, 31;
	mov.b32 	%r69, -1;
	// begin inline asm
	shfl.sync.down.b32 %r50, %r51, %r67, %r68, %r69;
	// end inline asm
	// begin inline asm
	shfl.sync.down.b32 %r55, %r56, %r67, %r68, %r69;
	// end inline asm
	mov.b64 	%rd227, {%r50, %r55};
	mov.b64 	%fd214, %rd227;
	mov.b64 	{%r61, %r66}, %rd325;
	// begin inline asm
	shfl.sync.down.b32 %r60, %r61, %r67, %r68, %r69;
	// end inline asm
	// begin inline asm
	shfl.sync.down.b32 %r65, %r66, %r67, %r68, %r69;
	// end inline asm
	mov.b64 	%rd155, {%r60, %r65};
	setp.gt.s32 	%p53, %r49, 30;
	mov.f64 	%fd340, %fd338;
	mov.u64 	%rd327, %rd325;
	@%p53 bra 	$L__BB6_164;
	mul.f64 	%fd215, %fd338, %fd338;
	mul.f64 	%fd216, %fd214, %fd214;
	setp.lt.f64 	%p54, %fd215, %fd216;
	mov.f64 	%fd340, %fd214;
	mov.u64 	%rd327, %rd155;
	@%p54 bra 	$L__BB6_164;
	setp.lt.f64 	%p55, %fd216, %fd215;
	mov.f64 	%fd340, %fd338;
	mov.u64 	%rd327, %rd325;
	@%p55 bra 	$L__BB6_164;
	setp.lt.s64 	%p56, %rd325, %rd155;
	selp.f64 	%fd340, %fd338, %fd214, %p56;
	min.s64 	%rd327, %rd325, %rd155;
$L__BB6_164:
	mov.b64 	%rd228, %fd340;
	mov.b64 	{%r71, %r76}, %rd228;
	mov.b32 	%r87, 2;
	mov.b32 	%r88, 31;
	mov.b32 	%r89, -1;
	// begin inline asm
	shfl.sync.down.b32 %r70, %r71, %r87, %r88, %r89;
	// end inline asm
	// begin inline asm
	shfl.sync.down.b32 %r75, %r76, %r87, %r88, %r89;
	// end inline asm
	mov.b64 	%rd229, {%r70, %r75};
	mov.b64 	%fd219, %rd229;
	mov.b64 	{%r81, %r86}, %rd327;
	// begin inline asm
	shfl.sync.down.b32 %r80, %r81, %r87, %r88, %r89;
	// end inline asm
	// begin inline asm
	shfl.sync.down.b32 %r85, %r86, %r87, %r88, %r89;
	// end inline asm
	mov.b64 	%rd158, {%r80, %r85};
	setp.gt.s32 	%p57, %r49, 29;
	mov.f64 	%fd341, %fd340;
	mov.u64 	%rd328, %rd327;
	@%p57 bra 	$L__BB6_168;
	mul.f64 	%fd220, %fd340, %fd340;
	mul.f64 	%fd221, %fd219, %fd219;
	setp.lt.f64 	%p58, %fd220, %fd221;
	mov.f64 	%fd341, %fd219;
	mov.u64 	%rd328, %rd158;
	@%p58 bra 	$L__BB6_168;
	setp.lt.f64 	%p59, %fd221, %fd220;
	mov.f64 	%fd341, %fd340;
	mov.u64 	%rd328, %rd327;
	@%p59 bra 	$L__BB6_168;
	setp.lt.s64 	%p60, %rd327, %rd158;
	selp.f64 	%fd341, %fd340, %fd219, %p60;
	min.s64 	%rd328, %rd327, %rd158;
$L__BB6_168:
	mov.b64 	%rd230, %fd341;
	mov.b64 	{%r91, %r96}, %rd230;
	mov.b32 	%r107, 4;
	mov.b32 	%r108, 31;
	mov.b32 	%r109, -1;
	// begin inline asm
	shfl.sync.down.b32 %r90, %r91, %r107, %r108, %r109;
	// end inline asm
	// begin inline asm
	shfl.sync.down.b32 %r95, %r96, %r107, %r108, %r109;
	// end inline asm
	mov.b64 	%rd231, {%r90, %r95};
	mov.b64 	%fd224, %rd231;
	mov.b64 	{%r101, %r106}, %rd328;
	// begin inline asm
	shfl.sync.down.b32 %r100, %r101, %r107, %r108, %r109;
	// end inline asm
	// begin inline asm
	shfl.sync.down.b32 %r105, %r106, %r107, %r108, %r109;
	// end inline asm
	mov.b64 	%rd161, {%r100, %r105};
	setp.gt.s32 	%p61, %r49, 27;
	mov.f64 	%fd342, %fd341;
	mov.u64 	%rd329, %rd328;
	@%p61 bra 	$L__BB6_172;
	mul.f64 	%fd225, %fd341, %fd341;
	mul.f64 	%fd226, %fd224, %fd224;
	setp.lt.f64 	%p62, %fd225, %fd226;
	mov.f64 	%fd342, %fd224;
	mov.u64 	%rd329, %rd161;
	@%p62 bra 	$L__BB6_172;
	setp.lt.f64 	%p63, %fd226, %fd225;
	mov.f64 	%fd342, %fd341;
	mov.u64 	%rd329, %rd328;
	@%p63 bra 	$L__BB6_172;
	setp.lt.s64 	%p64, %rd328, %rd161;
	selp.f64 	%fd342, %fd341, %fd224, %p64;
	min.s64 	%rd329, %rd328, %rd161;
$L__BB6_172:
	mov.b64 	%rd232, %fd342;
	mov.b64 	{%r111, %r116}, %rd232;
	mov.b32 	%r127, 8;
	mov.b32 	%r128, 31;
	mov.b32 	%r129, -1;
	// begin inline asm
	shfl.sync.down.b32 %r110, %r111, %r127, %r128, %r129;
	// end inline asm
	// begin inline asm
	shfl.sync.down.b32 %r115, %r116, %r127, %r128, %r129;
	// end inline asm
	mov.b64 	%rd233, {%r110, %r115};
	mov.b64 	%fd229, %rd233;
	mov.b64 	{%r121, %r126}, %rd329;
	// begin inline asm
	shfl.sync.down.b32 %r120, %r121, %r127, %r128, %r129;
	// end inline asm
	// begin inline asm
	shfl.sync.down.b32 %r125, %r126, %r127, %r128, %r129;
	// end inline asm
	mov.b64 	%rd164, {%r120, %r125};
	setp.gt.s32 	%p65, %r49, 23;
	mov.f64 	%fd343, %fd342;
	mov.u64 	%rd330, %rd329;
	@%p65 bra 	$L__BB6_176;
	mul.f64 	%fd230, %fd342, %fd342;
	mul.f64 	%fd231, %fd229, %fd229;
	setp.lt.f64 	%p66, %fd230, %fd231;
	mov.f64 	%fd343, %fd229;
	mov.u64 	%rd330, %rd164;
	@%p66 bra 	$L__BB6_176;
	setp.lt.f64 	%p67, %fd231, %fd230;
	mov.f64 	%fd343, %fd342;
	mov.u64 	%rd330, %rd329;
	@%p67 bra 	$L__BB6_176;
	setp.lt.s64 	%p68, %rd329, %rd164;
	selp.f64 	%fd343, %fd342, %fd229, %p68;
	min.s64 	%rd330, %rd329, %rd164;
$L__BB6_176:
	mov.b64 	%rd234, %fd343;
	mov.b64 	{%r131, %r136}, %rd234;
	mov.b32 	%r147, 16;
	mov.b32 	%r148, 31;
	mov.b32 	%r149, -1;
	// begin inline asm
	shfl.sync.down.b32 %r130, %r131, %r147, %r148, %r149;
	// end inline asm
	// begin inline asm
	shfl.sync.down.b32 %r135, %r136, %r147, %r148, %r149;
	// end inline asm
	mov.b64 	%rd235, {%r130, %r135};
	mov.b64 	%fd234, %rd235;
	mov.b64 	{%r141, %r146}, %rd330;
	// begin inline asm
	shfl.sync.down.b32 %r140, %r141, %r147, %r148, %r149;
	// end inline asm
	// begin inline asm
	shfl.sync.down.b32 %r145, %r146, %r147, %r148, %r149;
	// end inline asm
	mov.b64 	%rd167, {%r140, %r145};
	setp.gt.s32 	%p69, %r49, 15;
	mov.f64 	%fd351, %fd343;
	mov.u64 	%rd338, %rd330;
	@%p69 bra 	$L__BB6_180;
	mul.f64 	%fd235, %fd343, %fd343;
	mul.f64 	%fd236, %fd234, %fd234;
	setp.lt.f64 	%p70, %fd235, %fd236;
	mov.f64 	%fd351, %fd234;
	mov.u64 	%rd338, %rd167;
	@%p70 bra 	$L__BB6_180;
	setp.lt.f64 	%p71, %fd236, %fd235;
	mov.f64 	%fd351, %fd343;
	mov.u64 	%rd338, %rd330;
	@%p71 bra 	$L__BB6_180;
	setp.lt.s64 	%p72, %rd330, %rd167;
	selp.f64 	%fd351, %fd343, %fd234, %p72;
	min.s64 	%rd338, %rd330, %rd167;
$L__BB6_180:
	setp.ne.s32 	%p73, %r49, 0;
	@%p73 bra 	$L__BB6_182;
	shr.u32 	%r150, %r18, 1;
	and.b32  	%r151, %r150, 496;
	mov.u32 	%r152, _ZN6thrust24THRUST_300001_SM_1000_NS8cuda_cub4core6detail5shmemE;
	add.s32 	%r153, %r152, %r151;
	st.shared.f64 	[%r153+8], %fd351;
	st.shared.u64 	[%r153+16], %rd338;
$L__BB6_182:
	bar.sync 	0;
	setp.ne.s32 	%p74, %r18, 0;
	@%p74 bra 	$L__BB6_204;
	ld.shared.f64 	%fd239, [_ZN6thrust24THRUST_300001_SM_1000_NS8cuda_cub4core6detail5shmemE+24];
	ld.shared.u64 	%rd170, [_ZN6thrust24THRUST_300001_SM_1000_NS8cuda_cub4core6detail5shmemE+32];
	mul.f64 	%fd240, %fd351, %fd351;
	mul.f64 	%fd241, %fd239, %fd239;
	setp.lt.f64 	%p75, %fd240, %fd241;
	mov.f64 	%fd345, %fd239;
	mov.u64 	%rd332, %rd170;
	@%p75 bra 	$L__BB6_186;
	setp.lt.f64 	%p76, %fd241, %fd240;
	mov.f64 	%fd345, %fd351;
	mov.u64 	%rd332, %rd338;
	@%p76 bra 	$L__BB6_186;
	setp.lt.s64 	%p77, %rd338, %rd170;
	selp.f64 	%fd345, %fd351, %fd239, %p77;
	min.s64 	%rd332, %rd338, %rd170;
$L__BB6_186:
	ld.shared.f64 	%fd244, [_ZN6thrust24THRUST_300001_SM_1000_NS8cuda_cub4core6detail5shmemE+40];
	ld.shared.u64 	%rd173, [_ZN6thrust24THRUST_300001_SM_1000_NS8cuda_cub4core6detail5shmemE+48];
	mul.f64 	%fd245, %fd345, %fd345;
	mul.f64 	%fd246, %fd244, %fd244;
	setp.lt.f64 	%p78, %fd245, %fd246;
	mov.f64 	%fd346, %fd244;
	mov.u64 	%rd333, %rd173;
	@%p78 bra 	$L__BB6_189;
	setp.lt.f64 	%p79, %fd246, %fd245;
	mov.f64 	%fd346, %fd345;
	mov.u64 	%rd333, %rd332;
	@%p79 bra 	$L__BB6_189;
	setp.lt.s64 	%p80, %rd332, %rd173;
	selp.f64 	%fd346, %fd345, %fd244, %p80;
	min.s64 	%rd333, %rd332, %rd173;
$L__BB6_189:
	ld.shared.f64 	%fd249, [_ZN6thrust24THRUST_300001_SM_1000_NS8cuda_cub4core6detail5shmemE+56];
	ld.shared.u64 	%rd176, [_ZN6thrust24THRUST_300001_SM_1000_NS8cuda_cub4core6detail5shmemE+64];
	mul.f64 	%fd250, %fd346, %fd346;
	mul.f64 	%fd251, %fd249, %fd249;
	setp.lt.f64 	%p81, %fd250, %fd251;
	mov.f64 	%fd347, %fd249;
	mov.u64 	%rd334, %rd176;
	@%p81 bra 	$L__BB6_192;
	setp.lt.f64 	%p82, %fd251, %fd250;
	mov.f64 	%fd347, %fd346;
	mov.u64 	%rd334, %rd333;
	@%p82 bra 	$L__BB6_192;
	setp.lt.s64 	%p83, %rd333, %rd176;
	selp.f64 	%fd347, %fd346, %fd249, %p83;
	min.s64 	%rd334, %rd333, %rd176;
$L__BB6_192:
	ld.shared.f64 	%fd254, [_ZN6thrust24THRUST_300001_SM_1000_NS8cuda_cub4core6detail5shmemE+72];
	ld.shared.u64 	%rd179, [_ZN6thrust24THRUST_300001_SM_1000_NS8cuda_cub4core6detail5shmemE+80];
	mul.f64 	%fd255, %fd347, %fd347;
	mul.f64 	%fd256, %fd254, %fd254;
	setp.lt.f64 	%p84, %fd255, %fd256;
	mov.f64 	%fd348, %fd254;
	mov.u64 	%rd335, %rd179;
	@%p84 bra 	$L__BB6_195;
	setp.lt.f64 	%p85, %fd256, %fd255;
	mov.f64 	%fd348, %fd347;
	mov.u64 	%rd335, %rd334;
	@%p85 bra 	$L__BB6_195;
	setp.lt.s64 	%p86, %rd334, %rd179;
	selp.f64 	%fd348, %fd347, %fd254, %p86;
	min.s64 	%rd335, %rd334, %rd179;
$L__BB6_195:
	ld.shared.f64 	%fd259, [_ZN6thrust24THRUST_300001_SM_1000_NS8cuda_cub4core6detail5shmemE+88];
	ld.shared.u64 	%rd182, [_ZN6thrust24THRUST_300001_SM_1000_NS8cuda_cub4core6detail5shmemE+96];
	mul.f64 	%fd260, %fd348, %fd348;
	mul.f64 	%fd261, %fd259, %fd259;
	setp.lt.f64 	%p87, %fd260, %fd261;
	mov.f64 	%fd349, %fd259;
	mov.u64 	%rd336, %rd182;
	@%p87 bra 	$L__BB6_198;
	setp.lt.f64 	%p88, %fd261, %fd260;
	mov.f64 	%fd349, %fd348;
	mov.u64 	%rd336, %rd335;
	@%p88 bra 	$L__BB6_198;
	setp.lt.s64 	%p89, %rd335, %rd182;
	selp.f64 	%fd349, %fd348, %fd259, %p89;
	min.s64 	%rd336, %rd335, %rd182;
$L__BB6_198:
	ld.shared.f64 	%fd264, [_ZN6thrust24THRUST_300001_SM_1000_NS8cuda_cub4core6detail5shmemE+104];
	ld.shared.u64 	%rd185, [_ZN6thrust24THRUST_300001_SM_1000_NS8cuda_cub4core6detail5shmemE+112];
	mul.f64 	%fd265, %fd349, %fd349;
	mul.f64 	%fd266, %fd264, %fd264;
	setp.lt.f64 	%p90, %fd265, %fd266;
	mov.f64 	%fd350, %fd264;
	mov.u64 	%rd337, %rd185;
	@%p90 bra 	$L__BB6_201;
	setp.lt.f64 	%p91, %fd266, %fd265;
	mov.f64 	%fd350, %fd349;
	mov.u64 	%rd337, %rd336;
	@%p91 bra 	$L__BB6_201;
	setp.lt.s64 	%p92, %rd336, %rd185;
	selp.f64 	%fd350, %fd349, %fd264, %p92;
	min.s64 	%rd337, %rd336, %rd185;
$L__BB6_201:
	ld.shared.f64 	%fd269, [_ZN6thrust24THRUST_300001_SM_1000_NS8cuda_cub4core6detail5shmemE+120];
	ld.shared.u64 	%rd188, [_ZN6thrust24THRUST_300001_SM_1000_NS8cuda_cub4core6detail5shmemE+128];
	mul.f64 	%fd270, %fd350, %fd350;
	mul.f64 	%fd271, %fd269, %fd269;
	setp.lt.f64 	%p93, %fd270, %fd271;
	mov.u64 	%rd338, %rd188;
	mov.f64 	%fd351, %fd269;
	@%p93 bra 	$L__BB6_204;
	setp.lt.f64 	%p94, %fd271, %fd270;
	mov.u64 	%rd338, %rd337;
	mov.f64 	%fd351, %fd350;
	@%p94 bra 	$L__BB6_204;
	setp.lt.s64 	%p95, %rd337, %rd188;
	selp.f64 	%fd351, %fd350, %fd269, %p95;
	min.s64 	%rd338, %rd337, %rd188;
$L__BB6_204:
	mov.u32 	%r381, %tid.x;
	setp.ne.s32 	%p212, %r381, 0;
	@%p212 bra 	$L__BB6_206;
	ld.param.u64 	%rd269, [_ZN6thrust24THRUST_300001_SM_1000_NS8cuda_cub4core6detail13_kernel_agentINS1_8__reduce11ReduceAgentINS0_12zip_iteratorIN4cuda3std3__45tupleIJNS0_10device_ptrIdEENS0_17counting_iteratorIlNS0_11use_defaultESF_SF_EEEEEEEPNSB_IJdlEEESJ_lNS1_9__extrema9arg_max_fIdl10comparatorEEEEJSI_SK_lSO_EEEvDpT0__param_1];
	cvta.to.global.u64 	%rd268, %rd269;
	st.global.f64 	[%rd268], %fd351;
	st.global.u64 	[%rd268+8], %rd338;
$L__BB6_206:
	ret;

}
	// .globl	_ZN6thrust24THRUST_300001_SM_1000_NS8cuda_cub4core6detail13_kernel_agentINS1_8__reduce11ReduceAgentINS0_12zip_iteratorIN4cuda3std3__45tupleIJNS0_10device_ptrIdEENS0_17counting_iteratorIlNS0_11use_defaultESF_SF_EEEEEEEPNSB_IJdlEEESJ_lNS1_9__extrema9arg_max_fIdl10comparatorEEEEJSI_SK_lN3cub18CUB_300001_SM_100013GridEvenShareIlEENSR_9GridQueueIyEESO_EEEvDpT0_
.visible .entry _ZN6thrust24THRUST_300001_SM_1000_NS8cuda_cub4core6detail13_kernel_agentINS1_8__reduce11ReduceAgentINS0_12zip_iteratorIN4cuda3std3__45tupleIJNS0_10device_ptrIdEENS0_17counting_iteratorIlNS0_11use_defaultESF_SF_EEEEEEEPNSB_IJdlEEESJ_lNS1_9__extrema9arg_max_fIdl10comparatorEEEEJSI_SK_lN3cub18CUB_300001_SM_100013GridEvenShareIlEENSR_9GridQueueIyEESO_EEEvDpT0_(
	.param .align 8 .b8 _ZN6thrust24THRUST_300001_SM_1000_NS8cuda_cub4core6detail13_kernel_agentINS1_8__reduce11ReduceAgentINS0_12zip_iteratorIN4cuda3std3__45tupleIJNS0_10device_ptrIdEENS0_17counting_iteratorIlNS0_11use_defaultESF_SF_EEEEEEEPNSB_IJdlEEESJ_lNS1_9__extrema9arg_max_fIdl10comparatorEEEEJSI_SK_lN3cub18CUB_300001_SM_100013GridEvenShareIlEENSR_9GridQueueIyEESO_EEEvDpT0__param_0[16],
	.param .u64 .ptr .align 1 _ZN6thrust24THRUST_300001_SM_1000_NS8cuda_cub4core6detail13_kernel_agentINS1_8__reduce11ReduceAgentINS0_12zip_iteratorIN4cuda3std3__45tupleIJNS0_10device_ptrIdEENS0_17counting_iteratorIlNS0_11use_defaultESF_SF_EEEEEEEPNSB_IJdlEEESJ_lNS1_9__extrema9arg_max_fIdl10comparatorEEEEJSI_SK_lN3cub18CUB_300001_SM_100013GridEvenShareIlEENSR_9GridQueueIyEESO_EEEvDpT0__param_1,
	.param .u64 _ZN6thrust24THRUST_300001_SM_1000_NS8cuda_cub4core6detail13_kernel_agentINS1_8__reduce11ReduceAgentINS0_12zip_iteratorIN4cuda3std3__45tupleIJNS0_10device_ptrIdEENS0_17counting_iteratorIlNS0_11use_defaultESF_SF_EEEEEEEPNSB_IJdlEEESJ_lNS1_9__extrema9arg_max_fIdl10comparatorEEEEJSI_SK_lN3cub18CUB_300001_SM_100013GridEvenShareIlEENSR_9GridQueueIyEESO_EEEvDpT0__param_2,
	.param .align 8 .b8 _ZN6thrust24THRUST_300001_SM_1000_NS8cuda_cub4core6detail13_kernel_agentINS1_8__reduce11ReduceAgentINS0_12zip_iteratorIN4cuda3std3__45tupleIJNS0_10device_ptrIdEENS0_17counting_iteratorIlNS0_11use_defaultESF_SF_EEEEEEEPNSB_IJdlEEESJ_lNS1_9__extrema9arg_max_fIdl10comparatorEEEEJSI_SK_lN3cub18CUB_300001_SM_100013GridEvenShareIlEENSR_9GridQueueIyEESO_EEEvDpT0__param_3[72],
	.param .align 8 .b8 _ZN6thrust24THRUST_300001_SM_1000_NS8cuda_cub4core6detail13_kernel_agentINS1_8__reduce11ReduceAgentINS0_12zip_iteratorIN4cuda3std3__45tupleIJNS0_10device_ptrIdEENS0_17counting_iteratorIlNS0_11use_defaultESF_SF_EEEEEEEPNSB_IJdlEEESJ_lNS1_9__extrema9arg_max_fIdl10comparatorEEEEJSI_SK_lN3cub18CUB_300001_SM_100013GridEvenShareIlEENSR_9GridQueueIyEESO_EEEvDpT0__param_4[8],
	.param .align 1 .b8 _ZN6thrust24THRUST_300001_SM_1000_NS8cuda_cub4core6detail13_kernel_agentINS1_8__reduce11ReduceAgentINS0_12zip_iteratorIN4cuda3std3__45tupleIJNS0_10device_ptrIdEENS0_17counting_iteratorIlNS0_11use_defaultESF_SF_EEEEEEEPNSB_IJdlEEESJ_lNS1_9__extrema9arg_max_fIdl10comparatorEEEEJSI_SK_lN3cub18CUB_300001_SM_100013GridEvenShareIlEENSR_9GridQueueIyEESO_EEEvDpT0__param_5[1]
)
.maxntid 256
{
	.reg .pred 	%p<215>;
	.reg .b32 	%r<399>;
	.reg .b64 	%rd<354>;
	.reg .b64 	%fd<352>;

	ld.param.u64 	%rd196, [_ZN6thrust24THRUST_300001_SM_1000_NS8cuda_cub4core6detail13_kernel_agentINS1_8__reduce11ReduceAgentINS0_12zip_iteratorIN4cuda3std3__45tupleIJNS0_10device_ptrIdEENS0_17counting_iteratorIlNS0_11use_defaultESF_SF_EEEEEEEPNSB_IJdlEEESJ_lNS1_9__extrema9arg_max_fIdl10comparatorEEEEJSI_SK_lN3cub18CUB_300001_SM_100013GridEvenShareIlEENSR_9GridQueueIyEESO_EEEvDpT0__param_0+8];
	ld.param.u64 	%rd195, [_ZN6thrust24THRUST_300001_SM_1000_NS8cuda_cub4core6detail13_kernel_agentINS1_8__reduce11ReduceAgentINS0_12zip_iteratorIN4cuda3std3__45tupleIJNS0_10device_ptrIdEENS0_17counting_iteratorIlNS0_11use_defaultESF_SF_EEEEEEEPNSB_IJdlEEESJ_lNS1_9__extrema9arg_max_fIdl10comparatorEEEEJSI_SK_lN3cub18CUB_300001_SM_100013GridEvenShareIlEENSR_9GridQueueIyEESO_EEEvDpT0__param_0];
	ld.param.u64 	%rd199, [_ZN6thrust24THRUST_300001_SM_1000_NS8cuda_cub4core6detail13_kernel_agentINS1_8__reduce11ReduceAgentINS0_12zip_iteratorIN4cuda3std3__45tupleIJNS0_10device_ptrIdEENS0_17counting_iteratorIlNS0_11use_defaultESF_SF_EEEEEEEPNSB_IJdlEEESJ_lNS1_9__extrema9arg_max_fIdl10comparatorEEEEJSI_SK_lN3cub18CUB_300001_SM_100013GridEvenShareIlEENSR_9GridQueueIyEESO_EEEvDpT0__param_4];
	ld.param.u64 	%rd198, [_ZN6thrust24THRUST_300001_SM_1000_NS8cuda_cub4core6detail13_kernel_agentINS1_8__reduce11ReduceAgentINS0_12zip_iteratorIN4cuda3std3__45tupleIJNS0_10device_ptrIdEENS0_17counting_iteratorIlNS0_11use_defaultESF_SF_EEEEEEEPNSB_IJdlEEESJ_lNS1_9__extrema9arg_max_fIdl10comparatorEEEEJSI_SK_lN3cub18CUB_300001_SM_100013GridEvenShareIlEENSR_9GridQueueIyEESO_EEEvDpT0__param_2];
	cvta.to.global.u64 	%rd1, %rd199;
	cvta.to.global.u64 	%rd2, %rd195;
	mov.u32 	%r1, %ctaid.x;
	mul.lo.s32 	%r33, %r1, 1280;
	cvt.u64.u32 	%rd4, %r33;
	mov.u32 	%r34, %nctaid.x;
	mul.lo.s32 	%r35, %r34, 1280;
	cvt.u64.u32 	%rd5, %r35;
	add.s64 	%rd200, %rd4, 1280;
	setp.le.s64 	%p1, %rd200, %rd198;
	@%p1 bra 	$L__BB7_121;
	cvt.u32.u64 	%r159, %rd4;
	cvt.u32.u64 	%r2, %rd198;
	sub.s32 	%r3, %r2, %r159;
	mov.u32 	%r4, %tid.x;
	setp.ge.s32 	%p98, %r4, %r3;
	mov.f64 	%fd298, 0d0000000000000000;
	mov.b64 	%rd296, 0;
	mov.u32 	%r393, %r4;
	@%p98 bra 	$L__BB7_3;
	cvt.u64.u32 	%rd244, %r4;
	add.s64 	%rd245, %rd4, %rd244;
	shl.b64 	%rd246, %rd245, 3;
	add.s64 	%rd247, %rd2, %rd246;
	add.s64 	%rd296, %rd196, %rd245;
	ld.global.f64 	%fd298, [%rd247];
	add.s32 	%r393, %r4, 256;
$L__BB7_3:
	setp.ge.s32 	%p99, %r393, %r3;
	@%p99 bra 	$L__BB7_25;
	not.b32 	%r161, %r393;
	add.s32 	%r162, %r161, %r2;
	sub.s32 	%r7, %r162, %r159;
	and.b32  	%r163, %r7, 768;
	setp.eq.s32 	%p100, %r163, 768;
	@%p100 bra 	$L__BB7_10;
	cvt.u64.u32 	%rd249, %r393;
	add.s64 	%rd250, %rd249, %rd4;
	add.s64 	%rd287, %rd250, %rd196;
	shl.b64 	%rd251, %rd250, 3;
	add.s64 	%rd286, %rd2, %rd251;
	shr.u32 	%r164, %r7, 8;
	add.s32 	%r165, %r164, 1;
	and.b32  	%r166, %r165, 3;
	neg.s32 	%r391, %r166;
$L__BB7_6:
	.pragma "nounroll";
	mov.u64 	%rd12, %rd296;
	mov.f64 	%fd3, %fd298;
	ld.global.f64 	%fd4, [%rd286];
	mul.f64 	%fd5, %fd3, %fd3;
	mul.f64 	%fd6, %fd4, %fd4;
	setp.lt.f64 	%p101, %fd5, %fd6;
	mov.u64 	%rd296, %rd287;
	mov.f64 	%fd298, %fd4;
	@%p101 bra 	$L__BB7_9;
	setp.lt.f64 	%p102, %fd6, %fd5;
	mov.u64 	%rd296, %rd12;
	mov.f64 	%fd298, %fd3;
	@%p102 bra 	$L__BB7_9;
	setp.lt.s64 	%p103, %rd12, %rd287;
	min.s64 	%rd296, %rd12, %rd287;
	selp.f64 	%fd298, %fd3, %fd4, %p103;
$L__BB7_9:
	add.s32 	%r393, %r393, 256;
	add.s64 	%rd287, %rd287, 256;
	add.s64 	%rd286, %rd286, 2048;
	add.s32 	%r391, %r391, 1;
	setp.ne.s32 	%p104, %r391, 0;
	@%p104 bra 	$L__BB7_6;
$L__BB7_10:
	setp.lt.u32 	%p105, %r7, 768;
	@%p105 bra 	$L__BB7_25;
	add.s32 	%r394, %r393, 512;
$L__BB7_12:
	mov.u32 	%r15, %r394;
	add.s32 	%r167, %r15, -512;
	cvt.s64.s32 	%rd252, %r167;
	add.s64 	%rd253, %rd252, %rd4;
	shl.b64 	%rd254, %rd253, 3;
	add.s64 	%rd20, %rd2, %rd254;
	add.s64 	%rd21, %rd253, %rd196;
	ld.global.f64 	%fd12, [%rd20];
	mul.f64 	%fd13, %fd298, %fd298;
	mul.f64 	%fd14, %fd12, %fd12;
	setp.lt.f64 	%p106, %fd13, %fd14;
	mov.u64 	%rd293, %rd21;
	mov.f64 	%fd295, %fd12;
	@%p106 bra 	$L__BB7_15;
	setp.lt.f64 	%p107, %fd14, %fd13;
	mov.u64 	%rd293, %rd296;
	mov.f64 	%fd295, %fd298;
	@%p107 bra 	$L__BB7_15;
	setp.lt.s64 	%p108, %rd296, %rd21;
	min.s64 	%rd293, %rd296, %rd21;
	selp.f64 	%fd295, %fd298, %fd12, %p108;
$L__BB7_15:
	add.s32 	%r168, %r15, -256;
	cvt.s64.s32 	%rd255, %r168;
	add.s64 	%rd256, %rd255, %rd4;
	add.s64 	%rd24, %rd256, %rd196;
	ld.global.f64 	%fd17, [%rd20+2048];
	mul.f64 	%fd18, %fd295, %fd295;
	mul.f64 	%fd19, %fd17, %fd17;
	setp.lt.f64 	%p109, %fd18, %fd19;
	mov.u64 	%rd294, %rd24;
	mov.f64 	%fd296, %fd17;
	@%p109 bra 	$L__BB7_18;
	setp.lt.f64 	%p110, %fd19, %fd18;
	mov.u64 	%rd294, %rd293;
	mov.f64 	%fd296, %fd295;
	@%p110 bra 	$L__BB7_18;
	setp.lt.s64 	%p111, %rd293, %rd24;
	min.s64 	%rd294, %rd293, %rd24;
	selp.f64 	%fd296, %fd295, %fd17, %p111;
$L__BB7_18:
	cvt.s64.s32 	%rd257, %r15;
	add.s64 	%rd258, %rd257, %rd4;
	add.s64 	%rd27, %rd258, %rd196;
	ld.global.f64 	%fd22, [%rd20+4096];
	mul.f64 	%fd23, %fd296, %fd296;
	mul.f64 	%fd24, %fd22, %fd22;
	setp.lt.f64 	%p112, %fd23, %fd24;
	mov.u64 	%rd295, %rd27;
	mov.f64 	%fd297, %fd22;
	@%p112 bra 	$L__BB7_21;
	setp.lt.f64 	%p113, %fd24, %fd23;
	mov.u64 	%rd295, %rd294;
	mov.f64 	%fd297, %fd296;
	@%p113 bra 	$L__BB7_21;
	setp.lt.s64 	%p114, %rd294, %rd27;
	min.s64 	%rd295, %rd294, %rd27;
	selp.f64 	%fd297, %fd296, %fd22, %p114;
$L__BB7_21:
	add.s32 	%r169, %r15, 256;
	cvt.s64.s32 	%rd259, %r169;
	add.s64 	%rd260, %rd259, %rd4;
	add.s64 	%rd30, %rd260, %rd196;
	ld.global.f64 	%fd27, [%rd20+6144];
	mul.f64 	%fd28, %fd297, %fd297;
	mul.f64 	%fd29, %fd27, %fd27;
	setp.lt.f64 	%p115, %fd28, %fd29;
	mov.u64 	%rd296, %rd30;
	mov.f64 	%fd298, %fd27;
	@%p115 bra 	$L__BB7_24;
	setp.lt.f64 	%p116, %fd29, %fd28;
	mov.u64 	%rd296, %rd295;
	mov.f64 	%fd298, %fd297;
	@%p116 bra 	$L__BB7_24;
	setp.lt.s64 	%p117, %rd295, %rd30;
	min.s64 	%rd296, %rd295, %rd30;
	selp.f64 	%fd298, %fd297, %fd27, %p117;
$L__BB7_24:
	add.s32 	%r394, %r15, 1024;
	add.s32 	%r170, %r15, 512;
	setp.lt.s32 	%p118, %r170, %r3;
	@%p118 bra 	$L__BB7_12;
$L__BB7_25:
	setp.lt.s32 	%p119, %r3, 256;
	@%p119 bra 	$L__BB7_70;
	// begin inline asm
	mov.u32 %r284, %laneid;
	// end inline asm
	mov.b64 	%rd271, %fd298;
	mov.b64 	{%r286, %r291}, %rd271;
	mov.b32 	%r302, 1;
	mov.b32 	%r303, 31;
	mov.b32 	%r304, -1;
	// begin inline asm
	shfl.sync.down.b32 %r285, %r286, %r302, %r303, %r304;
	// end inline asm
	// begin inline asm
	shfl.sync.down.b32 %r290, %r291, %r302, %r303, %r304;
	// end inline asm
	mov.b64 	%rd272, {%r285, %r290};
	mov.b64 	%fd33, %rd272;
	mov.b64 	{%r296, %r301}, %rd296;
	// begin inline asm
	shfl.sync.down.b32 %r295, %r296, %r302, %r303, %r304;
	// end inline asm
	// begin inline asm
	shfl.sync.down.b32 %r300, %r301, %r302, %r303, %r304;
	// end inline asm
	mov.b64 	%rd34, {%r295, %r300};
	setp.gt.s32 	%p171, %r284, 30;
	mov.u64 	%rd298, %rd296;
	mov.f64 	%fd300, %fd298;
	@%p171 bra 	$L__BB7_30;
	mul.f64 	%fd34, %fd298, %fd298;
	mul.f64 	%fd35, %fd33, %fd33;
	setp.lt.f64 	%p172, %fd34, %fd35;
	mov.u64 	%rd298, %rd34;
	mov.f64 	%fd300, %fd33;
	@%p172 bra 	$L__BB7_30;
	setp.lt.f64 	%p173, %fd35, %fd34;
	mov.u64 	%rd298, %rd296;
	mov.f64 	%fd300, %fd298;
	@%p173 bra 	$L__BB7_30;
	setp.lt.s64 	%p174, %rd296, %rd34;
	min.s64 	%rd298, %rd296, %rd34;
	selp.f64 	%fd300, %fd298, %fd33, %p174;
$L__BB7_30:
	mov.b64 	%rd273, %fd300;
	mov.b64 	{%r306, %r311}, %rd273;
	mov.b32 	%r322, 2;
	mov.b32 	%r323, 31;
	mov.b32 	%r324, -1;
	// begin inline asm
	shfl.sync.down.b32 %r305, %r306, %r322, %r323, %r324;
	// end inline asm
	// begin inline asm
	shfl.sync.down.b32 %r310, %r311, %r322, %r323, %r324;
	// end inline asm
	mov.b64 	%rd274, {%r305, %r310};
	mov.b64 	%fd38, %rd274;
	mov.b64 	{%r316, %r321}, %rd298;
	// begin inline asm
	shfl.sync.down.b32 %r315, %r316, %r322, %r323, %r324;
	// end inline asm
	// begin inline asm
	shfl.sync.down.b32 %r320, %r321, %r322, %r323, %r324;
	// end inline asm
	mov.b64 	%rd37, {%r315, %r320};
	setp.gt.s32 	%p175, %r284, 29;
	mov.u64 	%rd299, %rd298;
	mov.f64 	%fd301, %fd300;
	@%p175 bra 	$L__BB7_34;
	mul.f64 	%fd39, %fd300, %fd300;
	mul.f64 	%fd40, %fd38, %fd38;
	setp.lt.f64 	%p176, %fd39, %fd40;
	mov.u64 	%rd299, %rd37;
	mov.f64 	%fd301, %fd38;
	@%p176 bra 	$L__BB7_34;
	setp.lt.f64 	%p177, %fd40, %fd39;
	mov.u64 	%rd299, %rd298;
	mov.f64 	%fd301, %fd300;
	@%p177 bra 	$L__BB7_34;
	setp.lt.s64 	%p178, %rd298, %rd37;
	min.s64 	%rd299, %rd298, %rd37;
	selp.f64 	%fd301, %fd300, %fd38, %p178;
$L__BB7_34:
	mov.b64 	%rd275, %fd301;
	mov.b64 	{%r326, %r331}, %rd275;
	mov.b32 	%r342, 4;
	mov.b32 	%r343, 31;
	mov.b32 	%r344, -1;
	// begin inline asm
	shfl.sync.down.b32 %r325, %r326, %r342, %r343, %r344;
	// end inline asm
	// begin inline asm
	shfl.sync.down.b32 %r330, %r331, %r342, %r343, %r344;
	// end inline asm
	mov.b64 	%rd276, {%r325, %r330};
	mov.b64 	%fd43, %rd276;
	mov.b64 	{%r336, %r341}, %rd299;
	// begin inline asm
	shfl.sync.down.b32 %r335, %r336, %r342, %r343, %r344;
	// end inline asm
	// begin inline asm
	shfl.sync.down.b32 %r340, %r341, %r342, %r343, %r344;
	// end inline asm
	mov.b64 	%rd40, {%r335, %r340};
	setp.gt.s32 	%p179, %r284, 27;
	mov.u64 	%rd300, %rd299;
	mov.f64 	%fd302, %fd301;
	@%p179 bra 	$L__BB7_38;
	mul.f64 	%fd44, %fd301, %fd301;
	mul.f64 	%fd45, %fd43, %fd43;
	setp.lt.f64 	%p180, %fd44, %fd45;
	mov.u64 	%rd300, %rd40;
	mov.f64 	%fd302, %fd43;
	@%p180 bra 	$L__BB7_38;
	setp.lt.f64 	%p181, %fd45, %fd44;
	mov.u64 	%rd300, %rd299;
	mov.f64 	%fd302, %fd301;
	@%p181 bra 	$L__BB7_38;
	setp.lt.s64 	%p182, %rd299, %rd40;
	min.s64 	%rd300, %rd299, %rd40;
	selp.f64 	%fd302, %fd301, %fd43, %p182;
$L__BB7_38:
	mov.b64 	%rd277, %fd302;
	mov.b64 	{%r346, %r351}, %rd277;
	mov.b32 	%r362, 8;
	mov.b32 	%r363, 31;
	mov.b32 	%r364, -1;
	// begin inline asm
	shfl.sync.down.b32 %r345, %r346, %r362, %r363, %r364;
	// end inline asm
	// begin inline asm
	shfl.sync.down.b32 %r350, %r351, %r362, %r363, %r364;
	// end inline asm
	mov.b64 	%rd278, {%r345, %r350};
	mov.b64 	%fd48, %rd278;
	mov.b64 	{%r356, %r361}, %rd300;
	// begin inline asm
	shfl.sync.down.b32 %r355, %r356, %r362, %r363, %r364;
	// end inline asm
	// begin inline asm
	shfl.sync.down.b32 %r360, %r361, %r362, %r363, %r364;
	// end inline asm
	mov.b64 	%rd43, {%r355, %r360};
	setp.gt.s32 	%p183, %r284, 23;
	mov.u64 	%rd301, %rd300;
	mov.f64 	%fd303, %fd302;
	@%p183 bra 	$L__BB7_42;
	mul.f64 	%fd49, %fd302, %fd302;
	mul.f64 	%fd50, %fd48, %fd48;
	setp.lt.f64 	%p184, %fd49, %fd50;
	mov.u64 	%rd301, %rd43;
	mov.f64 	%fd303, %fd48;
	@%p184 bra 	$L__BB7_42;
	setp.lt.f64 	%p185, %fd50, %fd49;
	mov.u64 	%rd301, %rd300;
	mov.f64 	%fd303, %fd302;
	@%p185 bra 	$L__BB7_42;
	setp.lt.s64 	%p186, %rd300, %rd43;
	min.s64 	%rd301, %rd300, %rd43;
	selp.f64 	%fd303, %fd302, %fd48, %p186;
$L__BB7_42:
	mov.b64 	%rd279, %fd303;
	mov.b64 	{%r366, %r371}, %rd279;
	mov.b32 	%r382, 16;
	mov.b32 	%r383, 31;
	mov.b32 	%r384, -1;
	// begin inline asm
	shfl.sync.down.b32 %r365, %r366, %r382, %r383, %r384;
	// end inline asm
	// begin inline asm
	shfl.sync.down.b32 %r370, %r371, %r382, %r383, %r384;
	// end inline asm
	mov.b64 	%rd280, {%r365, %r370};
	mov.b64 	%fd53, %rd280;
	mov.b64 	{%r376, %r381}, %rd301;
	// begin inline asm
	shfl.sync.down.b32 %r375, %r376, %r382, %r383, %r384;
	// end inline asm
	// begin inline asm
	shfl.sync.down.b32 %r380, %r381, %r382, %r383, %r384;
	// end inline asm
	mov.b64 	%rd46, {%r375, %r380};
	setp.gt.s32 	%p187, %r284, 15;
	mov.u64 	%rd353, %rd301;
	mov.f64 	%fd351, %fd303;
	@%p187 bra 	$L__BB7_46;
	mul.f64 	%fd54, %fd303, %fd303;
	mul.f64 	%fd55, %fd53, %fd53;
	setp.lt.f64 	%p188, %fd54, %fd55;
	mov.u64 	%rd353, %rd46;
	mov.f64 	%fd351, %fd53;
	@%p188 bra 	$L__BB7_46;
	setp.lt.f64 	%p189, %fd55, %fd54;
	mov.u64 	%rd353, %rd301;
	mov.f64 	%fd351, %fd303;
	@%p189 bra 	$L__BB7_46;
	setp.lt.s64 	%p190, %rd301, %rd46;
	min.s64 	%rd353, %rd301, %rd46;
	selp.f64 	%fd351, %fd303, %fd53, %p190;
$L__BB7_46:
	setp.ne.s32 	%p191, %r284, 0;
	@%p191 bra 	$L__BB7_48;
	shr.u32 	%r385, %r4, 1;
	and.b32  	%r386, %r385, 496;
	mov.u32 	%r387, _ZN6thrust24THRUST_300001_SM_1000_NS8cuda_cub4core6detail5shmemE;
	add.s32 	%r388, %r387, %r386;
	st.shared.f64 	[%r388+8], %fd351;
	st.shared.u64 	[%r388+16], %rd353;
$L__BB7_48:
	bar.sync 	0;
	setp.ne.s32 	%p192, %r4, 0;
	@%p192 bra 	$L__BB7_208;
	ld.shared.f64 	%fd58, [_ZN6thrust24THRUST_300001_SM_1000_NS8cuda_cub4core6detail5shmemE+24];
	ld.shared.u64 	%rd49, [_ZN6thrust24THRUST_300001_SM_1000_NS8cuda_cub4core6detail5shmemE+32];
	mul.f64 	%fd59, %fd351, %fd351;
	mul.f64 	%fd60, %fd58, %fd58;
	setp.lt.f64 	%p193, %fd59, %fd60;
	mov.u64 	%rd303, %rd49;
	mov.f64 	%fd305, %fd58;
	@%p193 bra 	$L__BB7_52;
	setp.lt.f64 	%p194, %fd60, %fd59;
	mov.u64 	%rd303, %rd353;
	mov.f64 	%fd305, %fd351;
	@%p194 bra 	$L__BB7_52;
	setp.lt.s64 	%p195, %rd353, %rd49;
	min.s64 	%rd303, %rd353, %rd49;
	selp.f64 	%fd305, %fd351, %fd58, %p195;
$L__BB7_52:
	ld.shared.f64 	%fd63, [_ZN6thrust24THRUST_300001_SM_1000_NS8cuda_cub4core6detail5shmemE+40];
	ld.shared.u64 	%rd52, [_ZN6thrust24THRUST_300001_SM_1000_NS8cuda_cub4core6detail5shmemE+48];
	mul.f64 	%fd64, %fd305, %fd305;
	mul.f64 	%fd65, %fd63, %fd63;
	setp.lt.f64 	%p196, %fd64, %fd65;
	mov.u64 	%rd304, %rd52;
	mov.f64 	%fd306, %fd63;
	@%p196 bra 	$L__BB7_55;
	setp.lt.f64 	%p197, %fd65, %fd64;
	mov.u64 	%rd304, %rd303;
	mov.f64 	%fd306, %fd305;
	@%p197 bra 	$L__BB7_55;
	setp.lt.s64 	%p198, %rd303, %rd52;
	min.s64 	%rd304, %rd303, %rd52;
	selp.f64 	%fd306, %fd305, %fd63, %p198;
$L__BB7_55:
	ld.shared.f64 	%fd68, [_ZN6thrust24THRUST_300001_SM_1000_NS8cuda_cub4core6detail5shmemE+56];
	ld.shared.u64 	%rd55, [_ZN6thrust24THRUST_300001_SM_1000_NS8cuda_cub4core6detail5shmemE+64];
	mul.f64 	%fd69, %fd306, %fd306;
	mul.f64 	%fd70, %fd68, %fd68;
	setp.lt.f64 	%p199, %fd69, %fd70;
	mov.u64 	%rd305, %rd55;
	mov.f64 	%fd307, %fd68;
	@%p199 bra 	$L__BB7_58;
	setp.lt.f64 	%p200, %fd70, %fd69;
	mov.u64 	%rd305, %rd304;
	mov.f64 	%fd307, %fd306;
	@%p200 bra 	$L__BB7_58;
	setp.lt.s64 	%p201, %rd304, %rd55;
	min.s64 	%rd305, %rd304, %rd55;
	selp.f64 	%fd307, %fd306, %fd68, %p201;
$L__BB7_58:
	ld.shared.f64 	%fd73, [_ZN6thrust24THRUST_300001_SM_1000_NS8cuda_cub4core6detail5shmemE+72];
	ld.shared.u64 	%rd58, [_ZN6thrust24THRUST_300001_SM_1000_NS8cuda_cub4core6detail5shmemE+80];
	mul.f64 	%fd74, %fd307, %fd307;
	mul.f64 	%fd75, %fd73, %fd73;
	setp.lt.f64 	%p202, %fd74, %fd75;
	mov.u64 	%rd306, %rd58;
	mov.f64 	%fd308, %fd73;
	@%p202 bra 	$L__BB7_61;
	setp.lt.f64 	%p203, %fd75, %fd74;
	mov.u64 	%rd306, %rd305;
	mov.f64 	%fd308, %fd307;
	@%p203 bra 	$L__BB7_61;
	setp.lt.s64 	%p204, %rd305, %rd58;
	min.s64 	%rd306, %rd305, %rd58;
	selp.f64 	%fd308, %fd307, %fd73, %p204;
$L__BB7_61:
	ld.shared.f64 	%fd78, [_ZN6thrust24THRUST_300001_SM_1000_NS8cuda_cub4core6detail5shmemE+88];
	ld.shared.u64 	%rd61, [_ZN6thrust24THRUST_300001_SM_1000_NS8cuda_cub4core6detail5shmemE+96];
	mul.f64 	%fd79, %fd308, %fd308;
	mul.f64 	%fd80, %fd78, %fd78;
	setp.lt.f64 	%p205, %fd79, %fd80;
	mov.u64 	%rd307, %rd61;
	mov.f64 	%fd309, %fd78;
	@%p205 bra 	$L__BB7_64;
	setp.lt.f64 	%p206, %fd80, %fd79;
	mov.u64 	%rd307, %rd306;
	mov.f64 	%fd309, %fd308;
	@%p206 bra 	$L__BB7_64;
	setp.lt.s64 	%p207, %rd306, %rd61;
	min.s64 	%rd307, %rd306, %rd61;
	selp.f64 	%fd309, %fd308, %fd78, %p207;
$L__BB7_64:
	ld.shared.f64 	%fd83, [_ZN6thrust24THRUST_300001_SM_1000_NS8cuda_cub4core6detail5shmemE+104];
	ld.shared.u64 	%rd64, [_ZN6thrust24THRUST_300001_SM_1000_NS8cuda_cub4core6detail5shmemE+112];
	mul.f64 	%fd84, %fd309, %fd309;
	mul.f64 	%fd85, %fd83, %fd83;
	setp.lt.f64 	%p208, %fd84, %fd85;
	mov.u64 	%rd308, %rd64;
	mov.f64 	%fd310, %fd83;
	@%p208 bra 	$L__BB7_67;
	setp.lt.f64 	%p209, %fd85, %fd84;
	mov.u64 	%rd308, %rd307;
	mov.f64 	%fd310, %fd309;
	@%p209 bra 	$L__BB7_67;
	setp.lt.s64 	%p210, %rd307, %rd64;
	min.s64 	%rd308, %rd307, %rd64;
	selp.f64 	%fd310, %fd309, %fd83, %p210;
$L__BB7_67:
	ld.shared.f64 	%fd88, [_ZN6thrust24THRUST_300001_SM_1000_NS8cuda_cub4core6detail5shmemE+120];
	ld.shared.u64 	%rd67, [_ZN6thrust24THRUST_300001_SM_1000_NS8cuda_cub4core6detail5shmemE+128];
	mul.f64 	%fd89, %fd310, %fd310;
	mul.f64 	%fd90, %fd88, %fd88;
	setp.lt.f64 	%p211, %fd89, %fd90;
	mov.u64 	%rd353, %rd67;
	mov.f64 	%fd351, %fd88;
	@%p211 bra 	$L__BB7_208;
	setp.lt.f64 	%p212, %fd90, %fd89;
	mov.u64 	%rd353, %rd308;
	mov.f64 	%fd351, %fd310;
	@%p212 bra 	$L__BB7_208;
	setp.lt.s64 	%p213, %rd308, %rd67;
	min.s64 	%rd353, %rd308, %rd67;
	selp.f64 	%fd351, %fd310, %fd88, %p213;
	bra.uni 	$L__BB7_208;
$L__BB7_70:
	// begin inline asm
	mov.u32 %r171, %laneid;
	// end inline asm
	and.b32  	%r192, %r4, 992;
	add.s32 	%r193, %r192, 32;
	setp.gt.s32 	%p120, %r193, %r3;
	not.b32 	%r194, %r192;
	add.s32 	%r195, %r3, %r194;
	selp.b32 	%r190, %r195, 31, %p120;
	mov.b64 	%rd261, %fd298;
	mov.b64 	{%r173, %r178}, %rd261;
	mov.b32 	%r189, 1;
	mov.b32 	%r191, -1;
	// begin inline asm
	shfl.sync.down.b32 %r172, %r173, %r189, %r190, %r191;
	// end inline asm
	// begin inline asm
	shfl.sync.down.b32 %r177, %r178, %r189, %r190, %r191;
	// end inline asm
	mov.b64 	%rd262, {%r172, %r177};
	mov.b64 	%fd92, %rd262;
	mov.b64 	{%r183, %r188}, %rd296;
	// begin inline asm
	shfl.sync.down.b32 %r182, %r183, %r189, %r190, %r191;
	// end inline asm
	// begin inline asm
	shfl.sync.down.b32 %r187, %r188, %r189, %r190, %r191;
	// end inline asm
	mov.b64 	%rd69, {%r182, %r187};
	setp.ge.s32 	%p121, %r171, %r190;
	mov.u64 	%rd309, %rd296;
	mov.f64 	%fd311, %fd298;
	@%p121 bra 	$L__BB7_74;
	mul.f64 	%fd93, %fd298, %fd298;
	mul.f64 	%fd94, %fd92, %fd92;
	setp.lt.f64 	%p122, %fd93, %fd94;
	mov.u64 	%rd309, %rd69;
	mov.f64 	%fd311, %fd92;
	@%p122 bra 	$L__BB7_74;
	setp.lt.f64 	%p123, %fd94, %fd93;
	mov.u64 	%rd309, %rd296;
	mov.f64 	%fd311, %fd298;
	@%p123 bra 	$L__BB7_74;
	setp.lt.s64 	%p124, %rd296, %rd69;
	min.s64 	%rd309, %rd296, %rd69;
	selp.f64 	%fd311, %fd298, %fd92, %p124;
$L__BB7_74:
	mov.b64 	%rd263, %fd311;
	mov.b64 	{%r197, %r202}, %rd263;
	mov.b32 	%r213, 2;
	mov.b32 	%r215, -1;
	// begin inline asm
	shfl.sync.down.b32 %r196, %r197, %r213, %r190, %r215;
	// end inline asm
	// begin inline asm
	shfl.sync.down.b32 %r201, %r202, %r213, %r190, %r215;
	// end inline asm
	mov.b64 	%rd264, {%r196, %r201};
	mov.b64 	%fd97, %rd264;
	mov.b64 	{%r207, %r212}, %rd309;
	// begin inline asm
	shfl.sync.down.b32 %r206, %r207, %r213, %r190, %r215;
	// end inline asm
	// begin inline asm
	shfl.sync.down.b32 %r211, %r212, %r213, %r190, %r215;
	// end inline asm
	mov.b64 	%rd72, {%r206, %r211};
	add.s32 	%r216, %r171, 2;
	setp.gt.s32 	%p125, %r216, %r190;
	mov.u64 	%rd310, %rd309;
	mov.f64 	%fd312, %fd311;
	@%p125 bra 	$L__BB7_78;
	mul.f64 	%fd98, %fd311, %fd311;
	mul.f64 	%fd99, %fd97, %fd97;
	setp.lt.f64 	%p126, %fd98, %fd99;
	mov.u64 	%rd310, %rd72;
	mov.f64 	%fd312, %fd97;
	@%p126 bra 	$L__BB7_78;
	setp.lt.f64 	%p127, %fd99, %fd98;
	mov.u64 	%rd310, %rd309;
	mov.f64 	%fd312, %fd311;
	@%p127 bra 	$L__BB7_78;
	setp.lt.s64 	%p128, %rd309, %rd72;
	min.s64 	%rd310, %rd309, %rd72;
	selp.f64 	%fd312, %fd311, %fd97, %p128;
$L__BB7_78:
	mov.b64 	%rd265, %fd312;
	mov.b64 	{%r218, %r223}, %rd265;
	mov.b32 	%r234, 4;
	mov.b32 	%r236, -1;
	// begin inline asm
	shfl.sync.down.b32 %r217, %r218, %r234, %r190, %r236;
	// end inline asm
	// begin inline asm
	shfl.sync.down.b32 %r222, %r223, %r234, %r190, %r236;
	// end inline asm
	mov.b64 	%rd266, {%r217, %r222};
	mov.b64 	%fd102, %rd266;
	mov.b64 	{%r228, %r233}, %rd310;
	// begin inline asm
	shfl.sync.down.b32 %r227, %r228, %r234, %r190, %r236;
	// end inline asm
	// begin inline asm
	shfl.sync.down.b32 %r232, %r233, %r234, %r190, %r236;
	// end inline asm
	mov.b64 	%rd75, {%r227, %r232};
	add.s32 	%r237, %r171, 4;
	setp.gt.s32 	%p129, %r237, %r190;
	mov.u64 	%rd311, %rd310;
	mov.f64 	%fd313, %fd312;
	@%p129 bra 	$L__BB7_82;
	mul.f64 	%fd103, %fd312, %fd312;
	mul.f64 	%fd104, %fd102, %fd102;
	setp.lt.f64 	%p130, %fd103, %fd104;
	mov.u64 	%rd311, %rd75;
	mov.f64 	%fd313, %fd102;
	@%p130 bra 	$L__BB7_82;
	setp.lt.f64 	%p131, %fd104, %fd103;
	mov.u64 	%rd311, %rd310;
	mov.f64 	%fd313, %fd312;
	@%p131 bra 	$L__BB7_82;
	setp.lt.s64 	%p132, %rd310, %rd75;
	min.s64 	%rd311, %rd310, %rd75;
	selp.f64 	%fd313, %fd312, %fd102, %p132;
$L__BB7_82:
	mov.b64 	%rd267, %fd313;
	mov.b64 	{%r239, %r244}, %rd267;
	mov.b32 	%r255, 8;
	mov.b32 	%r257, -1;
	// begin inline asm
	shfl.sync.down.b32 %r238, %r239, %r255, %r190, %r257;
	// end inline asm
	// begin inline asm
	shfl.sync.down.b32 %r243, %r244, %r255, %r190, %r257;
	// end inline asm
	mov.b64 	%rd268, {%r238, %r243};
	mov.b64 	%fd107, %rd268;
	mov.b64 	{%r249, %r254}, %rd311;
	// begin inline asm
	shfl.sync.down.b32 %r248, %r249, %r255, %r190, %r257;
	// end inline asm
	// begin inline asm
	shfl.sync.down.b32 %r253, %r254, %r255, %r190, %r257;
	// end inline asm
	mov.b64 	%rd78, {%r248, %r253};
	add.s32 	%r258, %r171, 8;
	setp.gt.s32 	%p133, %r258, %r190;
	mov.u64 	%rd312, %rd311;
	mov.f64 	%fd314, %fd313;
	@%p133 bra 	$L__BB7_86;
	mul.f64 	%fd108, %fd313, %fd313;
	mul.f64 	%fd109, %fd107, %fd107;
	setp.lt.f64 	%p134, %fd108, %fd109;
	mov.u64 	%rd312, %rd78;
	mov.f64 	%fd314, %fd107;
	@%p134 bra 	$L__BB7_86;
	setp.lt.f64 	%p135, %fd109, %fd108;
	mov.u64 	%rd312, %rd311;
	mov.f64 	%fd314, %fd313;
	@%p135 bra 	$L__BB7_86;
	setp.lt.s64 	%p136, %rd311, %rd78;
	min.s64 	%rd312, %rd311, %rd78;
	selp.f64 	%fd314, %fd313, %fd107, %p136;
$L__BB7_86:
	mov.b64 	%rd269, %fd314;
	mov.b64 	{%r260, %r265}, %rd269;
	mov.b32 	%r276, 16;
	mov.b32 	%r278, -1;
	// begin inline asm
	shfl.sync.down.b32 %r259, %r260, %r276, %r190, %r278;
	// end inline asm
	// begin inline asm
	shfl.sync.down.b32 %r264, %r265, %r276, %r190, %r278;
	// end inline asm
	mov.b64 	%rd270, {%r259, %r264};
	mov.b64 	%fd112, %rd270;
	mov.b64 	{%r270, %r275}, %rd312;
	// begin inline asm
	shfl.sync.down.b32 %r269, %r270, %r276, %r190, %r278;
	// end inline asm
	// begin inline asm
	shfl.sync.down.b32 %r274, %r275, %r276, %r190, %r278;
	// end inline asm
	mov.b64 	%rd81, {%r269, %r274};
	add.s32 	%r279, %r171, 16;
	setp.gt.s32 	%p137, %r279, %r190;
	mov.u64 	%rd353, %rd312;
	mov.f64 	%fd351, %fd314;
	@%p137 bra 	$L__BB7_90;
	mul.f64 	%fd113, %fd314, %fd314;
	mul.f64 	%fd114, %fd112, %fd112;
	setp.lt.f64 	%p138, %fd113, %fd114;
	mov.u64 	%rd353, %rd81;
	mov.f64 	%fd351, %fd112;
	@%p138 bra 	$L__BB7_90;
	setp.lt.f64 	%p139, %fd114, %fd113;
	mov.u64 	%rd353, %rd312;
	mov.f64 	%fd351, %fd314;
	@%p139 bra 	$L__BB7_90;
	setp.lt.s64 	%p140, %rd312, %rd81;
	min.s64 	%rd353, %rd312, %rd81;
	selp.f64 	%fd351, %fd314, %fd112, %p140;
$L__BB7_90:
	setp.ne.s32 	%p141, %r171, 0;
	@%p141 bra 	$L__BB7_92;
	shr.u32 	%r280, %r4, 1;
	and.b32  	%r281, %r280, 496;
	mov.u32 	%r282, _ZN6thrust24THRUST_300001_SM_1000_NS8cuda_cub4core6detail5shmemE;
	add.s32 	%r283, %r282, %r281;
	st.shared.f64 	[%r283+8], %fd351;
	st.shared.u64 	[%r283+16], %rd353;
$L__BB7_92:
	bar.sync 	0;
	setp.ne.s32 	%p142, %r4, 0;
	@%p142 bra 	$L__BB7_208;
	setp.lt.s32 	%p143, %r3, 33;
	mov.f64 	%fd316, %fd351;
	mov.u64 	%rd314, %rd353;
	@%p143 bra 	$L__BB7_97;
	ld.shared.f64 	%fd117, [_ZN6thrust24THRUST_300001_SM_1000_NS8cuda_cub4core6detail5shmemE+24];
	ld.shared.u64 	%rd84, [_ZN6thrust24THRUST_300001_SM_1000_NS8cuda_cub4core6detail5shmemE+32];
	mul.f64 	%fd118, %fd351, %fd351;
	mul.f64 	%fd119, %fd117, %fd117;
	setp.lt.f64 	%p144, %fd118, %fd119;
	mov.f64 	%fd316, %fd117;
	mov.u64 	%rd314, %rd84;
	@%p144 bra 	$L__BB7_97;
	setp.lt.f64 	%p145, %fd119, %fd118;
	mov.f64 	%fd316, %fd351;
	mov.u64 	%rd314, %rd353;
	@%p145 bra 	$L__BB7_97;
	setp.lt.s64 	%p146, %rd353, %rd84;
	selp.f64 	%fd316, %fd351, %fd117, %p146;
	min.s64 	%rd314, %rd353, %rd84;
$L__BB7_97:
	setp.lt.s32 	%p147, %r3, 65;
	mov.f64 	%fd317, %fd316;
	mov.u64 	%rd315, %rd314;
	@%p147 bra 	$L__BB7_101;
	ld.shared.f64 	%fd122, [_ZN6thrust24THRUST_300001_SM_1000_NS8cuda_cub4core6detail5shmemE+40];
	ld.shared.u64 	%rd87, [_ZN6thrust24THRUST_300001_SM_1000_NS8cuda_cub4core6detail5shmemE+48];
	mul.f64 	%fd123, %fd316, %fd316;
	mul.f64 	%fd124, %fd122, %fd122;
	setp.lt.f64 	%p148, %fd123, %fd124;
	mov.f64 	%fd317, %fd122;
	mov.u64 	%rd315, %rd87;
	@%p148 bra 	$L__BB7_101;
	setp.lt.f64 	%p149, %fd124, %fd123;
	mov.f64 	%fd317, %fd316;
	mov.u64 	%rd315, %rd314;
	@%p149 bra 	$L__BB7_101;
	setp.lt.s64 	%p150, %rd314, %rd87;
	selp.f64 	%fd317, %fd316, %fd122, %p150;
	min.s64 	%rd315, %rd314, %rd87;
$L__BB7_101:
	setp.lt.s32 	%p151, %r3, 97;
	mov.f64 	%fd318, %fd317;
	mov.u64 	%rd316, %rd315;
	@%p151 bra 	$L__BB7_105;
	ld.shared.f64 	%fd127, [_ZN6thrust24THRUST_300001_SM_1000_NS8cuda_cub4core6detail5shmemE+56];
	ld.shared.u64 	%rd90, [_ZN6thrust24THRUST_300001_SM_1000_NS8cuda_cub4core6detail5shmemE+64];
	mul.f64 	%fd128, %fd317, %fd317;
	mul.f64 	%fd129, %fd127, %fd127;
	setp.lt.f64 	%p152, %fd128, %fd129;
	mov.f64 	%fd318, %fd127;
	mov.u64 	%rd316, %rd90;
	@%p152 bra 	$L__BB7_105;
	setp.lt.f64 	%p153, %fd129, %fd128;
	mov.f64 	%fd318, %fd317;
	mov.u64 	%rd316, %rd315;
	@%p153 bra 	$L__BB7_105;
	setp.lt.s64 	%p154, %rd315, %rd90;
	selp.f64 	%fd318, %fd317, %fd127, %p154;
	min.s64 	%rd316, %rd315, %rd90;
$L__BB7_105:
	setp.lt.s32 	%p155, %r3, 129;
	mov.f64 	%fd319, %fd318;
	mov.u64 	%rd317, %rd316;
	@%p155 bra 	$L__BB7_109;
	ld.shared.f64 	%fd132, [_ZN6thrust24THRUST_300001_SM_1000_NS8cuda_cub4core6detail5shmemE+72];
	ld.shared.u64 	%rd93, [_ZN6thrust24THRUST_300001_SM_1000_NS8cuda_cub4core6detail5shmemE+80];
	mul.f64 	%fd133, %fd318, %fd318;
	mul.f64 	%fd134, %fd132, %fd132;
	setp.lt.f64 	%p156, %fd133, %fd134;
	mov.f64 	%fd319, %fd132;
	mov.u64 	%rd317, %rd93;
	@%p156 bra 	$L__BB7_109;
	setp.lt.f64 	%p157, %fd134, %fd133;
	mov.f64 	%fd319, %fd318;
	mov.u64 	%rd317, %rd316;
	@%p157 bra 	$L__BB7_109;
	setp.lt.s64 	%p158, %rd316, %rd93;
	selp.f64 	%fd319, %fd318, %fd132, %p158;
	min.s64 	%rd317, %rd316, %rd93;
$L__BB7_109:
	setp.lt.s32 	%p159, %r3, 161;
	mov.f64 	%fd320, %fd319;
	mov.u64 	%rd318, %rd317;
	@%p159 bra 	$L__BB7_113;
	ld.shared.f64 	%fd137, [_ZN6thrust24THRUST_300001_SM_1000_NS8cuda_cub4core6detail5shmemE+88];
	ld.shared.u64 	%rd96, [_ZN6thrust24THRUST_300001_SM_1000_NS8cuda_cub4core6detail5shmemE+96];
	mul.f64 	%fd138, %fd319, %fd319;
	mul.f64 	%fd139, %fd137, %fd137;
	setp.lt.f64 	%p160, %fd138, %fd139;
	mov.f64 	%fd320, %fd137;
	mov.u64 	%rd318, %rd96;
	@%p160 bra 	$L__BB7_113;
	setp.lt.f64 	%p161, %fd139, %fd138;
	mov.f64 	%fd320, %fd319;
	mov.u64 	%rd318, %rd317;
	@%p161 bra 	$L__BB7_113;
	setp.lt.s64 	%p162, %rd317, %rd96;
	selp.f64 	%fd320, %fd319, %fd137, %p162;
	min.s64 	%rd318, %rd317, %rd96;
$L__BB7_113:
	setp.lt.s32 	%p163, %r3, 193;
	mov.f64 	%fd321, %fd320;
	mov.u64 	%rd319, %rd318;
	@%p163 bra 	$L__BB7_117;
	ld.shared.f64 	%fd142, [_ZN6thrust24THRUST_300001_SM_1000_NS8cuda_cub4core6detail5shmemE+104];
	ld.shared.u64 	%rd99, [_ZN6thrust24THRUST_300001_SM_1000_NS8cuda_cub4core6detail5shmemE+112];
	mul.f64 	%fd143, %fd320, %fd320;
	mul.f64 	%fd144, %fd142, %fd142;
	setp.lt.f64 	%p164, %fd143, %fd144;
	mov.f64 	%fd321, %fd142;
	mov.u64 	%rd319, %rd99;
	@%p164 bra 	$L__BB7_117;
	setp.lt.f64 	%p165, %fd144, %fd143;
	mov.f64 	%fd321, %fd320;
	mov.u64 	%rd319, %rd318;
	@%p165 bra 	$L__BB7_117;
	setp.lt.s64 	%p166, %rd318, %rd99;
	selp.f64 	%fd321, %fd320, %fd142, %p166;
	min.s64 	%rd319, %rd318, %rd99;
$L__BB7_117:
	setp.lt.s32 	%p167, %r3, 225;
	mov.u64 	%rd353, %rd319;
	mov.f64 	%fd351, %fd321;
	@%p167 bra 	$L__BB7_208;
	ld.shared.f64 	%fd147, [_ZN6thrust24THRUST_300001_SM_1000_NS8cuda_cub4core6detail5shmemE+120];
	ld.shared.u64 	%rd102, [_ZN6thrust24THRUST_300001_SM_1000_NS8cuda_cub4core6detail5shmemE+128];
	mul.f64 	%fd148, %fd321, %fd321;
	mul.f64 	%fd149, %fd147, %fd147;
	setp.lt.f64 	%p168, %fd148, %fd149;
	mov.u64 	%rd353, %rd102;
	mov.f64 	%fd351, %fd147;
	@%p168 bra 	$L__BB7_208;
	setp.lt.f64 	%p169, %fd149, %fd148;
	mov.u64 	%rd353, %rd319;
	mov.f64 	%fd351, %fd321;
	@%p169 bra 	$L__BB7_208;
	setp.lt.s64 	%p170, %rd319, %rd102;
	selp.f64 	%fd351, %fd321, %fd147, %p170;
	min.s64 	%rd353, %rd319, %rd102;
	bra.uni 	$L__BB7_208;
$L__BB7_121:
	mov.u32 	%r20, %tid.x;
	add.s64 	%rd104, %rd196, %rd4;
	cvt.u64.u32 	%rd105, %r20;
	add.s64 	%rd201, %rd105, %rd4;
	cvta.to.global.u64 	%rd202, %rd195;
	shl.b64 	%rd203, %rd201, 3;
	add.s64 	%rd204, %rd202, %rd203;
	ld.global.f64 	%fd274, [%rd204];
	add.s32 	%r36, %r20, 256;
	cvt.u64.u32 	%rd205, %r36;
	ld.global.f64 	%fd275, [%rd204+2048];
	add.s32 	%r37, %r20, 512;
	cvt.u64.u32 	%rd206, %r37;
	ld.global.f64 	%fd276, [%rd204+4096];
	add.s32 	%r38, %r20, 768;
	cvt.u64.u32 	%rd207, %r38;
	ld.global.f64 	%fd277, [%rd204+6144];
	or.b32  	%r39, %r20, 1024;
	cvt.u64.u32 	%rd106, %r39;
	add.s64 	%rd341, %rd104, %rd106;
	ld.global.f64 	%fd339, [%rd204+8192];
	mul.f64 	%fd278, %fd274, %fd274;
	mul.f64 	%fd279, %fd275, %fd275;
	setp.geu.f64 	%p2, %fd278, %fd279;
	selp.f64 	%fd280, %fd274, %fd275, %p2;
	selp.b64 	%rd208, %rd105, %rd205, %p2;
	mul.f64 	%fd281, %fd280, %fd280;
	mul.f64 	%fd282, %fd276, %fd276;
	setp.geu.f64 	%p3, %fd281, %fd282;
	selp.f64 	%fd283, %fd280, %fd276, %p3;
	selp.b64 	%rd209, %rd208, %rd206, %p3;
	mul.f64 	%fd284, %fd283, %fd283;
	mul.f64 	%fd285, %fd277, %fd277;
	setp.geu.f64 	%p4, %fd284, %fd285;
	selp.f64 	%fd152, %fd283, %fd277, %p4;
	selp.b64 	%rd108, %rd209, %rd207, %p4;
	mul.f64 	%fd153, %fd152, %fd152;
	mul.f64 	%fd154, %fd339, %fd339;
	setp.lt.f64 	%p5, %fd153, %fd154;
	@%p5 bra 	$L__BB7_123;
	setp.lt.f64 	%p6, %fd154, %fd153;
	setp.lt.u64 	%p7, %rd108, %rd106;
	or.pred  	%p8, %p6, %p7;
	selp.f64 	%fd339, %fd152, %fd339, %p8;
	add.s64 	%rd210, %rd104, %rd108;
	selp.b64 	%rd341, %rd210, %rd341, %p8;
$L__BB7_123:
	setp.le.u64 	%p9, %rd198, %rd5;
	@%p9 bra 	$L__BB7_164;
	setp.ne.s32 	%p10, %r20, 0;
	@%p10 bra 	$L__BB7_126;
	atom.global.add.u64 	%rd211, [%rd1+8], 1280;
	add.s64 	%rd212, %rd211, %rd5;
	st.shared.u64 	[_ZN6thrust24THRUST_300001_SM_1000_NS8cuda_cub4core6detail5shmemE+152], %rd212;
$L__BB7_126:
	bar.sync 	0;
	ld.shared.u64 	%rd329, [_ZN6thrust24THRUST_300001_SM_1000_NS8cuda_cub4core6detail5shmemE+152];
	add.s64 	%rd213, %rd329, 1280;
	setp.gt.s64 	%p11, %rd213, %rd198;
	@%p11 bra 	$L__BB7_141;
	mov.f64 	%fd323, %fd339;
	mov.u64 	%rd322, %rd341;
$L__BB7_128:
	add.s64 	%rd214, %rd329, %rd105;
	cvta.to.global.u64 	%rd215, %rd195;
	shl.b64 	%rd216, %rd214, 3;
	add.s64 	%rd217, %rd215, %rd216;
	add.s64 	%rd323, %rd214, %rd196;
	ld.global.f64 	%fd324, [%rd217];
	add.s64 	%rd324, %rd323, 256;
	ld.global.f64 	%fd325, [%rd217+2048];
	add.s64 	%rd325, %rd323, 512;
	ld.global.f64 	%fd326, [%rd217+4096];
	add.s64 	%rd326, %rd323, 768;
	ld.global.f64 	%fd327, [%rd217+6144];
	add.s64 	%rd341, %rd323, 1024;
	ld.global.f64 	%fd339, [%rd217+8192];
	mul.f64 	%fd163, %fd323, %fd323;
	mul.f64 	%fd164, %fd324, %fd324;
	setp.lt.f64 	%p12, %fd163, %fd164;
	@%p12 bra 	$L__BB7_130;
	setp.lt.f64 	%p13, %fd164, %fd163;
	setp.lt.s64 	%p14, %rd322, %rd323;
	or.pred  	%p15, %p13, %p14;
	selp.f64 	%fd324, %fd323, %fd324, %p15;
	selp.b64 	%rd323, %rd322, %rd323, %p15;
$L__BB7_130:
	mul.f64 	%fd167, %fd324, %fd324;
	mul.f64 	%fd168, %fd325, %fd325;
	setp.lt.f64 	%p16, %fd167, %fd168;
	@%p16 bra 	$L__BB7_132;
	setp.lt.f64 	%p17, %fd168, %fd167;
	setp.lt.s64 	%p18, %rd323, %rd324;
	or.pred  	%p19, %p17, %p18;
	selp.f64 	%fd325, %fd324, %fd325, %p19;
	selp.b64 	%rd324, %rd323, %rd324, %p19;
$L__BB7_132:
	mul.f64 	%fd171, %fd325, %fd325;
	mul.f64 	%fd172, %fd326, %fd326;
	setp.lt.f64 	%p20, %fd171, %fd172;
	@%p20 bra 	$L__BB7_134;
	setp.lt.f64 	%p21, %fd172, %fd171;
	setp.lt.s64 	%p22, %rd324, %rd325;
	or.pred  	%p23, %p21, %p22;
	selp.f64 	%fd326, %fd325, %fd326, %p23;
	selp.b64 	%rd325, %rd324, %rd325, %p23;
$L__BB7_134:
	mul.f64 	%fd175, %fd326, %fd326;
	mul.f64 	%fd176, %fd327, %fd327;
	setp.lt.f64 	%p24, %fd175, %fd176;
	@%p24 bra 	$L__BB7_136;
	setp.lt.f64 	%p25, %fd176, %fd175;
	setp.lt.s64 	%p26, %rd325, %rd326;
	or.pred  	%p27, %p25, %p26;
	selp.f64 	%fd327, %fd326, %fd327, %p27;
	selp.b64 	%rd326, %rd325, %rd326, %p27;
$L__BB7_136:
	mul.f64 	%fd179, %fd327, %fd327;
	mul.f64 	%fd180, %fd339, %fd339;
	setp.lt.f64 	%p28, %fd179, %fd180;
	@%p28 bra 	$L__BB7_138;
	setp.lt.f64 	%p29, %fd180, %fd179;
	setp.lt.s64 	%p30, %rd326, %rd341;
	or.pred  	%p31, %p29, %p30;
	selp.f64 	%fd339, %fd327, %fd339, %p31;
	selp.b64 	%rd341, %rd326, %rd341, %p31;
$L__BB7_138:
	setp.ne.s32 	%p32, %r20, 0;
	bar.sync 	0;
	@%p32 bra 	$L__BB7_140;
	atom.global.add.u64 	%rd218, [%rd1+8], 1280;
	add.s64 	%rd219, %rd218, %rd5;
	st.shared.u64 	[_ZN6thrust24THRUST_300001_SM_1000_NS8cuda_cub4core6detail5shmemE+152], %rd219;
$L__BB7_140:
	bar.sync 	0;
	ld.shared.u64 	%rd329, [_ZN6thrust24THRUST_300001_SM_1000_NS8cuda_cub4core6detail5shmemE+152];
	add.s64 	%rd220, %rd329, 1280;
	setp.le.s64 	%p33, %rd220, %rd198;
	mov.f64 	%fd323, %fd339;
	mov.u64 	%rd322, %rd341;
	@%p33 bra 	$L__BB7_128;
$L__BB7_141:
	setp.le.s64 	%p34, %rd198, %rd329;
	@%p34 bra 	$L__BB7_164;
	cvt.u32.u64 	%r40, %rd329;
	cvt.u32.u64 	%r41, %rd198;
	sub.s32 	%r21, %r41, %r40;
	setp.ge.s32 	%p35, %r20, %r21;
	@%p35 bra 	$L__BB7_164;
	cvta.to.global.u64 	%rd132, %rd195;
	not.b32 	%r43, %r20;
	add.s32 	%r44, %r43, %r41;
	sub.s32 	%r22, %r44, %r40;
	and.b32  	%r46, %r22, 768;
	setp.eq.s32 	%p36, %r46, 768;
	mov.u32 	%r397, %r20;
	@%p36 bra 	$L__BB7_149;
	add.s64 	%rd222, %rd329, %rd105;
	add.s64 	%rd331, %rd222, %rd196;
	shl.b64 	%rd223, %rd222, 3;
	add.s64 	%rd330, %rd132, %rd223;
	shr.u32 	%r47, %r22, 8;
	add.s32 	%r48, %r47, 1;
	and.b32  	%r49, %r48, 3;
	neg.s32 	%r395, %r49;
	mov.u32 	%r397, %r20;
$L__BB7_145:
	.pragma "nounroll";
	mov.u64 	%rd137, %rd341;
	mov.f64 	%fd184, %fd339;
	ld.global.f64 	%fd185, [%rd330];
	mul.f64 	%fd186, %fd184, %fd184;
	mul.f64 	%fd187, %fd185, %fd185;
	setp.lt.f64 	%p37, %fd186, %fd187;
	mov.f64 	%fd339, %fd185;
	mov.u64 	%rd341, %rd331;
	@%p37 bra 	$L__BB7_148;
	setp.lt.f64 	%p38, %fd187, %fd186;
	mov.f64 	%fd339, %fd184;
	mov.u64 	%rd341, %rd137;
	@%p38 bra 	$L__BB7_148;
	setp.lt.s64 	%p39, %rd137, %rd331;
	selp.f64 	%fd339, %fd184, %fd185, %p39;
	min.s64 	%rd341, %rd137, %rd331;
$L__BB7_148:
	add.s32 	%r397, %r397, 256;
	add.s64 	%rd331, %rd331, 256;
	add.s64 	%rd330, %rd330, 2048;
	add.s32 	%r395, %r395, 1;
	setp.ne.s32 	%p40, %r395, 0;
	@%p40 bra 	$L__BB7_145;
$L__BB7_149:
	setp.lt.u32 	%p41, %r22, 768;
	@%p41 bra 	$L__BB7_164;
	add.s32 	%r398, %r397, 512;
$L__BB7_151:
	mov.u32 	%r30, %r398;
	add.s32 	%r50, %r30, -512;
	cvt.u64.u32 	%rd224, %r50;
	add.s64 	%rd225, %rd329, %rd224;
	shl.b64 	%rd226, %rd225, 3;
	add.s64 	%rd145, %rd132, %rd226;
	add.s64 	%rd146, %rd225, %rd196;
	ld.global.f64 	%fd193, [%rd145];
	mul.f64 	%fd194, %fd339, %fd339;
	mul.f64 	%fd195, %fd193, %fd193;
	setp.lt.f64 	%p42, %fd194, %fd195;
	mov.f64 	%fd335, %fd193;
	mov.u64 	%rd337, %rd146;
	@%p42 bra 	$L__BB7_154;
	setp.lt.f64 	%p43, %fd195, %fd194;
	mov.f64 	%fd335, %fd339;
	mov.u64 	%rd337, %rd341;
	@%p43 bra 	$L__BB7_154;
	setp.lt.s64 	%p44, %rd341, %rd146;
	selp.f64 	%fd335, %fd339, %fd193, %p44;
	min.s64 	%rd337, %rd341, %rd146;
$L__BB7_154:
	add.s32 	%r51, %r30, -256;
	cvt.u64.u32 	%rd227, %r51;
	add.s64 	%rd228, %rd329, %rd227;
	add.s64 	%rd149, %rd228, %rd196;
	ld.global.f64 	%fd198, [%rd145+2048];
	mul.f64 	%fd199, %fd335, %fd335;
	mul.f64 	%fd200, %fd198, %fd198;
	setp.lt.f64 	%p45, %fd199, %fd200;
	mov.f64 	%fd336, %fd198;
	mov.u64 	%rd338, %rd149;
	@%p45 bra 	$L__BB7_157;
	setp.lt.f64 	%p46, %fd200, %fd199;
	mov.f64 	%fd336, %fd335;
	mov.u64 	%rd338, %rd337;
	@%p46 bra 	$L__BB7_157;
	setp.lt.s64 	%p47, %rd337, %rd149;
	selp.f64 	%fd336, %fd335, %fd198, %p47;
	min.s64 	%rd338, %rd337, %rd149;
$L__BB7_157:
	cvt.u64.u32 	%rd229, %r30;
	add.s64 	%rd230, %rd329, %rd229;
	add.s64 	%rd152, %rd230, %rd196;
	ld.global.f64 	%fd203, [%rd145+4096];
	mul.f64 	%fd204, %fd336, %fd336;
	mul.f64 	%fd205, %fd203, %fd203;
	setp.lt.f64 	%p48, %fd204, %fd205;
	mov.f64 	%fd337, %fd203;
	mov.u64 	%rd339, %rd152;
	@%p48 bra 	$L__BB7_160;
	setp.lt.f64 	%p49, %fd205, %fd204;
	mov.f64 	%fd337, %fd336;
	mov.u64 	%rd339, %rd338;
	@%p49 bra 	$L__BB7_160;
	setp.lt.s64 	%p50, %rd338, %rd152;
	selp.f64 	%fd337, %fd336, %fd203, %p50;
	min.s64 	%rd339, %rd338, %rd152;
$L__BB7_160:
	add.s32 	%r52, %r30, 256;
	cvt.u64.u32 	%rd231, %r52;
	add.s64 	%rd232, %rd329, %rd231;
	add.s64 	%rd155, %rd232, %rd196;
	ld.global.f64 	%fd208, [%rd145+6144];
	mul.f64 	%fd209, %fd337, %fd337;
	mul.f64 	%fd210, %fd208, %fd208;
	setp.lt.f64 	%p51, %fd209, %fd210;
	mov.f64 	%fd339, %fd208;
	mov.u64 	%rd341, %rd155;
	@%p51 bra 	$L__BB7_163;
	setp.lt.f64 	%p52, %fd210, %fd209;
	mov.f64 	%fd339, %fd337;
	mov.u64 	%rd341, %rd339;
	@%p52 bra 	$L__BB7_163;
	setp.lt.s64 	%p53, %rd339, %rd155;
	selp.f64 	%fd339, %fd337, %fd208, %p53;
	min.s64 	%rd341, %rd339, %rd155;
$L__BB7_163:
	add.s32 	%r398, %r30, 1024;
	add.s32 	%r53, %r30, 512;
	setp.lt.s32 	%p54, %r53, %r21;
	@%p54 bra 	$L__BB7_151;
$L__BB7_164:
	// begin inline asm
	mov.u32 %r54, %laneid;
	// end inline asm
	mov.b64 	%rd233, %fd339;
	mov.b64 	{%r56, %r61}, %rd233;
	mov.b32 	%r72, 1;
	mov.b32 	%r73, 31;
	mov.b32 	%r74, -1;
	// begin inline asm
	shfl.sync.down.b32 %r55, %r56, %r72, %r73, %r74;
	// end inline asm
	// begin inline asm
	shfl.sync.down.b32 %r60, %r61, %r72, %r73, %r74;
	// end inline asm
	mov.b64 	%rd234, {%r55, %r60};
	mov.b64 	%fd214, %rd234;
	mov.b64 	{%r66, %r71}, %rd341;
	// begin inline asm
	shfl.sync.down.b32 %r65, %r66, %r72, %r73, %r74;
	// end inline asm
	// begin inline asm
	shfl.sync.down.b32 %r70, %r71, %r72, %r73, %r74;
	// end inline asm
	mov.b64 	%rd159, {%r65, %r70};
	setp.gt.s32 	%p55, %r54, 30;
	mov.f64 	%fd340, %fd339;
	mov.u64 	%rd342, %rd341;
	@%p55 bra 	$L__BB7_168;
	mul.f64 	%fd215, %fd339, %fd339;
	mul.f64 	%fd216, %fd214, %fd214;
	setp.lt.f64 	%p56, %fd215, %fd216;
	mov.f64 	%fd340, %fd214;
	mov.u64 	%rd342, %rd159;
	@%p56 bra 	$L__BB7_168;
	setp.lt.f64 	%p57, %fd216, %fd215;
	mov.f64 	%fd340, %fd339;
	mov.u64 	%rd342, %rd341;
	@%p57 bra 	$L__BB7_168;
	setp.lt.s64 	%p58, %rd341, %rd159;
	selp.f64 	%fd340, %fd339, %fd214, %p58;
	min.s64 	%rd342, %rd341, %rd159;
$L__BB7_168:
	mov.b64 	%rd235, %fd340;
	mov.b64 	{%r76, %r81}, %rd235;
	mov.b32 	%r92, 2;
	mov.b32 	%r93, 31;
	mov.b32 	%r94, -1;
	// begin inline asm
	shfl.sync.down.b32 %r75, %r76, %r92, %r93, %r94;
	// end inline asm
	// begin inline asm
	shfl.sync.down.b32 %r80, %r81, %r92, %r93, %r94;
	// end inline asm
	mov.b64 	%rd236, {%r75, %r80};
	mov.b64 	%fd219, %rd236;
	mov.b64 	{%r86, %r91}, %rd342;
	// begin inline asm
	shfl.sync.down.b32 %r85, %r86, %r92, %r93, %r94;
	// end inline asm
	// begin inline asm
	shfl.sync.down.b32 %r90, %r91, %r92, %r93, %r94;
	// end inline asm
	mov.b64 	%rd162, {%r85, %r90};
	setp.gt.s32 	%p59, %r54, 29;
	mov.f64 	%fd341, %fd340;
	mov.u64 	%rd343, %rd342;
	@%p59 bra 	$L__BB7_172;
	mul.f64 	%fd220, %fd340, %fd340;
	mul.f64 	%fd221, %fd219, %fd219;
	setp.lt.f64 	%p60, %fd220, %fd221;
	mov.f64 	%fd341, %fd219;
	mov.u64 	%rd343, %rd162;
	@%p60 bra 	$L__BB7_172;
	setp.lt.f64 	%p61, %fd221, %fd220;
	mov.f64 	%fd341, %fd340;
	mov.u64 	%rd343, %rd342;
	@%p61 bra 	$L__BB7_172;
	setp.lt.s64 	%p62, %rd342, %rd162;
	selp.f64 	%fd341, %fd340, %fd219, %p62;
	min.s64 	%rd343, %rd342, %rd162;
$L__BB7_172:
	mov.b64 	%rd237, %fd341;
	mov.b64 	{%r96, %r101}, %rd237;
	mov.b32 	%r112, 4;
	mov.b32 	%r113, 31;
	mov.b32 	%r114, -1;
	// begin inline asm
	shfl.sync.down.b32 %r95, %r96, %r112, %r113, %r114;
	// end inline asm
	// begin inline asm
	shfl.sync.down.b32 %r100, %r101, %r112, %r113, %r114;
	// end inline asm
	mov.b64 	%rd238, {%r95, %r100};
	mov.b64 	%fd224, %rd238;
	mov.b64 	{%r106, %r111}, %rd343;
	// begin inline asm
	shfl.sync.down.b32 %r105, %r106, %r112, %r113, %r114;
	// end inline asm
	// begin inline asm
	shfl.sync.down.b32 %r110, %r111, %r112, %r113, %r114;
	// end inline asm
	mov.b64 	%rd165, {%r105, %r110};
	setp.gt.s32 	%p63, %r54, 27;
	mov.f64 	%fd342, %fd341;
	mov.u64 	%rd344, %rd343;
	@%p63 bra 	$L__BB7_176;
	mul.f64 	%fd225, %fd341, %fd341;
	mul.f64 	%fd226, %fd224, %fd224;
	setp.lt.f64 	%p64, %fd225, %fd226;
	mov.f64 	%fd342, %fd224;
	mov.u64 	%rd344, %rd165;
	@%p64 bra 	$L__BB7_176;
	setp.lt.f64 	%p65, %fd226, %fd225;
	mov.f64 	%fd342, %fd341;
	mov.u64 	%rd344, %rd343;
	@%p65 bra 	$L__BB7_176;
	setp.lt.s64 	%p66, %rd343, %rd165;
	selp.f64 	%fd342, %fd341, %fd224, %p66;
	min.s64 	%rd344, %rd343, %rd165;
$L__BB7_176:
	mov.b64 	%rd239, %fd342;
	mov.b64 	{%r116, %r121}, %rd239;
	mov.b32 	%r132, 8;
	mov.b32 	%r133, 31;
	mov.b32 	%r134, -1;
	// begin inline asm
	shfl.sync.down.b32 %r115, %r116, %r132, %r133, %r134;
	// end inline asm
	// begin inline asm
	shfl.sync.down.b32 %r120, %r121, %r132, %r133, %r134;
	// end inline asm
	mov.b64 	%rd240, {%r115, %r120};
	mov.b64 	%fd229, %rd240;
	mov.b64 	{%r126, %r131}, %rd344;
	// begin inline asm
	shfl.sync.down.b32 %r125, %r126, %r132, %r133, %r134;
	// end inline asm
	// begin inline asm
	shfl.sync.down.b32 %r130, %r131, %r132, %r133, %r134;
	// end inline asm
	mov.b64 	%rd168, {%r125, %r130};
	setp.gt.s32 	%p67, %r54, 23;
	mov.f64 	%fd343, %fd342;
	mov.u64 	%rd345, %rd344;
	@%p67 bra 	$L__BB7_180;
	mul.f64 	%fd230, %fd342, %fd342;
	mul.f64 	%fd231, %fd229, %fd229;
	setp.lt.f64 	%p68, %fd230, %fd231;
	mov.f64 	%fd343, %fd229;
	mov.u64 	%rd345, %rd168;
	@%p68 bra 	$L__BB7_180;
	setp.lt.f64 	%p69, %fd231, %fd230;
	mov.f64 	%fd343, %fd342;
	mov.u64 	%rd345, %rd344;
	@%p69 bra 	$L__BB7_180;
	setp.lt.s64 	%p70, %rd344, %rd168;
	selp.f64 	%fd343, %fd342, %fd229, %p70;
	min.s64 	%rd345, %rd344, %rd168;
$L__BB7_180:
	mov.b64 	%rd241, %fd343;
	mov.b64 	{%r136, %r141}, %rd241;
	mov.b32 	%r152, 16;
	mov.b32 	%r153, 31;
	mov.b32 	%r154, -1;
	// begin inline asm
	shfl.sync.down.b32 %r135, %r136, %r152, %r153, %r154;
	// end inline asm
	// begin inline asm
	shfl.sync.down.b32 %r140, %r141, %r152, %r153, %r154;
	// end inline asm
	mov.b64 	%rd242, {%r135, %r140};
	mov.b64 	%fd234, %rd242;
	mov.b64 	{%r146, %r151}, %rd345;
	// begin inline asm
	shfl.sync.down.b32 %r145, %r146, %r152, %r153, %r154;
	// end inline asm
	// begin inline asm
	shfl.sync.down.b32 %r150, %r151, %r152, %r153, %r154;
	// end inline asm
	mov.b64 	%rd171, {%r145, %r150};
	setp.gt.s32 	%p71, %r54, 15;
	mov.f64 	%fd351, %fd343;
	mov.u64 	%rd353, %rd345;
	@%p71 bra 	$L__BB7_184;
	mul.f64 	%fd235, %fd343, %fd343;
	mul.f64 	%fd236, %fd234, %fd234;
	setp.lt.f64 	%p72, %fd235, %fd236;
	mov.f64 	%fd351, %fd234;
	mov.u64 	%rd353, %rd171;
	@%p72 bra 	$L__BB7_184;
	setp.lt.f64 	%p73, %fd236, %fd235;
	mov.f64 	%fd351, %fd343;
	mov.u64 	%rd353, %rd345;
	@%p73 bra 	$L__BB7_184;
	setp.lt.s64 	%p74, %rd345, %rd171;
	selp.f64 	%fd351, %fd343, %fd234, %p74;
	min.s64 	%rd353, %rd345, %rd171;
$L__BB7_184:
	setp.ne.s32 	%p75, %r54, 0;
	@%p75 bra 	$L__BB7_186;
	shr.u32 	%r155, %r20, 1;
	and.b32  	%r156, %r155, 496;
	mov.u32 	%r157, _ZN6thrust24THRUST_300001_SM_1000_NS8cuda_cub4core6detail5shmemE;
	add.s32 	%r158, %r157, %r156;
	st.shared.f64 	[%r158+8], %fd351;
	st.shared.u64 	[%r158+16], %rd353;
$L__BB7_186:
	bar.sync 	0;
	setp.ne.s32 	%p76, %r20, 0;
	@%p76 bra 	$L__BB7_208;
	ld.shared.f64 	%fd239, [_ZN6thrust24THRUST_300001_SM_1000_NS8cuda_cub4core6detail5shmemE+24];
	ld.shared.u64 	%rd174, [_ZN6thrust24THRUST_300001_SM_1000_NS8cuda_cub4core6detail5shmemE+32];
	mul.f64 	%fd240, %fd351, %fd351;
	mul.f64 	%fd241, %fd239, %fd239;
	setp.lt.f64 	%p77, %fd240, %fd241;
	mov.f64 	%fd345, %fd239;
	mov.u64 	%rd347, %rd174;
	@%p77 bra 	$L__BB7_190;
	setp.lt.f64 	%p78, %fd241, %fd240;
	mov.f64 	%fd345, %fd351;
	mov.u64 	%rd347, %rd353;
	@%p78 bra 	$L__BB7_190;
	setp.lt.s64 	%p79, %rd353, %rd174;
	selp.f64 	%fd345, %fd351, %fd239, %p79;
	min.s64 	%rd347, %rd353, %rd174;
$L__BB7_190:
	ld.shared.f64 	%fd244, [_ZN6thrust24THRUST_300001_SM_1000_NS8cuda_cub4core6detail5shmemE+40];
	ld.shared.u64 	%rd177, [_ZN6thrust24THRUST_300001_SM_1000_NS8cuda_cub4core6detail5shmemE+48];
	mul.f64 	%fd245, %fd345, %fd345;
	mul.f64 	%fd246, %fd244, %fd244;
	setp.lt.f64 	%p80, %fd245, %fd246;
	mov.f64 	%fd346, %fd244;
	mov.u64 	%rd348, %rd177;
	@%p80 bra 	$L__BB7_193;
	setp.lt.f64 	%p81, %fd246, %fd245;
	mov.f64 	%fd346, %fd345;
	mov.u64 	%rd348, %rd347;
	@%p81 bra 	$L__BB7_193;
	setp.lt.s64 	%p82, %rd347, %rd177;
	selp.f64 	%fd346, %fd345, %fd244, %p82;
	min.s64 	%rd348, %rd347, %rd177;
$L__BB7_193:
	ld.shared.f64 	%fd249, [_ZN6thrust24THRUST_300001_SM_1000_NS8cuda_cub4core6detail5shmemE+56];
	ld.shared.u64 	%rd180, [_ZN6thrust24THRUST_300001_SM_1000_NS8cuda_cub4core6detail5shmemE+64];
	mul.f64 	%fd250, %fd346, %fd346;
	mul.f64 	%fd251, %fd249, %fd249;
	setp.lt.f64 	%p83, %fd250, %fd251;
	mov.f64 	%fd347, %fd249;
	mov.u64 	%rd349, %rd180;
	@%p83 bra 	$L__BB7_196;
	setp.lt.f64 	%p84, %fd251, %fd250;
	mov.f64 	%fd347, %fd346;
	mov.u64 	%rd349, %rd348;
	@%p84 bra 	$L__BB7_196;
	setp.lt.s64 	%p85, %rd348, %rd180;
	selp.f64 	%fd347, %fd346, %fd249, %p85;
	min.s64 	%rd349, %rd348, %rd180;
$L__BB7_196:
	ld.shared.f64 	%fd254, [_ZN6thrust24THRUST_300001_SM_1000_NS8cuda_cub4core6detail5shmemE+72];
	ld.shared.u64 	%rd183, [_ZN6thrust24THRUST_300001_SM_1000_NS8cuda_cub4core6detail5shmemE+80];
	mul.f64 	%fd255, %fd347, %fd347;
	mul.f64 	%fd256, %fd254, %fd254;
	setp.lt.f64 	%p86, %fd255, %fd256;
	mov.f64 	%fd348, %fd254;
	mov.u64 	%rd350, %rd183;
	@%p86 bra 	$L__BB7_199;
	setp.lt.f64 	%p87, %fd256, %fd255;
	mov.f64 	%fd348, %fd347;
	mov.u64 	%rd350, %rd349;
	@%p87 bra 	$L__BB7_199;
	setp.lt.s64 	%p88, %rd349, %rd183;
	selp.f64 	%fd348, %fd347, %fd254, %p88;
	min.s64 	%rd350, %rd349, %rd183;
$L__BB7_199:
	ld.shared.f64 	%fd259, [_ZN6thrust24THRUST_300001_SM_1000_NS8cuda_cub4core6detail5shmemE+88];
	ld.shared.u64 	%rd186, [_ZN6thrust24THRUST_300001_SM_1000_NS8cuda_cub4core6detail5shmemE+96];
	mul.f64 	%fd260, %fd348, %fd348;
	mul.f64 	%fd261, %fd259, %fd259;
	setp.lt.f64 	%p89, %fd260, %fd261;
	mov.f64 	%fd349, %fd259;
	mov.u64 	%rd351, %rd186;
	@%p89 bra 	$L__BB7_202;
	setp.lt.f64 	%p90, %fd261, %fd260;
	mov.f64 	%fd349, %fd348;
	mov.u64 	%rd351, %rd350;
	@%p90 bra 	$L__BB7_202;
	setp.lt.s64 	%p91, %rd350, %rd186;
	selp.f64 	%fd349, %fd348, %fd259, %p91;
	min.s64 	%rd351, %rd350, %rd186;
$L__BB7_202:
	ld.shared.f64 	%fd264, [_ZN6thrust24THRUST_300001_SM_1000_NS8cuda_cub4core6detail5shmemE+104];
	ld.shared.u64 	%rd189, [_ZN6thrust24THRUST_300001_SM_1000_NS8cuda_cub4core6detail5shmemE+112];
	mul.f64 	%fd265, %fd349, %fd349;
	mul.f64 	%fd266, %fd264, %fd264;
	setp.lt.f64 	%p92, %fd265, %fd266;
	mov.f64 	%fd350, %fd264;
	mov.u64 	%rd352, %rd189;
	@%p92 bra 	$L__BB7_205;
	setp.lt.f64 	%p93, %fd266, %fd265;
	mov.f64 	%fd350, %fd349;
	mov.u64 	%rd352, %rd351;
	@%p93 bra 	$L__BB7_205;
	setp.lt.s64 	%p94, %rd351, %rd189;
	selp.f64 	%fd350, %fd349, %fd264, %p94;
	min.s64 	%rd352, %rd351, %rd189;
$L__BB7_205:
	ld.shared.f64 	%fd269, [_ZN6thrust24THRUST_300001_SM_1000_NS8cuda_cub4core6detail5shmemE+120];
	ld.shared.u64 	%rd192, [_ZN6thrust24THRUST_300001_SM_1000_NS8cuda_cub4core6detail5shmemE+128];
	mul.f64 	%fd270, %fd350, %fd350;
	mul.f64 	%fd271, %fd269, %fd269;
	setp.lt.f64 	%p95, %fd270, %fd271;
	mov.u64 	%rd353, %rd192;
	mov.f64 	%fd351, %fd269;
	@%p95 bra 	$L__BB7_208;
	setp.lt.f64 	%p96, %fd271, %fd270;
	mov.u64 	%rd353, %rd352;
	mov.f64 	%fd351, %fd350;
	@%p96 bra 	$L__BB7_208;
	setp.lt.s64 	%p97, %rd352, %rd192;
	selp.f64 	%fd351, %fd350, %fd269, %p97;
	min.s64 	%rd353, %rd352, %rd192;
$L__BB7_208:
	mov.u32 	%r389, %tid.x;
	setp.ne.s32 	%p214, %r389, 0;
	@%p214 bra 	$L__BB7_210;
	ld.param.u64 	%rd284, [_ZN6thrust24THRUST_300001_SM_1000_NS8cuda_cub4core6detail13_kernel_agentINS1_8__reduce11ReduceAgentINS0_12zip_iteratorIN4cuda3std3__45tupleIJNS0_10device_ptrIdEENS0_17counting_iteratorIlNS0_11use_defaultESF_SF_EEEEEEEPNSB_IJdlEEESJ_lNS1_9__extrema9arg_max_fIdl10comparatorEEEEJSI_SK_lN3cub18CUB_300001_SM_100013GridEvenShareIlEENSR_9GridQueueIyEESO_EEEvDpT0__param_1];
	cvta.to.global.u64 	%rd281, %rd284;
	mul.wide.u32 	%rd282, %r1, 16;
	add.s64 	%rd283, %rd281, %rd282;
	st.global.f64 	[%rd283], %fd351;
	st.global.u64 	[%rd283+8], %rd353;
$L__BB7_210:
	ret;

}
	// .globl	_ZN6thrust24THRUST_300001_SM_1000_NS8cuda_cub4core6detail13_kernel_agentINS1_8__reduce10DrainAgentIlEEJN3cub18CUB_300001_SM_10009GridQueueIyEElEEEvDpT0_
.visible .entry _ZN6thrust24THRUST_300001_SM_1000_NS8cuda_cub4core6detail13_kernel_agentINS1_8__reduce10DrainAgentIlEEJN3cub18CUB_300001_SM_10009GridQueueIyEElEEEvDpT0_(
	.param .align 8 .b8 _ZN6thrust24THRUST_300001_SM_1000_NS8cuda_cub4core6detail13_kernel_agentINS1_8__reduce10DrainAgentIlEEJN3cub18CUB_300001_SM_10009GridQueueIyEElEEEvDpT0__param_0[8],
	.param .u64 _ZN6thrust24THRUST_300001_SM_1000_NS8cuda_cub4core6detail13_kernel_agentINS1_8__reduce10DrainAgentIlEEJN3cub18CUB_300001_SM_10009GridQueueIyEElEEEvDpT0__param_1
)
.maxntid 1
{
	.reg .b64 	%rd<5>;

	ld.param.u64 	%rd1, [_ZN6thrust24THRUST_300001_SM_1000_NS8cuda_cub4core6detail13_kernel_agentINS1_8__reduce10DrainAgentIlEEJN3cub18CUB_300001_SM_10009GridQueueIyEElEEEvDpT0__param_0];
	ld.param.u64 	%rd2, [_ZN6thrust24THRUST_300001_SM_1000_NS8cuda_cub4core6detail13_kernel_agentINS1_8__reduce10DrainAgentIlEEJN3cub18CUB_300001_SM_10009GridQueueIyEElEEEvDpT0__param_1];
	cvta.to.global.u64 	%rd3, %rd1;
	st.global.u64 	[%rd3], %rd2;
	mov.b64 	%rd4, 0;
	st.global.u64 	[%rd3+8], %rd4;
	ret;

}
	// .globl	_ZN6thrust24THRUST_300001_SM_1000_NS8cuda_cub4core6detail13_kernel_agentINS1_8__reduce11ReduceAgentIPN4cuda3std3__45tupleIJdlEEESC_SB_lNS1_9__extrema9arg_max_fIdl10comparatorEEEEJSC_SC_iSG_EEEvDpT0_
.visible .entry _ZN6thrust24THRUST_300001_SM_1000_NS8cuda_cub4core6detail13_kernel_agentINS1_8__reduce11ReduceAgentIPN4cuda3std3__45tupleIJdlEEESC_SB_lNS1_9__extrema9arg_max_fIdl10comparatorEEEEJSC_SC_iSG_EEEvDpT0_(
	.param .u64 .ptr .align 1 _ZN6thrust24THRUST_300001_SM_1000_NS8cuda_cub4core6detail13_kernel_agentINS1_8__reduce11ReduceAgentIPN4cuda3std3__45tupleIJdlEEESC_SB_lNS1_9__extrema9arg_max_fIdl10comparatorEEEEJSC_SC_iSG_EEEvDpT0__param_0,
	.param .u64 .ptr .align 1 _ZN6thrust24THRUST_300001_SM_1000_NS8cuda_cub4core6detail13_kernel_agentINS1_8__reduce11ReduceAgentIPN4cuda3std3__45tupleIJdlEEESC_SB_lNS1_9__extrema9arg_max_fIdl10comparatorEEEEJSC_SC_iSG_EEEvDpT0__param_1,
	.param .u32 _ZN6thrust24THRUST_300001_SM_1000_NS8cuda_cub4core6detail13_kernel_agentINS1_8__reduce11ReduceAgentIPN4cuda3std3__45tupleIJdlEEESC_SB_lNS1_9__extrema9arg_max_fIdl10comparatorEEEEJSC_SC_iSG_EEEvDpT0__param_2,
	.param .align 1 .b8 _ZN6thrust24THRUST_300001_SM_1000_NS8cuda_cub4core6detail13_kernel_agentINS1_8__reduce11ReduceAgentIPN4cuda3std3__45tupleIJdlEEESC_SB_lNS1_9__extrema9arg_max_fIdl10comparatorEEEEJSC_SC_iSG_EEEvDpT0__param_3[1]
)
.maxntid 256
{
	.reg .pred 	%p<264>;
	.reg .b32 	%r<374>;
	.reg .b64 	%rd<509>;
	.reg .b64 	%fd<423>;

	ld.param.u64 	%rd236, [_ZN6thrust24THRUST_300001_SM_1000_NS8cuda_cub4core6detail13_kernel_agentINS1_8__reduce11ReduceAgentIPN4cuda3std3__45tupleIJdlEEESC_SB_lNS1_9__extrema9arg_max_fIdl10comparatorEEEEJSC_SC_iSG_EEEvDpT0__param_0];
	ld.param.u32 	%r29, [_ZN6thrust24THRUST_300001_SM_1000_NS8cuda_cub4core6detail13_kernel_agentINS1_8__reduce11ReduceAgentIPN4cuda3std3__45tupleIJdlEEESC_SB_lNS1_9__extrema9arg_max_fIdl10comparatorEEEEJSC_SC_iSG_EEEvDpT0__param_2];
	cvt.s64.s32 	%rd1, %r29;
	setp.eq.s32 	%p1, %r29, 0;
	@%p1 bra 	$L__BB9_234;
	setp.gt.s32 	%p2, %r29, 1279;
	@%p2 bra 	$L__BB9_121;
	mov.u32 	%r1, %tid.x;
	setp.ge.s32 	%p147, %r1, %r29;
	mov.f64 	%fd354, 0d0000000000000000;
	mov.b64 	%rd432, 0;
	mov.u32 	%r368, %r1;
	@%p147 bra 	$L__BB9_4;
	mul.wide.u32 	%rd376, %r1, 16;
	add.s64 	%rd373, %rd236, %rd376;
	// begin inline asm
	ld.global.nc.u64 %rd372, [%rd373];
	// end inline asm
	add.s64 	%rd375, %rd373, 8;
	// begin inline asm
	ld.global.nc.u64 %rd432, [%rd375];
	// end inline asm
	mov.b64 	%fd354, %rd372;
	add.s32 	%r368, %r1, 256;
$L__BB9_4:
	setp.ge.s32 	%p148, %r368, %r29;
	@%p148 bra 	$L__BB9_25;
	not.b32 	%r141, %r368;
	add.s32 	%r4, %r29, %r141;
	and.b32  	%r142, %r4, 768;
	setp.eq.s32 	%p149, %r142, 768;
	@%p149 bra 	$L__BB9_11;
	mul.wide.u32 	%rd378, %r368, 16;
	add.s64 	%rd423, %rd236, %rd378;
	shr.u32 	%r143, %r4, 8;
	add.s32 	%r144, %r143, 1;
	and.b32  	%r145, %r144, 3;
	neg.s32 	%r366, %r145;
$L__BB9_7:
	.pragma "nounroll";
	mov.u64 	%rd6, %rd432;
	mov.f64 	%fd3, %fd354;
	// begin inline asm
	ld.global.nc.u64 %rd379, [%rd423];
	// end inline asm
	add.s64 	%rd382, %rd423, 8;
	// begin inline asm
	ld.global.nc.u64 %rd381, [%rd382];
	// end inline asm
	mov.b64 	%fd4, %rd379;
	mul.f64 	%fd5, %fd3, %fd3;
	mul.f64 	%fd6, %fd4, %fd4;
	setp.lt.f64 	%p150, %fd5, %fd6;
	mov.u64 	%rd432, %rd381;
	mov.f64 	%fd354, %fd4;
	@%p150 bra 	$L__BB9_10;
	setp.lt.f64 	%p151, %fd6, %fd5;
	mov.u64 	%rd432, %rd6;
	mov.f64 	%fd354, %fd3;
	@%p151 bra 	$L__BB9_10;
	setp.lt.s64 	%p152, %rd6, %rd381;
	min.s64 	%rd432, %rd6, %rd381;
	selp.f64 	%fd354, %fd3, %fd4, %p152;
$L__BB9_10:
	add.s32 	%r368, %r368, 256;
	add.s64 	%rd423, %rd423, 4096;
	add.s32 	%r366, %r366, 1;
	setp.ne.s32 	%p153, %r366, 0;
	@%p153 bra 	$L__BB9_7;
$L__BB9_11:
	setp.lt.u32 	%p154, %r4, 768;
	@%p154 bra 	$L__BB9_25;
$L__BB9_12:
	mul.wide.s32 	%rd387, %r368, 16;
	add.s64 	%rd384, %rd236, %rd387;
	// begin inline asm
	ld.global.nc.u64 %rd383, [%rd384];
	// end inline asm
	add.s64 	%rd386, %rd384, 8;
	// begin inline asm
	ld.global.nc.u64 %rd385, [%rd386];
	// end inline asm
	mov.b64 	%fd12, %rd383;
	mul.f64 	%fd13, %fd354, %fd354;
	mul.f64 	%fd14, %fd12, %fd12;
	setp.lt.f64 	%p155, %fd13, %fd14;
	mov.u64 	%rd429, %rd385;
	mov.f64 	%fd351, %fd12;
	@%p155 bra 	$L__BB9_15;
	setp.lt.f64 	%p156, %fd14, %fd13;
	mov.u64 	%rd429, %rd432;
	mov.f64 	%fd351, %fd354;
	@%p156 bra 	$L__BB9_15;
	setp.lt.s64 	%p157, %rd432, %rd385;
	min.s64 	%rd429, %rd432, %rd385;
	selp.f64 	%fd351, %fd354, %fd12, %p157;
$L__BB9_15:
	add.s64 	%rd389, %rd384, 4096;
	// begin inline asm
	ld.global.nc.u64 %rd388, [%rd389];
	// end inline asm
	add.s64 	%rd391, %rd384, 4104;
	// begin inline asm
	ld.global.nc.u64 %rd390, [%rd391];
	// end inline asm
	mov.b64 	%fd17, %rd388;
	mul.f64 	%fd18, %fd351, %fd351;
	mul.f64 	%fd19, %fd17, %fd17;
	setp.lt.f64 	%p158, %fd18, %fd19;
	mov.u64 	%rd430, %rd390;
	mov.f64 	%fd352, %fd17;
	@%p158 bra 	$L__BB9_18;
	setp.lt.f64 	%p159, %fd19, %fd18;
	mov.u64 	%rd430, %rd429;
	mov.f64 	%fd352, %fd351;
	@%p159 bra 	$L__BB9_18;
	setp.lt.s64 	%p160, %rd429, %rd390;
	min.s64 	%rd430, %rd429, %rd390;
	selp.f64 	%fd352, %fd351, %fd17, %p160;
$L__BB9_18:
	add.s64 	%rd393, %rd384, 8192;
	// begin inline asm
	ld.global.nc.u64 %rd392, [%rd393];
	// end inline asm
	add.s64 	%rd395, %rd384, 8200;
	// begin inline asm
	ld.global.nc.u64 %rd394, [%rd395];
	// end inline asm
	mov.b64 	%fd22, %rd392;
	mul.f64 	%fd23, %fd352, %fd352;
	mul.f64 	%fd24, %fd22, %fd22;
	setp.lt.f64 	%p161, %fd23, %fd24;
	mov.u64 	%rd431, %rd394;
	mov.f64 	%fd353, %fd22;
	@%p161 bra 	$L__BB9_21;
	setp.lt.f64 	%p162, %fd24, %fd23;
	mov.u64 	%rd431, %rd430;
	mov.f64 	%fd353, %fd352;
	@%p162 bra 	$L__BB9_21;
	setp.lt.s64 	%p163, %rd430, %rd394;
	min.s64 	%rd431, %rd430, %rd394;
	selp.f64 	%fd353, %fd352, %fd22, %p163;
$L__BB9_21:
	add.s64 	%rd397, %rd384, 12288;
	// begin inline asm
	ld.global.nc.u64 %rd396, [%rd397];
	// end inline asm
	add.s64 	%rd399, %rd384, 12296;
	// begin inline asm
	ld.global.nc.u64 %rd398, [%rd399];
	// end inline asm
	mov.b64 	%fd27, %rd396;
	mul.f64 	%fd28, %fd353, %fd353;
	mul.f64 	%fd29, %fd27, %fd27;
	setp.lt.f64 	%p164, %fd28, %fd29;
	mov.u64 	%rd432, %rd398;
	mov.f64 	%fd354, %fd27;
	@%p164 bra 	$L__BB9_24;
	setp.lt.f64 	%p165, %fd29, %fd28;
	mov.u64 	%rd432, %rd431;
	mov.f64 	%fd354, %fd353;
	@%p165 bra 	$L__BB9_24;
	setp.lt.s64 	%p166, %rd431, %rd398;
	min.s64 	%rd432, %rd431, %rd398;
	selp.f64 	%fd354, %fd353, %fd27, %p166;
$L__BB9_24:
	add.s32 	%r368, %r368, 1024;
	setp.lt.s32 	%p167, %r368, %r29;
	@%p167 bra 	$L__BB9_12;
$L__BB9_25:
	setp.lt.s32 	%p168, %r29, 256;
	@%p168 bra 	$L__BB9_70;
	// begin inline asm
	mov.u32 %r259, %laneid;
	// end inline asm
	mov.b64 	%rd410, %fd354;
	mov.b64 	{%r261, %r266}, %rd410;
	mov.b32 	%r277, 1;
	mov.b32 	%r278, 31;
	mov.b32 	%r279, -1;
	// begin inline asm
	shfl.sync.down.b32 %r260, %r261, %r277, %r278, %r279;
	// end inline asm
	// begin inline asm
	shfl.sync.down.b32 %r265, %r266, %r277, %r278, %r279;
	// end inline asm
	mov.b64 	%rd411, {%r260, %r265};
	mov.b64 	%fd33, %rd411;
	mov.b64 	{%r271, %r276}, %rd432;
	// begin inline asm
	shfl.sync.down.b32 %r270, %r271, %r277, %r278, %r279;
	// end inline asm
	// begin inline asm
	shfl.sync.down.b32 %r275, %r276, %r277, %r278, %r279;
	// end inline asm
	mov.b64 	%rd28, {%r270, %r275};
	setp.gt.s32 	%p220, %r259, 30;
	mov.u64 	%rd434, %rd432;
	mov.f64 	%fd356, %fd354;
	@%p220 bra 	$L__BB9_30;
	mul.f64 	%fd34, %fd354, %fd354;
	mul.f64 	%fd35, %fd33, %fd33;
	setp.lt.f64 	%p221, %fd34, %fd35;
	mov.u64 	%rd434, %rd28;
	mov.f64 	%fd356, %fd33;
	@%p221 bra 	$L__BB9_30;
	setp.lt.f64 	%p222, %fd35, %fd34;
	mov.u64 	%rd434, %rd432;
	mov.f64 	%fd356, %fd354;
	@%p222 bra 	$L__BB9_30;
	setp.lt.s64 	%p223, %rd432, %rd28;
	min.s64 	%rd434, %rd432, %rd28;
	selp.f64 	%fd356, %fd354, %fd33, %p223;
$L__BB9_30:
	mov.b64 	%rd412, %fd356;
	mov.b64 	{%r281, %r286}, %rd412;
	mov.b32 	%r297, 2;
	mov.b32 	%r298, 31;
	mov.b32 	%r299, -1;
	// begin inline asm
	shfl.sync.down.b32 %r280, %r281, %r297, %r298, %r299;
	// end inline asm
	// begin inline asm
	shfl.sync.down.b32 %r285, %r286, %r297, %r298, %r299;
	// end inline asm
	mov.b64 	%rd413, {%r280, %r285};
	mov.b64 	%fd38, %rd413;
	mov.b64 	{%r291, %r296}, %rd434;
	// begin inline asm
	shfl.sync.down.b32 %r290, %r291, %r297, %r298, %r299;
	// end inline asm
	// begin inline asm
	shfl.sync.down.b32 %r295, %r296, %r297, %r298, %r299;
	// end inline asm
	mov.b64 	%rd31, {%r290, %r295};
	setp.gt.s32 	%p224, %r259, 29;
	mov.u64 	%rd435, %rd434;
	mov.f64 	%fd357, %fd356;
	@%p224 bra 	$L__BB9_34;
	mul.f64 	%fd39, %fd356, %fd356;
	mul.f64 	%fd40, %fd38, %fd38;
	setp.lt.f64 	%p225, %fd39, %fd40;
	mov.u64 	%rd435, %rd31;
	mov.f64 	%fd357, %fd38;
	@%p225 bra 	$L__BB9_34;
	setp.lt.f64 	%p226, %fd40, %fd39;
	mov.u64 	%rd435, %rd434;
	mov.f64 	%fd357, %fd356;
	@%p226 bra 	$L__BB9_34;
	setp.lt.s64 	%p227, %rd434, %rd31;
	min.s64 	%rd435, %rd434, %rd31;
	selp.f64 	%fd357, %fd356, %fd38, %p227;
$L__BB9_34:
	mov.b64 	%rd414, %fd357;
	mov.b64 	{%r301, %r306}, %rd414;
	mov.b32 	%r317, 4;
	mov.b32 	%r318, 31;
	mov.b32 	%r319, -1;
	// begin inline asm
	shfl.sync.down.b32 %r300, %r301, %r317, %r318, %r319;
	// end inline asm
	// begin inline asm
	shfl.sync.down.b32 %r305, %r306, %r317, %r318, %r319;
	// end inline asm
	mov.b64 	%rd415, {%r300, %r305};
	mov.b64 	%fd43, %rd415;
	mov.b64 	{%r311, %r316}, %rd435;
	// begin inline asm
	shfl.sync.down.b32 %r310, %r311, %r317, %r318, %r319;
	// end inline asm
	// begin inline asm
	shfl.sync.down.b32 %r315, %r316, %r317, %r318, %r319;
	// end inline asm
	mov.b64 	%rd34, {%r310, %r315};
	setp.gt.s32 	%p228, %r259, 27;
	mov.u64 	%rd436, %rd435;
	mov.f64 	%fd358, %fd357;
	@%p228 bra 	$L__BB9_38;
	mul.f64 	%fd44, %fd357, %fd357;
	mul.f64 	%fd45, %fd43, %fd43;
	setp.lt.f64 	%p229, %fd44, %fd45;
	mov.u64 	%rd436, %rd34;
	mov.f64 	%fd358, %fd43;
	@%p229 bra 	$L__BB9_38;
	setp.lt.f64 	%p230, %fd45, %fd44;
	mov.u64 	%rd436, %rd435;
	mov.f64 	%fd358, %fd357;
	@%p230 bra 	$L__BB9_38;
	setp.lt.s64 	%p231, %rd435, %rd34;
	min.s64 	%rd436, %rd435, %rd34;
	selp.f64 	%fd358, %fd357, %fd43, %p231;
$L__BB9_38:
	mov.b64 	%rd416, %fd358;
	mov.b64 	{%r321, %r326}, %rd416;
	mov.b32 	%r337, 8;
	mov.b32 	%r338, 31;
	mov.b32 	%r339, -1;
	// begin inline asm
	shfl.sync.down.b32 %r320, %r321, %r337, %r338, %r339;
	// end inline asm
	// begin inline asm
	shfl.sync.down.b32 %r325, %r326, %r337, %r338, %r339;
	// end inline asm
	mov.b64 	%rd417, {%r320, %r325};
	mov.b64 	%fd48, %rd417;
	mov.b64 	{%r331, %r336}, %rd436;
	// begin inline asm
	shfl.sync.down.b32 %r330, %r331, %r337, %r338, %r339;
	// end inline asm
	// begin inline asm
	shfl.sync.down.b32 %r335, %r336, %r337, %r338, %r339;
	// end inline asm
	mov.b64 	%rd37, {%r330, %r335};
	setp.gt.s32 	%p232, %r259, 23;
	mov.u64 	%rd437, %rd436;
	mov.f64 	%fd359, %fd358;
	@%p232 bra 	$L__BB9_42;
	mul.f64 	%fd49, %fd358, %fd358;
	mul.f64 	%fd50, %fd48, %fd48;
	setp.lt.f64 	%p233, %fd49, %fd50;
	mov.u64 	%rd437, %rd37;
	mov.f64 	%fd359, %fd48;
	@%p233 bra 	$L__BB9_42;
	setp.lt.f64 	%p234, %fd50, %fd49;
	mov.u64 	%rd437, %rd436;
	mov.f64 	%fd359, %fd358;
	@%p234 bra 	$L__BB9_42;
	setp.lt.s64 	%p235, %rd436, %rd37;
	min.s64 	%rd437, %rd436, %rd37;
	selp.f64 	%fd359, %fd358, %fd48, %p235;
$L__BB9_42:
	mov.b64 	%rd418, %fd359;
	mov.b64 	{%r341, %r346}, %rd418;
	mov.b32 	%r357, 16;
	mov.b32 	%r358, 31;
	mov.b32 	%r359, -1;
	// begin inline asm
	shfl.sync.down.b32 %r340, %r341, %r357, %r358, %r359;
	// end inline asm
	// begin inline asm
	shfl.sync.down.b32 %r345, %r346, %r357, %r358, %r359;
	// end inline asm
	mov.b64 	%rd419, {%r340, %r345};
	mov.b64 	%fd53, %rd419;
	mov.b64 	{%r351, %r356}, %rd437;
	// begin inline asm
	shfl.sync.down.b32 %r350, %r351, %r357, %r358, %r359;
	// end inline asm
	// begin inline asm
	shfl.sync.down.b32 %r355, %r356, %r357, %r358, %r359;
	// end inline asm
	mov.b64 	%rd40, {%r350, %r355};
	setp.gt.s32 	%p236, %r259, 15;
	mov.u64 	%rd508, %rd437;
	mov.f64 	%fd422, %fd359;
	@%p236 bra 	$L__BB9_46;
	mul.f64 	%fd54, %fd359, %fd359;
	mul.f64 	%fd55, %fd53, %fd53;
	setp.lt.f64 	%p237, %fd54, %fd55;
	mov.u64 	%rd508, %rd40;
	mov.f64 	%fd422, %fd53;
	@%p237 bra 	$L__BB9_46;
	setp.lt.f64 	%p238, %fd55, %fd54;
	mov.u64 	%rd508, %rd437;
	mov.f64 	%fd422, %fd359;
	@%p238 bra 	$L__BB9_46;
	setp.lt.s64 	%p239, %rd437, %rd40;
	min.s64 	%rd508, %rd437, %rd40;
	selp.f64 	%fd422, %fd359, %fd53, %p239;
$L__BB9_46:
	setp.ne.s32 	%p240, %r259, 0;
	@%p240 bra 	$L__BB9_48;
	shr.u32 	%r360, %r1, 1;
	and.b32  	%r361, %r360, 496;
	mov.u32 	%r362, _ZN6thrust24THRUST_300001_SM_1000_NS8cuda_cub4core6detail5shmemE;
	add.s32 	%r363, %r362, %r361;
	st.shared.f64 	[%r363+8], %fd422;
	st.shared.u64 	[%r363+16], %rd508;
$L__BB9_48:
	bar.sync 	0;
	setp.ne.s32 	%p241, %r1, 0;
	@%p241 bra 	$L__BB9_232;
	ld.shared.f64 	%fd58, [_ZN6thrust24THRUST_300001_SM_1000_NS8cuda_cub4core6detail5shmemE+24];
	ld.shared.u64 	%rd43, [_ZN6thrust24THRUST_300001_SM_1000_NS8cuda_cub4core6detail5shmemE+32];
	mul.f64 	%fd59, %fd422, %fd422;
	mul.f64 	%fd60, %fd58, %fd58;
	setp.lt.f64 	%p242, %fd59, %fd60;
	mov.u64 	%rd439, %rd43;
	mov.f64 	%fd361, %fd58;
	@%p242 bra 	$L__BB9_52;
	setp.lt.f64 	%p243, %fd60, %fd59;
	mov.u64 	%rd439, %rd508;
	mov.f64 	%fd361, %fd422;
	@%p243 bra 	$L__BB9_52;
	setp.lt.s64 	%p244, %rd508, %rd43;
	min.s64 	%rd439, %rd508, %rd43;
	selp.f64 	%fd361, %fd422, %fd58, %p244;
$L__BB9_52:
	ld.shared.f64 	%fd63, [_ZN6thrust24THRUST_300001_SM_1000_NS8cuda_cub4core6detail5shmemE+40];
	ld.shared.u64 	%rd46, [_ZN6thrust24THRUST_300001_SM_1000_NS8cuda_cub4core6detail5shmemE+48];
	mul.f64 	%fd64, %fd361, %fd361;
	mul.f64 	%fd65, %fd63, %fd63;
	setp.lt.f64 	%p245, %fd64, %fd65;
	mov.u64 	%rd440, %rd46;
	mov.f64 	%fd362, %fd63;
	@%p245 bra 	$L__BB9_55;
	setp.lt.f64 	%p246, %fd65, %fd64;
	mov.u64 	%rd440, %rd439;
	mov.f64 	%fd362, %fd361;
	@%p246 bra 	$L__BB9_55;
	setp.lt.s64 	%p247, %rd439, %rd46;
	min.s64 	%rd440, %rd439, %rd46;
	selp.f64 	%fd362, %fd361, %fd63, %p247;
$L__BB9_55:
	ld.shared.f64 	%fd68, [_ZN6thrust24THRUST_300001_SM_1000_NS8cuda_cub4core6detail5shmemE+56];
	ld.shared.u64 	%rd49, [_ZN6thrust24THRUST_300001_SM_1000_NS8cuda_cub4core6detail5shmemE+64];
	mul.f64 	%fd69, %fd362, %fd362;
	mul.f64 	%fd70, %fd68, %fd68;
	setp.lt.f64 	%p248, %fd69, %fd70;
	mov.u64 	%rd441, %rd49;
	mov.f64 	%fd363, %fd68;
	@%p248 bra 	$L__BB9_58;
	setp.lt.f64 	%p249, %fd70, %fd69;
	mov.u64 	%rd441, %rd440;
	mov.f64 	%fd363, %fd362;
	@%p249 bra 	$L__BB9_58;
	setp.lt.s64 	%p250, %rd440, %rd49;
	min.s64 	%rd441, %rd440, %rd49;
	selp.f64 	%fd363, %fd362, %fd68, %p250;
$L__BB9_58:
	ld.shared.f64 	%fd73, [_ZN6thrust24THRUST_300001_SM_1000_NS8cuda_cub4core6detail5shmemE+72];
	ld.shared.u64 	%rd52, [_ZN6thrust24THRUST_300001_SM_1000_NS8cuda_cub4core6detail5shmemE+80];
	mul.f64 	%fd74, %fd363, %fd363;
	mul.f64 	%fd75, %fd73, %fd73;
	setp.lt.f64 	%p251, %fd74, %fd75;
	mov.u64 	%rd442, %rd52;
	mov.f64 	%fd364, %fd73;
	@%p251 bra 	$L__BB9_61;
	setp.lt.f64 	%p252, %fd75, %fd74;
	mov.u64 	%rd442, %rd441;
	mov.f64 	%fd364, %fd363;
	@%p252 bra 	$L__BB9_61;
	setp.lt.s64 	%p253, %rd441, %rd52;
	min.s64 	%rd442, %rd441, %rd52;
	selp.f64 	%fd364, %fd363, %fd73, %p253;
$L__BB9_61:
	ld.shared.f64 	%fd78, [_ZN6thrust24THRUST_300001_SM_1000_NS8cuda_cub4core6detail5shmemE+88];
	ld.shared.u64 	%rd55, [_ZN6thrust24THRUST_300001_SM_1000_NS8cuda_cub4core6detail5shmemE+96];
	mul.f64 	%fd79, %fd364, %fd364;
	mul.f64 	%fd80, %fd78, %fd78;
	setp.lt.f64 	%p254, %fd79, %fd80;
	mov.u64 	%rd443, %rd55;
	mov.f64 	%fd365, %fd78;
	@%p254 bra 	$L__BB9_64;
	setp.lt.f64 	%p255, %fd80, %fd79;
	mov.u64 	%rd443, %rd442;
	mov.f64 	%fd365, %fd364;
	@%p255 bra 	$L__BB9_64;
	setp.lt.s64 	%p256, %rd442, %rd55;
	min.s64 	%rd443, %rd442, %rd55;
	selp.f64 	%fd365, %fd364, %fd78, %p256;
$L__BB9_64:
	ld.shared.f64 	%fd83, [_ZN6thrust24THRUST_300001_SM_1000_NS8cuda_cub4core6detail5shmemE+104];
	ld.shared.u64 	%rd58, [_ZN6thrust24THRUST_300001_SM_1000_NS8cuda_cub4core6detail5shmemE+112];
	mul.f64 	%fd84, %fd365, %fd365;
	mul.f64 	%fd85, %fd83, %fd83;
	setp.lt.f64 	%p257, %fd84, %fd85;
	mov.u64 	%rd444, %rd58;
	mov.f64 	%fd366, %fd83;
	@%p257 bra 	$L__BB9_67;
	setp.lt.f64 	%p258, %fd85, %fd84;
	mov.u64 	%rd444, %rd443;
	mov.f64 	%fd366, %fd365;
	@%p258 bra 	$L__BB9_67;
	setp.lt.s64 	%p259, %rd443, %rd58;
	min.s64 	%rd444, %rd443, %rd58;
	selp.f64 	%fd366, %fd365, %fd83, %p259;
$L__BB9_67:
	ld.shared.f64 	%fd88, [_ZN6thrust24THRUST_300001_SM_1000_NS8cuda_cub4core6detail5shmemE+120];
	ld.shared.u64 	%rd61, [_ZN6thrust24THRUST_300001_SM_1000_NS8cuda_cub4core6detail5shmemE+128];
	mul.f64 	%fd89, %fd366, %fd366;
	mul.f64 	%fd90, %fd88, %fd88;
	setp.lt.f64 	%p260, %fd89, %fd90;
	mov.u64 	%rd508, %rd61;
	mov.f64 	%fd422, %fd88;
	@%p260 bra 	$L__BB9_232;
	setp.lt.f64 	%p261, %fd90, %fd89;
	mov.u64 	%rd508, %rd444;
	mov.f64 	%fd422, %fd366;
	@%p261 bra 	$L__BB9_232;
	setp.lt.s64 	%p262, %rd444, %rd61;
	min.s64 	%rd508, %rd444, %rd61;
	selp.f64 	%fd422, %fd366, %fd88, %p262;
	bra.uni 	$L__BB9_232;
$L__BB9_70:
	// begin inline asm
	mov.u32 %r146, %laneid;
	// end inline asm
	and.b32  	%r167, %r1, 992;
	add.s32 	%r168, %r167, 32;
	setp.gt.s32 	%p169, %r168, %r29;
	not.b32 	%r169, %r167;
	add.s32 	%r170, %r29, %r169;
	selp.b32 	%r165, %r170, 31, %p169;
	mov.b64 	%rd400, %fd354;
	mov.b64 	{%r148, %r153}, %rd400;
	mov.b32 	%r164, 1;
	mov.b32 	%r166, -1;
	// begin inline asm
	shfl.sync.down.b32 %r147, %r148, %r164, %r165, %r166;
	// end inline asm
	// begin inline asm
	shfl.sync.down.b32 %r152, %r153, %r164, %r165, %r166;
	// end inline asm
	mov.b64 	%rd401, {%r147, %r152};
	mov.b64 	%fd92, %rd401;
	mov.b64 	{%r158, %r163}, %rd432;
	// begin inline asm
	shfl.sync.down.b32 %r157, %r158, %r164, %r165, %r166;
	// end inline asm
	// begin inline asm
	shfl.sync.down.b32 %r162, %r163, %r164, %r165, %r166;
	// end inline asm
	mov.b64 	%rd63, {%r157, %r162};
	setp.ge.s32 	%p170, %r146, %r165;
	mov.u64 	%rd445, %rd432;
	mov.f64 	%fd367, %fd354;
	@%p170 bra 	$L__BB9_74;
	mul.f64 	%fd93, %fd354, %fd354;
	mul.f64 	%fd94, %fd92, %fd92;
	setp.lt.f64 	%p171, %fd93, %fd94;
	mov.u64 	%rd445, %rd63;
	mov.f64 	%fd367, %fd92;
	@%p171 bra 	$L__BB9_74;
	setp.lt.f64 	%p172, %fd94, %fd93;
	mov.u64 	%rd445, %rd432;
	mov.f64 	%fd367, %fd354;
	@%p172 bra 	$L__BB9_74;
	setp.lt.s64 	%p173, %rd432, %rd63;
	min.s64 	%rd445, %rd432, %rd63;
	selp.f64 	%fd367, %fd354, %fd92, %p173;
$L__BB9_74:
	mov.b64 	%rd402, %fd367;
	mov.b64 	{%r172, %r177}, %rd402;
	mov.b32 	%r188, 2;
	mov.b32 	%r190, -1;
	// begin inline asm
	shfl.sync.down.b32 %r171, %r172, %r188, %r165, %r190;
	// end inline asm
	// begin inline asm
	shfl.sync.down.b32 %r176, %r177, %r188, %r165, %r190;
	// end inline asm
	mov.b64 	%rd403, {%r171, %r176};
	mov.b64 	%fd97, %rd403;
	mov.b64 	{%r182, %r187}, %rd445;
	// begin inline asm
	shfl.sync.down.b32 %r181, %r182, %r188, %r165, %r190;
	// end inline asm
	// begin inline asm
	shfl.sync.down.b32 %r186, %r187, %r188, %r165, %r190;
	// end inline asm
	mov.b64 	%rd66, {%r181, %r186};
	add.s32 	%r191, %r146, 2;
	setp.gt.s32 	%p174, %r191, %r165;
	mov.u64 	%rd446, %rd445;
	mov.f64 	%fd368, %fd367;
	@%p174 bra 	$L__BB9_78;
	mul.f64 	%fd98, %fd367, %fd367;
	mul.f64 	%fd99, %fd97, %fd97;
	setp.lt.f64 	%p175, %fd98, %fd99;
	mov.u64 	%rd446, %rd66;
	mov.f64 	%fd368, %fd97;
	@%p175 bra 	$L__BB9_78;
	setp.lt.f64 	%p176, %fd99, %fd98;
	mov.u64 	%rd446, %rd445;
	mov.f64 	%fd368, %fd367;
	@%p176 bra 	$L__BB9_78;
	setp.lt.s64 	%p177, %rd445, %rd66;
	min.s64 	%rd446, %rd445, %rd66;
	selp.f64 	%fd368, %fd367, %fd97, %p177;
$L__BB9_78:
	mov.b64 	%rd404, %fd368;
	mov.b64 	{%r193, %r198}, %rd404;
	mov.b32 	%r209, 4;
	mov.b32 	%r211, -1;
	// begin inline asm
	shfl.sync.down.b32 %r192, %r193, %r209, %r165, %r211;
	// end inline asm
	// begin inline asm
	shfl.sync.down.b32 %r197, %r198, %r209, %r165, %r211;
	// end inline asm
	mov.b64 	%rd405, {%r192, %r197};
	mov.b64 	%fd102, %rd405;
	mov.b64 	{%r203, %r208}, %rd446;
	// begin inline asm
	shfl.sync.down.b32 %r202, %r203, %r209, %r165, %r211;
	// end inline asm
	// begin inline asm
	shfl.sync.down.b32 %r207, %r208, %r209, %r165, %r211;
	// end inline asm
	mov.b64 	%rd69, {%r202, %r207};
	add.s32 	%r212, %r146, 4;
	setp.gt.s32 	%p178, %r212, %r165;
	mov.u64 	%rd447, %rd446;
	mov.f64 	%fd369, %fd368;
	@%p178 bra 	$L__BB9_82;
	mul.f64 	%fd103, %fd368, %fd368;
	mul.f64 	%fd104, %fd102, %fd102;
	setp.lt.f64 	%p179, %fd103, %fd104;
	mov.u64 	%rd447, %rd69;
	mov.f64 	%fd369, %fd102;
	@%p179 bra 	$L__BB9_82;
	setp.lt.f64 	%p180, %fd104, %fd103;
	mov.u64 	%rd447, %rd446;
	mov.f64 	%fd369, %fd368;
	@%p180 bra 	$L__BB9_82;
	setp.lt.s64 	%p181, %rd446, %rd69;
	min.s64 	%rd447, %rd446, %rd69;
	selp.f64 	%fd369, %fd368, %fd102, %p181;
$L__BB9_82:
	mov.b64 	%rd406, %fd369;
	mov.b64 	{%r214, %r219}, %rd406;
	mov.b32 	%r230, 8;
	mov.b32 	%r232, -1;
	// begin inline asm
	shfl.sync.down.b32 %r213, %r214, %r230, %r165, %r232;
	// end inline asm
	// begin inline asm
	shfl.sync.down.b32 %r218, %r219, %r230, %r165, %r232;
	// end inline asm
	mov.b64 	%rd407, {%r213, %r218};
	mov.b64 	%fd107, %rd407;
	mov.b64 	{%r224, %r229}, %rd447;
	// begin inline asm
	shfl.sync.down.b32 %r223, %r224, %r230, %r165, %r232;
	// end inline asm
	// begin inline asm
	shfl.sync.down.b32 %r228, %r229, %r230, %r165, %r232;
	// end inline asm
	mov.b64 	%rd72, {%r223, %r228};
	add.s32 	%r233, %r146, 8;
	setp.gt.s32 	%p182, %r233, %r165;
	mov.u64 	%rd448, %rd447;
	mov.f64 	%fd370, %fd369;
	@%p182 bra 	$L__BB9_86;
	mul.f64 	%fd108, %fd369, %fd369;
	mul.f64 	%fd109, %fd107, %fd107;
	setp.lt.f64 	%p183, %fd108, %fd109;
	mov.u64 	%rd448, %rd72;
	mov.f64 	%fd370, %fd107;
	@%p183 bra 	$L__BB9_86;
	setp.lt.f64 	%p184, %fd109, %fd108;
	mov.u64 	%rd448, %rd447;
	mov.f64 	%fd370, %fd369;
	@%p184 bra 	$L__BB9_86;
	setp.lt.s64 	%p185, %rd447, %rd72;
	min.s64 	%rd448, %rd447, %rd72;
	selp.f64 	%fd370, %fd369, %fd107, %p185;
$L__BB9_86:
	mov.b64 	%rd408, %fd370;
	mov.b64 	{%r235, %r240}, %rd408;
	mov.b32 	%r251, 16;
	mov.b32 	%r253, -1;
	// begin inline asm
	shfl.sync.down.b32 %r234, %r235, %r251, %r165, %r253;
	// end inline asm
	// begin inline asm
	shfl.sync.down.b32 %r239, %r240, %r251, %r165, %r253;
	// end inline asm
	mov.b64 	%rd409, {%r234, %r239};
	mov.b64 	%fd112, %rd409;
	mov.b64 	{%r245, %r250}, %rd448;
	// begin inline asm
	shfl.sync.down.b32 %r244, %r245, %r251, %r165, %r253;
	// end inline asm
	// begin inline asm
	shfl.sync.down.b32 %r249, %r250, %r251, %r165, %r253;
	// end inline asm
	mov.b64 	%rd75, {%r244, %r249};
	add.s32 	%r254, %r146, 16;
	setp.gt.s32 	%p186, %r254, %r165;
	mov.u64 	%rd508, %rd448;
	mov.f64 	%fd422, %fd370;
	@%p186 bra 	$L__BB9_90;
	mul.f64 	%fd113, %fd370, %fd370;
	mul.f64 	%fd114, %fd112, %fd112;
	setp.lt.f64 	%p187, %fd113, %fd114;
	mov.u64 	%rd508, %rd75;
	mov.f64 	%fd422, %fd112;
	@%p187 bra 	$L__BB9_90;
	setp.lt.f64 	%p188, %fd114, %fd113;
	mov.u64 	%rd508, %rd448;
	mov.f64 	%fd422, %fd370;
	@%p188 bra 	$L__BB9_90;
	setp.lt.s64 	%p189, %rd448, %rd75;
	min.s64 	%rd508, %rd448, %rd75;
	selp.f64 	%fd422, %fd370, %fd112, %p189;
$L__BB9_90:
	setp.ne.s32 	%p190, %r146, 0;
	@%p190 bra 	$L__BB9_92;
	shr.u32 	%r255, %r1, 1;
	and.b32  	%r256, %r255, 496;
	mov.u32 	%r257, _ZN6thrust24THRUST_300001_SM_1000_NS8cuda_cub4core6detail5shmemE;
	add.s32 	%r258, %r257, %r256;
	st.shared.f64 	[%r258+8], %fd422;
	st.shared.u64 	[%r258+16], %rd508;
$L__BB9_92:
	bar.sync 	0;
	setp.ne.s32 	%p191, %r1, 0;
	@%p191 bra 	$L__BB9_232;
	setp.lt.s32 	%p192, %r29, 33;
	mov.f64 	%fd372, %fd422;
	mov.u64 	%rd450, %rd508;
	@%p192 bra 	$L__BB9_97;
	ld.shared.f64 	%fd117, [_ZN6thrust24THRUST_300001_SM_1000_NS8cuda_cub4core6detail5shmemE+24];
	ld.shared.u64 	%rd78, [_ZN6thrust24THRUST_300001_SM_1000_NS8cuda_cub4core6detail5shmemE+32];
	mul.f64 	%fd118, %fd422, %fd422;
	mul.f64 	%fd119, %fd117, %fd117;
	setp.lt.f64 	%p193, %fd118, %fd119;
	mov.f64 	%fd372, %fd117;
	mov.u64 	%rd450, %rd78;
	@%p193 bra 	$L__BB9_97;
	setp.lt.f64 	%p194, %fd119, %fd118;
	mov.f64 	%fd372, %fd422;
	mov.u64 	%rd450, %rd508;
	@%p194 bra 	$L__BB9_97;
	setp.lt.s64 	%p195, %rd508, %rd78;
	min.s64 	%rd450, %rd508, %rd78;
	selp.f64 	%fd372, %fd422, %fd117, %p195;
$L__BB9_97:
	setp.lt.s32 	%p196, %r29, 65;
	mov.f64 	%fd373, %fd372;
	mov.u64 	%rd451, %rd450;
	@%p196 bra 	$L__BB9_101;
	ld.shared.f64 	%fd122, [_ZN6thrust24THRUST_300001_SM_1000_NS8cuda_cub4core6detail5shmemE+40];
	ld.shared.u64 	%rd81, [_ZN6thrust24THRUST_300001_SM_1000_NS8cuda_cub4core6detail5shmemE+48];
	mul.f64 	%fd123, %fd372, %fd372;
	mul.f64 	%fd124, %fd122, %fd122;
	setp.lt.f64 	%p197, %fd123, %fd124;
	mov.f64 	%fd373, %fd122;
	mov.u64 	%rd451, %rd81;
	@%p197 bra 	$L__BB9_101;
	setp.lt.f64 	%p198, %fd124, %fd123;
	mov.f64 	%fd373, %fd372;
	mov.u64 	%rd451, %rd450;
	@%p198 bra 	$L__BB9_101;
	setp.lt.s64 	%p199, %rd450, %rd81;
	min.s64 	%rd451, %rd450, %rd81;
	selp.f64 	%fd373, %fd372, %fd122, %p199;
$L__BB9_101:
	setp.lt.s32 	%p200, %r29, 97;
	mov.f64 	%fd374, %fd373;
	mov.u64 	%rd452, %rd451;
	@%p200 bra 	$L__BB9_105;
	ld.shared.f64 	%fd127, [_ZN6thrust24THRUST_300001_SM_1000_NS8cuda_cub4core6detail5shmemE+56];
	ld.shared.u64 	%rd84, [_ZN6thrust24THRUST_300001_SM_1000_NS8cuda_cub4core6detail5shmemE+64];
	mul.f64 	%fd128, %fd373, %fd373;
	mul.f64 	%fd129, %fd127, %fd127;
	setp.lt.f64 	%p201, %fd128, %fd129;
	mov.f64 	%fd374, %fd127;
	mov.u64 	%rd452, %rd84;
	@%p201 bra 	$L__BB9_105;
	setp.lt.f64 	%p202, %fd129, %fd128;
	mov.f64 	%fd374, %fd373;
	mov.u64 	%rd452, %rd451;
	@%p202 bra 	$L__BB9_105;
	setp.lt.s64 	%p203, %rd451, %rd84;
	min.s64 	%rd452, %rd451, %rd84;
	selp.f64 	%fd374, %fd373, %fd127, %p203;
$L__BB9_105:
	setp.lt.s32 	%p204, %r29, 129;
	mov.f64 	%fd375, %fd374;
	mov.u64 	%rd453, %rd452;
	@%p204 bra 	$L__BB9_109;
	ld.shared.f64 	%fd132, [_ZN6thrust24THRUST_300001_SM_1000_NS8cuda_cub4core6detail5shmemE+72];
	ld.shared.u64 	%rd87, [_ZN6thrust24THRUST_300001_SM_1000_NS8cuda_cub4core6detail5shmemE+80];
	mul.f64 	%fd133, %fd374, %fd374;
	mul.f64 	%fd134, %fd132, %fd132;
	setp.lt.f64 	%p205, %fd133, %fd134;
	mov.f64 	%fd375, %fd132;
	mov.u64 	%rd453, %rd87;
	@%p205 bra 	$L__BB9_109;
	setp.lt.f64 	%p206, %fd134, %fd133;
	mov.f64 	%fd375, %fd374;
	mov.u64 	%rd453, %rd452;
	@%p206 bra 	$L__BB9_109;
	setp.lt.s64 	%p207, %rd452, %rd87;
	min.s64 	%rd453, %rd452, %rd87;
	selp.f64 	%fd375, %fd374, %fd132, %p207;
$L__BB9_109:
	setp.lt.s32 	%p208, %r29, 161;
	mov.f64 	%fd376, %fd375;
	mov.u64 	%rd454, %rd453;
	@%p208 bra 	$L__BB9_113;
	ld.shared.f64 	%fd137, [_ZN6thrust24THRUST_300001_SM_1000_NS8cuda_cub4core6detail5shmemE+88];
	ld.shared.u64 	%rd90, [_ZN6thrust24THRUST_300001_SM_1000_NS8cuda_cub4core6detail5shmemE+96];
	mul.f64 	%fd138, %fd375, %fd375;
	mul.f64 	%fd139, %fd137, %fd137;
	setp.lt.f64 	%p209, %fd138, %fd139;
	mov.f64 	%fd376, %fd137;
	mov.u64 	%rd454, %rd90;
	@%p209 bra 	$L__BB9_113;
	setp.lt.f64 	%p210, %fd139, %fd138;
	mov.f64 	%fd376, %fd375;
	mov.u64 	%rd454, %rd453;
	@%p210 bra 	$L__BB9_113;
	setp.lt.s64 	%p211, %rd453, %rd90;
	min.s64 	%rd454, %rd453, %rd90;
	selp.f64 	%fd376, %fd375, %fd137, %p211;
$L__BB9_113:
	setp.lt.s32 	%p212, %r29, 193;
	mov.f64 	%fd377, %fd376;
	mov.u64 	%rd455, %rd454;
	@%p212 bra 	$L__BB9_117;
	ld.shared.f64 	%fd142, [_ZN6thrust24THRUST_300001_SM_1000_NS8cuda_cub4core6detail5shmemE+104];
	ld.shared.u64 	%rd93, [_ZN6thrust24THRUST_300001_SM_1000_NS8cuda_cub4core6detail5shmemE+112];
	mul.f64 	%fd143, %fd376, %fd376;
	mul.f64 	%fd144, %fd142, %fd142;
	setp.lt.f64 	%p213, %fd143, %fd144;
	mov.f64 	%fd377, %fd142;
	mov.u64 	%rd455, %rd93;
	@%p213 bra 	$L__BB9_117;
	setp.lt.f64 	%p214, %fd144, %fd143;
	mov.f64 	%fd377, %fd376;
	mov.u64 	%rd455, %rd454;
	@%p214 bra 	$L__BB9_117;
	setp.lt.s64 	%p215, %rd454, %rd93;
	min.s64 	%rd455, %rd454, %rd93;
	selp.f64 	%fd377, %fd376, %fd142, %p215;
$L__BB9_117:
	setp.lt.s32 	%p216, %r29, 225;
	mov.u64 	%rd508, %rd455;
	mov.f64 	%fd422, %fd377;
	@%p216 bra 	$L__BB9_232;
	ld.shared.f64 	%fd147, [_ZN6thrust24THRUST_300001_SM_1000_NS8cuda_cub4core6detail5shmemE+120];
	ld.shared.u64 	%rd96, [_ZN6thrust24THRUST_300001_SM_1000_NS8cuda_cub4core6detail5shmemE+128];
	mul.f64 	%fd148, %fd377, %fd377;
	mul.f64 	%fd149, %fd147, %fd147;
	setp.lt.f64 	%p217, %fd148, %fd149;
	mov.u64 	%rd508, %rd96;
	mov.f64 	%fd422, %fd147;
	@%p217 bra 	$L__BB9_232;
	setp.lt.f64 	%p218, %fd149, %fd148;
	mov.u64 	%rd508, %rd455;
	mov.f64 	%fd422, %fd377;
	@%p218 bra 	$L__BB9_232;
	setp.lt.s64 	%p219, %rd455, %rd96;
	min.s64 	%rd508, %rd455, %rd96;
	selp.f64 	%fd422, %fd377, %fd147, %p219;
	bra.uni 	$L__BB9_232;
$L__BB9_121:
	mov.u32 	%r16, %tid.x;
	cvt.u64.u32 	%rd98, %r16;
	mul.wide.u32 	%rd258, %r16, 16;
	add.s64 	%rd239, %rd236, %rd258;
	// begin inline asm
	ld.global.nc.u64 %rd238, [%rd239];
	// end inline asm
	add.s64 	%rd241, %rd239, 8;
	// begin inline asm
	ld.global.nc.u64 %rd240, [%rd241];
	// end inline asm
	mov.b64 	%fd151, %rd238;
	add.s64 	%rd243, %rd239, 4096;
	// begin inline asm
	ld.global.nc.u64 %rd242, [%rd243];
	// end inline asm
	add.s64 	%rd245, %rd239, 4104;
	// begin inline asm
	ld.global.nc.u64 %rd456, [%rd245];
	// end inline asm
	mov.b64 	%fd378, %rd242;
	add.s64 	%rd247, %rd239, 8192;
	// begin inline asm
	ld.global.nc.u64 %rd246, [%rd247];
	// end inline asm
	add.s64 	%rd249, %rd239, 8200;
	// begin inline asm
	ld.global.nc.u64 %rd457, [%rd249];
	// end inline asm
	mov.b64 	%fd379, %rd246;
	add.s64 	%rd251, %rd239, 12288;
	// begin inline asm
	ld.global.nc.u64 %rd250, [%rd251];
	// end inline asm
	add.s64 	%rd253, %rd239, 12296;
	// begin inline asm
	ld.global.nc.u64 %rd458, [%rd253];
	// end inline asm
	mov.b64 	%fd380, %rd250;
	add.s64 	%rd255, %rd239, 16384;
	// begin inline asm
	ld.global.nc.u64 %rd254, [%rd255];
	// end inline asm
	add.s64 	%rd257, %rd239, 16392;
	// begin inline asm
	ld.global.nc.u64 %rd495, [%rd257];
	// end inline asm
	mov.b64 	%fd409, %rd254;
	mul.f64 	%fd156, %fd151, %fd151;
	mul.f64 	%fd157, %fd378, %fd378;
	setp.lt.f64 	%p3, %fd156, %fd157;
	@%p3 bra 	$L__BB9_123;
	setp.lt.f64 	%p4, %fd157, %fd156;
	setp.lt.s64 	%p5, %rd240, %rd456;
	or.pred  	%p6, %p4, %p5;
	selp.b64 	%rd456, %rd240, %rd456, %p6;
	selp.f64 	%fd378, %fd151, %fd378, %p6;
$L__BB9_123:
	mul.f64 	%fd160, %fd378, %fd378;
	mul.f64 	%fd161, %fd379, %fd379;
	setp.lt.f64 	%p7, %fd160, %fd161;
	@%p7 bra 	$L__BB9_125;
	setp.lt.f64 	%p8, %fd161, %fd160;
	setp.lt.s64 	%p9, %rd456, %rd457;
	or.pred  	%p10, %p8, %p9;
	selp.b64 	%rd457, %rd456, %rd457, %p10;
	selp.f64 	%fd379, %fd378, %fd379, %p10;
$L__BB9_125:
	mul.f64 	%fd164, %fd379, %fd379;
	mul.f64 	%fd165, %fd380, %fd380;
	setp.lt.f64 	%p11, %fd164, %fd165;
	@%p11 bra 	$L__BB9_127;
	setp.lt.f64 	%p12, %fd165, %fd164;
	setp.lt.s64 	%p13, %rd457, %rd458;
	or.pred  	%p14, %p12, %p13;
	selp.b64 	%rd458, %rd457, %rd458, %p14;
	selp.f64 	%fd380, %fd379, %fd380, %p14;
$L__BB9_127:
	mul.f64 	%fd168, %fd380, %fd380;
	mul.f64 	%fd169, %fd409, %fd409;
	setp.lt.f64 	%p15, %fd168, %fd169;
	@%p15 bra 	$L__BB9_129;
	setp.lt.f64 	%p16, %fd169, %fd168;
	setp.lt.s64 	%p17, %rd458, %rd495;
	or.pred  	%p18, %p16, %p17;
	selp.b64 	%rd495, %rd458, %rd495, %p18;
	selp.f64 	%fd409, %fd380, %fd409, %p18;
$L__BB9_129:
	setp.lt.u32 	%p19, %r29, 2560;
	mov.b64 	%rd474, 1280;
	@%p19 bra 	$L__BB9_165;
	add.s64 	%rd262, %rd1, -2560;
	mul.hi.u64 	%rd263, %rd262, -3689348814741910323;
	shr.u64 	%rd112, %rd263, 10;
	setp.lt.u64 	%p20, %rd262, 1280;
	mov.b64 	%rd474, 1280;
	@%p20 bra 	$L__BB9_153;
	add.s64 	%rd265, %rd112, 1;
	and.b64  	%rd460, %rd265, 36028797018963966;
	shl.b64 	%rd266, %rd98, 4;
	add.s64 	%rd267, %rd266, %rd236;
	add.s64 	%rd461, %rd267, 57352;
	mov.b64 	%rd474, 1280;
$L__BB9_132:
	add.s64 	%rd269, %rd461, -36872;
	// begin inline asm
	ld.global.nc.u64 %rd268, [%rd269];
	// end inline asm
	add.s64 	%rd271, %rd461, -36864;
	// begin inline asm
	ld.global.nc.u64 %rd464, [%rd271];
	// end inline asm
	mov.b64 	%fd383, %rd268;
	add.s64 	%rd273, %rd461, -32776;
	// begin inline asm
	ld.global.nc.u64 %rd272, [%rd273];
	// end inline asm
	add.s64 	%rd275, %rd461, -32768;
	// begin inline asm
	ld.global.nc.u64 %rd465, [%rd275];
	// end inline asm
	mov.b64 	%fd384, %rd272;
	add.s64 	%rd277, %rd461, -28680;
	// begin inline asm
	ld.global.nc.u64 %rd276, [%rd277];
	// end inline asm
	add.s64 	%rd279, %rd461, -28672;
	// begin inline asm
	ld.global.nc.u64 %rd466, [%rd279];
	// end inline asm
	mov.b64 	%fd385, %rd276;
	add.s64 	%rd281, %rd461, -24584;
	// begin inline asm
	ld.global.nc.u64 %rd280, [%rd281];
	// end inline asm
	add.s64 	%rd283, %rd461, -24576;
	// begin inline asm
	ld.global.nc.u64 %rd467, [%rd283];
	// end inline asm
	mov.b64 	%fd386, %rd280;
	add.s64 	%rd285, %rd461, -20488;
	// begin inline asm
	ld.global.nc.u64 %rd284, [%rd285];
	// end inline asm
	add.s64 	%rd287, %rd461, -20480;
	// begin inline asm
	ld.global.nc.u64 %rd468, [%rd287];
	// end inline asm
	mov.b64 	%fd387, %rd284;
	mul.f64 	%fd178, %fd409, %fd409;
	mul.f64 	%fd179, %fd383, %fd383;
	setp.lt.f64 	%p21, %fd178, %fd179;
	@%p21 bra 	$L__BB9_134;
	setp.lt.f64 	%p22, %fd179, %fd178;
	setp.lt.s64 	%p23, %rd495, %rd464;
	or.pred  	%p24, %p22, %p23;
	selp.b64 	%rd464, %rd495, %rd464, %p24;
	selp.f64 	%fd383, %fd409, %fd383, %p24;
$L__BB9_134:
	mul.f64 	%fd182, %fd383, %fd383;
	mul.f64 	%fd183, %fd384, %fd384;
	setp.lt.f64 	%p25, %fd182, %fd183;
	@%p25 bra 	$L__BB9_136;
	setp.lt.f64 	%p26, %fd183, %fd182;
	setp.lt.s64 	%p27, %rd464, %rd465;
	or.pred  	%p28, %p26, %p27;
	selp.b64 	%rd465, %rd464, %rd465, %p28;
	selp.f64 	%fd384, %fd383, %fd384, %p28;
$L__BB9_136:
	mul.f64 	%fd186, %fd384, %fd384;
	mul.f64 	%fd187, %fd385, %fd385;
	setp.lt.f64 	%p29, %fd186, %fd187;
	@%p29 bra 	$L__BB9_138;
	setp.lt.f64 	%p30, %fd187, %fd186;
	setp.lt.s64 	%p31, %rd465, %rd466;
	or.pred  	%p32, %p30, %p31;
	selp.b64 	%rd466, %rd465, %rd466, %p32;
	selp.f64 	%fd385, %fd384, %fd385, %p32;
$L__BB9_138:
	mul.f64 	%fd190, %fd385, %fd385;
	mul.f64 	%fd191, %fd386, %fd386;
	setp.lt.f64 	%p33, %fd190, %fd191;
	@%p33 bra 	$L__BB9_140;
	setp.lt.f64 	%p34, %fd191, %fd190;
	setp.lt.s64 	%p35, %rd466, %rd467;
	or.pred  	%p36, %p34, %p35;
	selp.b64 	%rd467, %rd466, %rd467, %p36;
	selp.f64 	%fd386, %fd385, %fd386, %p36;
$L__BB9_140:
	mul.f64 	%fd194, %fd386, %fd386;
	mul.f64 	%fd195, %fd387, %fd387;
	setp.lt.f64 	%p37, %fd194, %fd195;
	@%p37 bra 	$L__BB9_142;
	setp.lt.f64 	%p38, %fd195, %fd194;
	setp.lt.s64 	%p39, %rd467, %rd468;
	or.pred  	%p40, %p38, %p39;
	selp.b64 	%rd468, %rd467, %rd468, %p40;
	selp.f64 	%fd387, %fd386, %fd387, %p40;
$L__BB9_142:
	add.s64 	%rd289, %rd461, -16392;
	// begin inline asm
	ld.global.nc.u64 %rd288, [%rd289];
	// end inline asm
	add.s64 	%rd291, %rd461, -16384;
	// begin inline asm
	ld.global.nc.u64 %rd469, [%rd291];
	// end inline asm
	mov.b64 	%fd388, %rd288;
	add.s64 	%rd293, %rd461, -12296;
	// begin inline asm
	ld.global.nc.u64 %rd292, [%rd293];
	// end inline asm
	add.s64 	%rd295, %rd461, -12288;
	// begin inline asm
	ld.global.nc.u64 %rd470, [%rd295];
	// end inline asm
	mov.b64 	%fd389, %rd292;
	add.s64 	%rd297, %rd461, -8200;
	// begin inline asm
	ld.global.nc.u64 %rd296, [%rd297];
	// end inline asm
	add.s64 	%rd299, %rd461, -8192;
	// begin inline asm
	ld.global.nc.u64 %rd471, [%rd299];
	// end inline asm
	mov.b64 	%fd390, %rd296;
	add.s64 	%rd301, %rd461, -4104;
	// begin inline asm
	ld.global.nc.u64 %rd300, [%rd301];
	// end inline asm
	add.s64 	%rd303, %rd461, -4096;
	// begin inline asm
	ld.global.nc.u64 %rd472, [%rd303];
	// end inline asm
	mov.b64 	%fd391, %rd300;
	add.s64 	%rd305, %rd461, -8;
	// begin inline asm
	ld.global.nc.u64 %rd304, [%rd305];
	// end inline asm
	// begin inline asm
	ld.global.nc.u64 %rd495, [%rd461];
	// end inline asm
	mov.b64 	%fd409, %rd304;
	mul.f64 	%fd203, %fd387, %fd387;
	mul.f64 	%fd204, %fd388, %fd388;
	setp.lt.f64 	%p41, %fd203, %fd204;
	@%p41 bra 	$L__BB9_144;
	setp.lt.f64 	%p42, %fd204, %fd203;
	setp.lt.s64 	%p43, %rd468, %rd469;
	or.pred  	%p44, %p42, %p43;
	selp.b64 	%rd469, %rd468, %rd469, %p44;
	selp.f64 	%fd388, %fd387, %fd388, %p44;
$L__BB9_144:
	mul.f64 	%fd207, %fd388, %fd388;
	mul.f64 	%fd208, %fd389, %fd389;
	setp.lt.f64 	%p45, %fd207, %fd208;
	@%p45 bra 	$L__BB9_146;
	setp.lt.f64 	%p46, %fd208, %fd207;
	setp.lt.s64 	%p47, %rd469, %rd470;
	or.pred  	%p48, %p46, %p47;
	selp.b64 	%rd470, %rd469, %rd470, %p48;
	selp.f64 	%fd389, %fd388, %fd389, %p48;
$L__BB9_146:
	mul.f64 	%fd211, %fd389, %fd389;
	mul.f64 	%fd212, %fd390, %fd390;
	setp.lt.f64 	%p49, %fd211, %fd212;
	@%p49 bra 	$L__BB9_148;
	setp.lt.f64 	%p50, %fd212, %fd211;
	setp.lt.s64 	%p51, %rd470, %rd471;
	or.pred  	%p52, %p50, %p51;
	selp.b64 	%rd471, %rd470, %rd471, %p52;
	selp.f64 	%fd390, %fd389, %fd390, %p52;
$L__BB9_148:
	mul.f64 	%fd215, %fd390, %fd390;
	mul.f64 	%fd216, %fd391, %fd391;
	setp.lt.f64 	%p53, %fd215, %fd216;
	@%p53 bra 	$L__BB9_150;
	setp.lt.f64 	%p54, %fd216, %fd215;
	setp.lt.s64 	%p55, %rd471, %rd472;
	or.pred  	%p56, %p54, %p55;
	selp.b64 	%rd472, %rd471, %rd472, %p56;
	selp.f64 	%fd391, %fd390, %fd391, %p56;
$L__BB9_150:
	mul.f64 	%fd219, %fd391, %fd391;
	mul.f64 	%fd220, %fd409, %fd409;
	setp.lt.f64 	%p57, %fd219, %fd220;
	@%p57 bra 	$L__BB9_152;
	setp.lt.f64 	%p58, %fd220, %fd219;
	setp.lt.s64 	%p59, %rd472, %rd495;
	or.pred  	%p60, %p58, %p59;
	selp.b64 	%rd495, %rd472, %rd495, %p60;
	selp.f64 	%fd409, %fd391, %fd409, %p60;
$L__BB9_152:
	add.s64 	%rd474, %rd474, 2560;
	add.s64 	%rd461, %rd461, 40960;
	add.s64 	%rd460, %rd460, -2;
	setp.ne.s64 	%p61, %rd460, 0;
	@%p61 bra 	$L__BB9_132;
$L__BB9_153:
	and.b64  	%rd308, %rd112, 1;
	setp.eq.b64 	%p62, %rd308, 1;
	@%p62 bra 	$L__BB9_165;
	shl.b64 	%rd329, %rd474, 4;
	mul.wide.u32 	%rd330, %r16, 16;
	add.s64 	%rd331, %rd236, %rd330;
	add.s64 	%rd310, %rd331, %rd329;
	// begin inline asm
	ld.global.nc.u64 %rd309, [%rd310];
	// end inline asm
	add.s64 	%rd312, %rd310, 8;
	// begin inline asm
	ld.global.nc.u64 %rd478, [%rd312];
	// end inline asm
	mov.b64 	%fd395, %rd309;
	add.s64 	%rd314, %rd310, 4096;
	// begin inline asm
	ld.global.nc.u64 %rd313, [%rd314];
	// end inline asm
	add.s64 	%rd316, %rd310, 4104;
	// begin inline asm
	ld.global.nc.u64 %rd479, [%rd316];
	// end inline asm
	mov.b64 	%fd396, %rd313;
	add.s64 	%rd318, %rd310, 8192;
	// begin inline asm
	ld.global.nc.u64 %rd317, [%rd318];
	// end inline asm
	add.s64 	%rd320, %rd310, 8200;
	// begin inline asm
	ld.global.nc.u64 %rd480, [%rd320];
	// end inline asm
	mov.b64 	%fd397, %rd317;
	add.s64 	%rd322, %rd310, 12288;
	// begin inline asm
	ld.global.nc.u64 %rd321, [%rd322];
	// end inline asm
	add.s64 	%rd324, %rd310, 12296;
	// begin inline asm
	ld.global.nc.u64 %rd481, [%rd324];
	// end inline asm
	mov.b64 	%fd398, %rd321;
	add.s64 	%rd326, %rd310, 16384;
	// begin inline asm
	ld.global.nc.u64 %rd325, [%rd326];
	// end inline asm
	add.s64 	%rd328, %rd310, 16392;
	// begin inline asm
	ld.global.nc.u64 %rd482, [%rd328];
	// end inline asm
	mov.b64 	%fd399, %rd325;
	mul.f64 	%fd230, %fd409, %fd409;
	mul.f64 	%fd231, %fd395, %fd395;
	setp.lt.f64 	%p63, %fd230, %fd231;
	@%p63 bra 	$L__BB9_156;
	setp.lt.f64 	%p64, %fd231, %fd230;
	setp.lt.s64 	%p65, %rd495, %rd478;
	or.pred  	%p66, %p64, %p65;
	selp.b64 	%rd478, %rd495, %rd478, %p66;
	selp.f64 	%fd395, %fd409, %fd395, %p66;
$L__BB9_156:
	mul.f64 	%fd234, %fd395, %fd395;
	mul.f64 	%fd235, %fd396, %fd396;
	setp.lt.f64 	%p67, %fd234, %fd235;
	@%p67 bra 	$L__BB9_158;
	setp.lt.f64 	%p68, %fd235, %fd234;
	setp.lt.s64 	%p69, %rd478, %rd479;
	or.pred  	%p70, %p68, %p69;
	selp.b64 	%rd479, %rd478, %rd479, %p70;
	selp.f64 	%fd396, %fd395, %fd396, %p70;
$L__BB9_158:
	mul.f64 	%fd238, %fd396, %fd396;
	mul.f64 	%fd239, %fd397, %fd397;
	setp.lt.f64 	%p71, %fd238, %fd239;
	@%p71 bra 	$L__BB9_160;
	setp.lt.f64 	%p72, %fd239, %fd238;
	setp.lt.s64 	%p73, %rd479, %rd480;
	or.pred  	%p74, %p72, %p73;
	selp.b64 	%rd480, %rd479, %rd480, %p74;
	selp.f64 	%fd397, %fd396, %fd397, %p74;
$L__BB9_160:
	mul.f64 	%fd242, %fd397, %fd397;
	mul.f64 	%fd243, %fd398, %fd398;
	setp.lt.f64 	%p75, %fd242, %fd243;
	@%p75 bra 	$L__BB9_162;
	setp.lt.f64 	%p76, %fd243, %fd242;
	setp.lt.s64 	%p77, %rd480, %rd481;
	or.pred  	%p78, %p76, %p77;
	selp.b64 	%rd481, %rd480, %rd481, %p78;
	selp.f64 	%fd398, %fd397, %fd398, %p78;
$L__BB9_162:
	mul.f64 	%fd246, %fd398, %fd398;
	mul.f64 	%fd247, %fd399, %fd399;
	setp.lt.f64 	%p79, %fd246, %fd247;
	@%p79 bra 	$L__BB9_164;
	setp.lt.f64 	%p80, %fd247, %fd246;
	setp.lt.s64 	%p81, %rd481, %rd482;
	or.pred  	%p82, %p80, %p81;
	selp.b64 	%rd482, %rd481, %rd482, %p82;
	selp.f64 	%fd399, %fd398, %fd399, %p82;
$L__BB9_164:
	add.s64 	%rd474, %rd474, 1280;
	mov.u64 	%rd495, %rd482;
	mov.f64 	%fd409, %fd399;
$L__BB9_165:
	cvt.s64.s32 	%rd332, %r29;
	setp.ge.s64 	%p83, %rd474, %rd332;
	@%p83 bra 	$L__BB9_188;
	cvt.u32.u64 	%r17, %rd474;
	sub.s32 	%r18, %r29, %r17;
	setp.ge.s32 	%p84, %r16, %r18;
	@%p84 bra 	$L__BB9_188;
	not.b32 	%r30, %r16;
	add.s32 	%r31, %r29, %r30;
	sub.s32 	%r19, %r31, %r17;
	and.b32  	%r32, %r19, 768;
	setp.eq.s32 	%p85, %r32, 768;
	mov.u32 	%r372, %r16;
	@%p85 bra 	$L__BB9_173;
	cvt.u64.u32 	%rd334, %r16;
	add.s64 	%rd335, %rd474, %rd334;
	shl.b64 	%rd336, %rd335, 4;
	add.s64 	%rd485, %rd236, %rd336;
	shr.u32 	%r33, %r19, 8;
	add.s32 	%r34, %r33, 1;
	and.b32  	%r35, %r34, 3;
	neg.s32 	%r370, %r35;
	mov.u32 	%r372, %r16;
$L__BB9_169:
	.pragma "nounroll";
	mov.u64 	%rd176, %rd495;
	mov.f64 	%fd251, %fd409;
	// begin inline asm
	ld.global.nc.u64 %rd337, [%rd485];
	// end inline asm
	add.s64 	%rd340, %rd485, 8;
	// begin inline asm
	ld.global.nc.u64 %rd339, [%rd340];
	// end inline asm
	mov.b64 	%fd252, %rd337;
	mul.f64 	%fd253, %fd251, %fd251;
	mul.f64 	%fd254, %fd252, %fd252;
	setp.lt.f64 	%p86, %fd253, %fd254;
	mov.f64 	%fd409, %fd252;
	mov.u64 	%rd495, %rd339;
	@%p86 bra 	$L__BB9_172;
	setp.lt.f64 	%p87, %fd254, %fd253;
	mov.f64 	%fd409, %fd251;
	mov.u64 	%rd495, %rd176;
	@%p87 bra 	$L__BB9_172;
	setp.lt.s64 	%p88, %rd176, %rd339;
	selp.f64 	%fd409, %fd251, %fd252, %p88;
	min.s64 	%rd495, %rd176, %rd339;
$L__BB9_172:
	add.s32 	%r372, %r372, 256;
	add.s64 	%rd485, %rd485, 4096;
	add.s32 	%r370, %r370, 1;
	setp.ne.s32 	%p89, %r370, 0;
	@%p89 bra 	$L__BB9_169;
$L__BB9_173:
	setp.lt.u32 	%p90, %r19, 768;
	@%p90 bra 	$L__BB9_188;
	cvt.u64.u32 	%rd341, %r372;
	add.s64 	%rd342, %rd474, %rd341;
	shl.b64 	%rd343, %rd342, 4;
	add.s64 	%rd344, %rd343, %rd236;
	add.s64 	%rd490, %rd344, 12296;
$L__BB9_175:
	add.s64 	%rd346, %rd490, -12296;
	// begin inline asm
	ld.global.nc.u64 %rd345, [%rd346];
	// end inline asm
	add.s64 	%rd348, %rd490, -12288;
	// begin inline asm
	ld.global.nc.u64 %rd347, [%rd348];
	// end inline asm
	mov.b64 	%fd260, %rd345;
	mul.f64 	%fd261, %fd409, %fd409;
	mul.f64 	%fd262, %fd260, %fd260;
	setp.lt.f64 	%p91, %fd261, %fd262;
	mov.f64 	%fd406, %fd260;
	mov.u64 	%rd492, %rd347;
	@%p91 bra 	$L__BB9_178;
	setp.lt.f64 	%p92, %fd262, %fd261;
	mov.f64 	%fd406, %fd409;
	mov.u64 	%rd492, %rd495;
	@%p92 bra 	$L__BB9_178;
	setp.lt.s64 	%p93, %rd495, %rd347;
	selp.f64 	%fd406, %fd409, %fd260, %p93;
	min.s64 	%rd492, %rd495, %rd347;
$L__BB9_178:
	add.s64 	%rd350, %rd490, -8200;
	// begin inline asm
	ld.global.nc.u64 %rd349, [%rd350];
	// end inline asm
	add.s64 	%rd352, %rd490, -8192;
	// begin inline asm
	ld.global.nc.u64 %rd351, [%rd352];
	// end inline asm
	mov.b64 	%fd265, %rd349;
	mul.f64 	%fd266, %fd406, %fd406;
	mul.f64 	%fd267, %fd265, %fd265;
	setp.lt.f64 	%p94, %fd266, %fd267;
	mov.f64 	%fd407, %fd265;
	mov.u64 	%rd493, %rd351;
	@%p94 bra 	$L__BB9_181;
	setp.lt.f64 	%p95, %fd267, %fd266;
	mov.f64 	%fd407, %fd406;
	mov.u64 	%rd493, %rd492;
	@%p95 bra 	$L__BB9_181;
	setp.lt.s64 	%p96, %rd492, %rd351;
	selp.f64 	%fd407, %fd406, %fd265, %p96;
	min.s64 	%rd493, %rd492, %rd351;
$L__BB9_181:
	add.s64 	%rd354, %rd490, -4104;
	// begin inline asm
	ld.global.nc.u64 %rd353, [%rd354];
	// end inline asm
	add.s64 	%rd356, %rd490, -4096;
	// begin inline asm
	ld.global.nc.u64 %rd355, [%rd356];
	// end inline asm
	mov.b64 	%fd270, %rd353;
	mul.f64 	%fd271, %fd407, %fd407;
	mul.f64 	%fd272, %fd270, %fd270;
	setp.lt.f64 	%p97, %fd271, %fd272;
	mov.f64 	%fd408, %fd270;
	mov.u64 	%rd494, %rd355;
	@%p97 bra 	$L__BB9_184;
	setp.lt.f64 	%p98, %fd272, %fd271;
	mov.f64 	%fd408, %fd407;
	mov.u64 	%rd494, %rd493;
	@%p98 bra 	$L__BB9_184;
	setp.lt.s64 	%p99, %rd493, %rd355;
	selp.f64 	%fd408, %fd407, %fd270, %p99;
	min.s64 	%rd494, %rd493, %rd355;
$L__BB9_184:
	add.s64 	%rd358, %rd490, -8;
	// begin inline asm
	ld.global.nc.u64 %rd357, [%rd358];
	// end inline asm
	// begin inline asm
	ld.global.nc.u64 %rd359, [%rd490];
	// end inline asm
	mov.b64 	%fd275, %rd357;
	mul.f64 	%fd276, %fd408, %fd408;
	mul.f64 	%fd277, %fd275, %fd275;
	setp.lt.f64 	%p100, %fd276, %fd277;
	mov.f64 	%fd409, %fd275;
	mov.u64 	%rd495, %rd359;
	@%p100 bra 	$L__BB9_187;
	setp.lt.f64 	%p101, %fd277, %fd276;
	mov.f64 	%fd409, %fd408;
	mov.u64 	%rd495, %rd494;
	@%p101 bra 	$L__BB9_187;
	setp.lt.s64 	%p102, %rd494, %rd359;
	selp.f64 	%fd409, %fd408, %fd275, %p102;
	min.s64 	%rd495, %rd494, %rd359;
$L__BB9_187:
	add.s32 	%r372, %r372, 1024;
	add.s64 	%rd490, %rd490, 16384;
	setp.lt.s32 	%p103, %r372, %r18;
	@%p103 bra 	$L__BB9_175;
$L__BB9_188:
	// begin inline asm
	mov.u32 %r36, %laneid;
	// end inline asm
	mov.b64 	%rd361, %fd409;
	mov.b64 	{%r38, %r43}, %rd361;
	mov.b32 	%r54, 1;
	mov.b32 	%r55, 31;
	mov.b32 	%r56, -1;
	// begin inline asm
	shfl.sync.down.b32 %r37, %r38, %r54, %r55, %r56;
	// end inline asm
	// begin inline asm
	shfl.sync.down.b32 %r42, %r43, %r54, %r55, %r56;
	// end inline asm
	mov.b64 	%rd362, {%r37, %r42};
	mov.b64 	%fd281, %rd362;
	mov.b64 	{%r48, %r53}, %rd495;
	// begin inline asm
	shfl.sync.down.b32 %r47, %r48, %r54, %r55, %r56;
	// end inline asm
	// begin inline asm
	shfl.sync.down.b32 %r52, %r53, %r54, %r55, %r56;
	// end inline asm
	mov.b64 	%rd200, {%r47, %r52};
	setp.gt.s32 	%p104, %r36, 30;
	mov.f64 	%fd411, %fd409;
	mov.u64 	%rd497, %rd495;
	@%p104 bra 	$L__BB9_192;
	mul.f64 	%fd282, %fd409, %fd409;
	mul.f64 	%fd283, %fd281, %fd281;
	setp.lt.f64 	%p105, %fd282, %fd283;
	mov.f64 	%fd411, %fd281;
	mov.u64 	%rd497, %rd200;
	@%p105 bra 	$L__BB9_192;
	setp.lt.f64 	%p106, %fd283, %fd282;
	mov.f64 	%fd411, %fd409;
	mov.u64 	%rd497, %rd495;
	@%p106 bra 	$L__BB9_192;
	setp.lt.s64 	%p107, %rd495, %rd200;
	selp.f64 	%fd411, %fd409, %fd281, %p107;
	min.s64 	%rd497, %rd495, %rd200;
$L__BB9_192:
	mov.b64 	%rd363, %fd411;
	mov.b64 	{%r58, %r63}, %rd363;
	mov.b32 	%r74, 2;
	mov.b32 	%r75, 31;
	mov.b32 	%r76, -1;
	// begin inline asm
	shfl.sync.down.b32 %r57, %r58, %r74, %r75, %r76;
	// end inline asm
	// begin inline asm
	shfl.sync.down.b32 %r62, %r63, %r74, %r75, %r76;
	// end inline asm
	mov.b64 	%rd364, {%r57, %r62};
	mov.b64 	%fd286, %rd364;
	mov.b64 	{%r68, %r73}, %rd497;
	// begin inline asm
	shfl.sync.down.b32 %r67, %r68, %r74, %r75, %r76;
	// end inline asm
	// begin inline asm
	shfl.sync.down.b32 %r72, %r73, %r74, %r75, %r76;
	// end inline asm
	mov.b64 	%rd203, {%r67, %r72};
	setp.gt.s32 	%p108, %r36, 29;
	mov.f64 	%fd412, %fd411;
	mov.u64 	%rd498, %rd497;
	@%p108 bra 	$L__BB9_196;
	mul.f64 	%fd287, %fd411, %fd411;
	mul.f64 	%fd288, %fd286, %fd286;
	setp.lt.f64 	%p109, %fd287, %fd288;
	mov.f64 	%fd412, %fd286;
	mov.u64 	%rd498, %rd203;
	@%p109 bra 	$L__BB9_196;
	setp.lt.f64 	%p110, %fd288, %fd287;
	mov.f64 	%fd412, %fd411;
	mov.u64 	%rd498, %rd497;
	@%p110 bra 	$L__BB9_196;
	setp.lt.s64 	%p111, %rd497, %rd203;
	selp.f64 	%fd412, %fd411, %fd286, %p111;
	min.s64 	%rd498, %rd497, %rd203;
$L__BB9_196:
	mov.b64 	%rd365, %fd412;
	mov.b64 	{%r78, %r83}, %rd365;
	mov.b32 	%r94, 4;
	mov.b32 	%r95, 31;
	mov.b32 	%r96, -1;
	// begin inline asm
	shfl.sync.down.b32 %r77, %r78, %r94, %r95, %r96;
	// end inline asm
	// begin inline asm
	shfl.sync.down.b32 %r82, %r83, %r94, %r95, %r96;
	// end inline asm
	mov.b64 	%rd366, {%r77, %r82};
	mov.b64 	%fd291, %rd366;
	mov.b64 	{%r88, %r93}, %rd498;
	// begin inline asm
	shfl.sync.down.b32 %r87, %r88, %r94, %r95, %r96;
	// end inline asm
	// begin inline asm
	shfl.sync.down.b32 %r92, %r93, %r94, %r95, %r96;
	// end inline asm
	mov.b64 	%rd206, {%r87, %r92};
	setp.gt.s32 	%p112, %r36, 27;
	mov.f64 	%fd413, %fd412;
	mov.u64 	%rd499, %rd498;
	@%p112 bra 	$L__BB9_200;
	mul.f64 	%fd292, %fd412, %fd412;
	mul.f64 	%fd293, %fd291, %fd291;
	setp.lt.f64 	%p113, %fd292, %fd293;
	mov.f64 	%fd413, %fd291;
	mov.u64 	%rd499, %rd206;
	@%p113 bra 	$L__BB9_200;
	setp.lt.f64 	%p114, %fd293, %fd292;
	mov.f64 	%fd413, %fd412;
	mov.u64 	%rd499, %rd498;
	@%p114 bra 	$L__BB9_200;
	setp.lt.s64 	%p115, %rd498, %rd206;
	selp.f64 	%fd413, %fd412, %fd291, %p115;
	min.s64 	%rd499, %rd498, %rd206;
$L__BB9_200:
	mov.b64 	%rd367, %fd413;
	mov.b64 	{%r98, %r103}, %rd367;
	mov.b32 	%r114, 8;
	mov.b32 	%r115, 31;
	mov.b32 	%r116, -1;
	// begin inline asm
	shfl.sync.down.b32 %r97, %r98, %r114, %r115, %r116;
	// end inline asm
	// begin inline asm
	shfl.sync.down.b32 %r102, %r103, %r114, %r115, %r116;
	// end inline asm
	mov.b64 	%rd368, {%r97, %r102};
	mov.b64 	%fd296, %rd368;
	mov.b64 	{%r108, %r113}, %rd499;
	// begin inline asm
	shfl.sync.down.b32 %r107, %r108, %r114, %r115, %r116;
	// end inline asm
	// begin inline asm
	shfl.sync.down.b32 %r112, %r113, %r114, %r115, %r116;
	// end inline asm
	mov.b64 	%rd209, {%r107, %r112};
	setp.gt.s32 	%p116, %r36, 23;
	mov.f64 	%fd414, %fd413;
	mov.u64 	%rd500, %rd499;
	@%p116 bra 	$L__BB9_204;
	mul.f64 	%fd297, %fd413, %fd413;
	mul.f64 	%fd298, %fd296, %fd296;
	setp.lt.f64 	%p117, %fd297, %fd298;
	mov.f64 	%fd414, %fd296;
	mov.u64 	%rd500, %rd209;
	@%p117 bra 	$L__BB9_204;
	setp.lt.f64 	%p118, %fd298, %fd297;
	mov.f64 	%fd414, %fd413;
	mov.u64 	%rd500, %rd499;
	@%p118 bra 	$L__BB9_204;
	setp.lt.s64 	%p119, %rd499, %rd209;
	selp.f64 	%fd414, %fd413, %fd296, %p119;
	min.s64 	%rd500, %rd499, %rd209;
$L__BB9_204:
	mov.b64 	%rd369, %fd414;
	mov.b64 	{%r118, %r123}, %rd369;
	mov.b32 	%r134, 16;
	mov.b32 	%r135, 31;
	mov.b32 	%r136, -1;
	// begin inline asm
	shfl.sync.down.b32 %r117, %r118, %r134, %r135, %r136;
	// end inline asm
	// begin inline asm
	shfl.sync.down.b32 %r122, %r123, %r134, %r135, %r136;
	// end inline asm
	mov.b64 	%rd370, {%r117, %r122};
	mov.b64 	%fd301, %rd370;
	mov.b64 	{%r128, %r133}, %rd500;
	// begin inline asm
	shfl.sync.down.b32 %r127, %r128, %r134, %r135, %r136;
	// end inline asm
	// begin inline asm
	shfl.sync.down.b32 %r132, %r133, %r134, %r135, %r136;
	// end inline asm
	mov.b64 	%rd212, {%r127, %r132};
	setp.gt.s32 	%p120, %r36, 15;
	mov.f64 	%fd422, %fd414;
	mov.u64 	%rd508, %rd500;
	@%p120 bra 	$L__BB9_208;
	mul.f64 	%fd302, %fd414, %fd414;
	mul.f64 	%fd303, %fd301, %fd301;
	setp.lt.f64 	%p121, %fd302, %fd303;
	mov.f64 	%fd422, %fd301;
	mov.u64 	%rd508, %rd212;
	@%p121 bra 	$L__BB9_208;
	setp.lt.f64 	%p122, %fd303, %fd302;
	mov.f64 	%fd422, %fd414;
	mov.u64 	%rd508, %rd500;
	@%p122 bra 	$L__BB9_208;
	setp.lt.s64 	%p123, %rd500, %rd212;
	selp.f64 	%fd422, %fd414, %fd301, %p123;
	min.s64 	%rd508, %rd500, %rd212;
$L__BB9_208:
	setp.ne.s32 	%p124, %r36, 0;
	@%p124 bra 	$L__BB9_210;
	shr.u32 	%r137, %r16, 1;
	and.b32  	%r138, %r137, 496;
	mov.u32 	%r139, _ZN6thrust24THRUST_300001_SM_1000_NS8cuda_cub4core6detail5shmemE;
	add.s32 	%r140, %r139, %r138;
	st.shared.f64 	[%r140+8], %fd422;
	st.shared.u64 	[%r140+16], %rd508;
$L__BB9_210:
	bar.sync 	0;
	setp.ne.s32 	%p125, %r16, 0;
	@%p125 bra 	$L__BB9_232;
	ld.shared.f64 	%fd306, [_ZN6thrust24THRUST_300001_SM_1000_NS8cuda_cub4core6detail5shmemE+24];
	ld.shared.u64 	%rd215, [_ZN6thrust24THRUST_300001_SM_1000_NS8cuda_cub4core6detail5shmemE+32];
	mul.f64 	%fd307, %fd422, %fd422;
	mul.f64 	%fd308, %fd306, %fd306;
	setp.lt.f64 	%p126, %fd307, %fd308;
	mov.f64 	%fd416, %fd306;
	mov.u64 	%rd502, %rd215;
	@%p126 bra 	$L__BB9_214;
	setp.lt.f64 	%p127, %fd308, %fd307;
	mov.f64 	%fd416, %fd422;
	mov.u64 	%rd502, %rd508;
	@%p127 bra 	$L__BB9_214;
	setp.lt.s64 	%p128, %rd508, %rd215;
	selp.f64 	%fd416, %fd422, %fd306, %p128;
	min.s64 	%rd502, %rd508, %rd215;
$L__BB9_214:
	ld.shared.f64 	%fd311, [_ZN6thrust24THRUST_300001_SM_1000_NS8cuda_cub4core6detail5shmemE+40];
	ld.shared.u64 	%rd218, [_ZN6thrust24THRUST_300001_SM_1000_NS8cuda_cub4core6detail5shmemE+48];
	mul.f64 	%fd312, %fd416, %fd416;
	mul.f64 	%fd313, %fd311, %fd311;
	setp.lt.f64 	%p129, %fd312, %fd313;
	mov.f64 	%fd417, %fd311;
	mov.u64 	%rd503, %rd218;
	@%p129 bra 	$L__BB9_217;
	setp.lt.f64 	%p130, %fd313, %fd312;
	mov.f64 	%fd417, %fd416;
	mov.u64 	%rd503, %rd502;
	@%p130 bra 	$L__BB9_217;
	setp.lt.s64 	%p131, %rd502, %rd218;
	selp.f64 	%fd417, %fd416, %fd311, %p131;
	min.s64 	%rd503, %rd502, %rd218;
$L__BB9_217:
	ld.shared.f64 	%fd316, [_ZN6thrust24THRUST_300001_SM_1000_NS8cuda_cub4core6detail5shmemE+56];
	ld.shared.u64 	%rd221, [_ZN6thrust24THRUST_300001_SM_1000_NS8cuda_cub4core6detail5shmemE+64];
	mul.f64 	%fd317, %fd417, %fd417;
	mul.f64 	%fd318, %fd316, %fd316;
	setp.lt.f64 	%p132, %fd317, %fd318;
	mov.f64 	%fd418, %fd316;
	mov.u64 	%rd504, %rd221;
	@%p132 bra 	$L__BB9_220;
	setp.lt.f64 	%p133, %fd318, %fd317;
	mov.f64 	%fd418, %fd417;
	mov.u64 	%rd504, %rd503;
	@%p133 bra 	$L__BB9_220;
	setp.lt.s64 	%p134, %rd503, %rd221;
	selp.f64 	%fd418, %fd417, %fd316, %p134;
	min.s64 	%rd504, %rd503, %rd221;
$L__BB9_220:
	ld.shared.f64 	%fd321, [_ZN6thrust24THRUST_300001_SM_1000_NS8cuda_cub4core6detail5shmemE+72];
	ld.shared.u64 	%rd224, [_ZN6thrust24THRUST_300001_SM_1000_NS8cuda_cub4core6detail5shmemE+80];
	mul.f64 	%fd322, %fd418, %fd418;
	mul.f64 	%fd323, %fd321, %fd321;
	setp.lt.f64 	%p135, %fd322, %fd323;
	mov.f64 	%fd419, %fd321;
	mov.u64 	%rd505, %rd224;
	@%p135 bra 	$L__BB9_223;
	setp.lt.f64 	%p136, %fd323, %fd322;
	mov.f64 	%fd419, %fd418;
	mov.u64 	%rd505, %rd504;
	@%p136 bra 	$L__BB9_223;
	setp.lt.s64 	%p137, %rd504, %rd224;
	selp.f64 	%fd419, %fd418, %fd321, %p137;
	min.s64 	%rd505, %rd504, %rd224;
$L__BB9_223:
	ld.shared.f64 	%fd326, [_ZN6thrust24THRUST_300001_SM_1000_NS8cuda_cub4core6detail5shmemE+88];
	ld.shared.u64 	%rd227, [_ZN6thrust24THRUST_300001_SM_1000_NS8cuda_cub4core6detail5shmemE+96];
	mul.f64 	%fd327, %fd419, %fd419;
	mul.f64 	%fd328, %fd326, %fd326;
	setp.lt.f64 	%p138, %fd327, %fd328;
	mov.f64 	%fd420, %fd326;
	mov.u64 	%rd506, %rd227;
	@%p138 bra 	$L__BB9_226;
	setp.lt.f64 	%p139, %fd328, %fd327;
	mov.f64 	%fd420, %fd419;
	mov.u64 	%rd506, %rd505;
	@%p139 bra 	$L__BB9_226;
	setp.lt.s64 	%p140, %rd505, %rd227;
	selp.f64 	%fd420, %fd419, %fd326, %p140;
	min.s64 	%rd506, %rd505, %rd227;
$L__BB9_226:
	ld.shared.f64 	%fd331, [_ZN6thrust24THRUST_300001_SM_1000_NS8cuda_cub4core6detail5shmemE+104];
	ld.shared.u64 	%rd230, [_ZN6thrust24THRUST_300001_SM_1000_NS8cuda_cub4core6detail5shmemE+112];
	mul.f64 	%fd332, %fd420, %fd420;
	mul.f64 	%fd333, %fd331, %fd331;
	setp.lt.f64 	%p141, %fd332, %fd333;
	mov.f64 	%fd421, %fd331;
	mov.u64 	%rd507, %rd230;
	@%p141 bra 	$L__BB9_229;
	setp.lt.f64 	%p142, %fd333, %fd332;
	mov.f64 	%fd421, %fd420;
	mov.u64 	%rd507, %rd506;
	@%p142 bra 	$L__BB9_229;
	setp.lt.s64 	%p143, %rd506, %rd230;
	selp.f64 	%fd421, %fd420, %fd331, %p143;
	min.s64 	%rd507, %rd506, %rd230;
$L__BB9_229:
	ld.shared.f64 	%fd336, [_ZN6thrust24THRUST_300001_SM_1000_NS8cuda_cub4core6detail5shmemE+120];
	ld.shared.u64 	%rd233, [_ZN6thrust24THRUST_300001_SM_1000_NS8cuda_cub4core6detail5shmemE+128];
	mul.f64 	%fd337, %fd421, %fd421;
	mul.f64 	%fd338, %fd336, %fd336;
	setp.lt.f64 	%p144, %fd337, %fd338;
	mov.u64 	%rd508, %rd233;
	mov.f64 	%fd422, %fd336;
	@%p144 bra 	$L__BB9_232;
	setp.lt.f64 	%p145, %fd338, %fd337;
	mov.u64 	%rd508, %rd507;
	mov.f64 	%fd422, %fd421;
	@%p145 bra 	$L__BB9_232;
	setp.lt.s64 	%p146, %rd507, %rd233;
	selp.f64 	%fd422, %fd421, %fd336, %p146;
	min.s64 	%rd508, %rd507, %rd233;
$L__BB9_232:
	mov.u32 	%r364, %tid.x;
	setp.ne.s32 	%p263, %r364, 0;
	@%p263 bra 	$L__BB9_234;
	ld.param.u64 	%rd421, [_ZN6thrust24THRUST_300001_SM_1000_NS8cuda_cub4core6detail13_kernel_agentINS1_8__reduce11ReduceAgentIPN4cuda3std3__45tupleIJdlEEESC_SB_lNS1_9__extrema9arg_max_fIdl10comparatorEEEEJSC_SC_iSG_EEEvDpT0__param_1];
	cvta.to.global.u64 	%rd420, %rd421;
	st.global.f64 	[%rd420], %fd422;
	st.global.u64 	[%rd420+8], %rd508;
$L__BB9_234:
	ret;

}
	// .globl	_ZN3cub18CUB_300001_SM_10006detail11EmptyKernelIvEEvv
.visible .entry _ZN3cub18CUB_300001_SM_10006detail11EmptyKernelIvEEvv()
{


	ret;

}


// ===== COMPILED SASS (sm_100) =====

	.target	sm_100

	.elftype	@"ET_EXEC"


//--------------------- .note.nv.tkinfo           --------------------------
	.section	.note.nv.tkinfo,"",@"SHT_NOTE"
	.sectionflags	@"SHF_NOTE_NV_TKINFO"
	.tkinfo
        /*0018*/ 	.word	0x00000002
        /*0030*/ 	.string	""
        /*0030*/ 	.string	"ptxas"
        /*0030*/ 	.string	"Cuda compilation tools, release 13.0, V13.0.88"
        /*0030*/ 	.string	"Build cuda_13.0.r13.0/compiler.36424714_0"
        /*0030*/ 	.string	"-arch sm_100 -m 64 "



//--------------------- .note.nv.cuinfo           --------------------------
	.section	.note.nv.cuinfo,"",@"SHT_NOTE"
	.sectionflags	@"SHF_NOTE_NV_CUINFO"
        /*0018*/ 	.short	0x0002
        /*001a*/ 	.short	0x0064
        /*001c*/ 	.short	0x0082
	.zero		2


//--------------------- .nv.info                  --------------------------
	.section	.nv.info,"",@"SHT_CUDA_INFO"
	.align	4


	//----- nvinfo : EIATTR_REGCOUNT
	.align		4
        /*0000*/ 	.byte	0x04, 0x2f
        /*0002*/ 	.short	(.L_46 - .L_45)
	.align		4
.L_45:
        /*0004*/ 	.word	index@(_Z9swap_rowsPdiii)
        /*0008*/ 	.word	0x0000001e


	//----- nvinfo : EIATTR_FRAME_SIZE
	.align		4
.L_46:
        /*000c*/ 	.byte	0x04, 0x11
        /*000e*/ 	.short	(.L_48 - .L_47)
	.align		4
.L_47:
        /*0010*/ 	.word	index@(_Z9swap_rowsPdiii)
        /*0014*/ 	.word	0x00000000


	//----- nvinfo : EIATTR_REGCOUNT
	.align		4
.L_48:
        /*0018*/ 	.byte	0x04, 0x2f
        /*001a*/ 	.short	(.L_50 - .L_49)
	.align		4
.L_49:
        /*001c*/ 	.word	index@(_Z5gaussPdii)
        /*0020*/ 	.word	0x0000002a


	//----- nvinfo : EIATTR_FRAME_SIZE
	.align		4
.L_50:
        /*0024*/ 	.byte	0x04, 0x11
        /*0026*/ 	.short	(.L_52 - .L_51)
	.align		4
.L_51:
        /*0028*/ 	.word	index@($__internal_0_$__cuda_sm20_div_rn_f64_full)
        /*002c*/ 	.word	0x00000000


	//----- nvinfo : EIATTR_FRAME_SIZE
	.align		4
.L_52:
        /*0030*/ 	.byte	0x04, 0x11
        /*0032*/ 	.short	(.L_54 - .L_53)
	.align		4
.L_53:
        /*0034*/ 	.word	index@(_Z5gaussPdii)
        /*0038*/ 	.word	0x00000000


	//----- nvinfo : EIATTR_REGCOUNT
	.align		4
.L_54:
        /*003c*/ 	.byte	0x04, 0x2f
        /*003e*/ 	.short	(.L_56 - .L_55)
	.align		4
.L_55:
        /*0040*/ 	.word	index@(_ZN6thrust24THRUST_300001_SM_1000_NS8cuda_cub4core6detail13_kernel_agentINS1_8__reduce11ReduceAgentINS0_12zip_iteratorIN4cuda3std3__45tupleIJNS0_10device_ptrIdEENS0_17counting_iteratorIlNS0_11use_defaultESF_SF_EEEEEEEPNSB_IJdlEEESJ_iNS1_9__extrema9arg_max_fIdl10comparatorEEEEJSI_SK_iSO_EEEvDpT0_)
        /*0044*/ 	.word	0x00000020


	//----- nvinfo : EIATTR_FRAME_SIZE
	.align		4
.L_56:
        /*0048*/ 	.byte	0x04, 0x11
        /*004a*/ 	.short	(.L_58 - .L_57)
	.align		4
.L_57:
        /*004c*/ 	.word	index@(_ZN6thrust24THRUST_300001_SM_1000_NS8cuda_cub4core6detail13_kernel_agentINS1_8__reduce11ReduceAgentINS0_12zip_iteratorIN4cuda3std3__45tupleIJNS0_10device_ptrIdEENS0_17counting_iteratorIlNS0_11use_defaultESF_SF_EEEEEEEPNSB_IJdlEEESJ_iNS1_9__extrema9arg_max_fIdl10comparatorEEEEJSI_SK_iSO_EEEvDpT0_)
        /*0050*/ 	.word	0x00000000


	//----- nvinfo : EIATTR_REGCOUNT
	.align		4
.L_58:
        /*0054*/ 	.byte	0x04, 0x2f
        /*0056*/ 	.short	(.L_60 - .L_59)
	.align		4
.L_59:
        /*0058*/ 	.word	index@(_ZN6thrust24THRUST_300001_SM_1000_NS8cuda_cub4core6detail13_kernel_agentINS1_8__reduce11ReduceAgentINS0_12zip_iteratorIN4cuda3std3__45tupleIJNS0_10device_ptrIdEENS0_17counting_iteratorIlNS0_11use_defaultESF_SF_EEEEEEEPNSB_IJdlEEESJ_iNS1_9__extrema9arg_max_fIdl10comparatorEEEEJSI_SK_iN3cub18CUB_300001_SM_100013GridEvenShareIiEENSR_9GridQueueIjEESO_EEEvDpT0_)
        /*005c*/ 	.word	0x00000028


	//----- nvinfo : EIATTR_FRAME_SIZE
	.align		4
.L_60:
        /*0060*/ 	.byte	0x04, 0x11
        /*0062*/ 	.short	(.L_62 - .L_61)
	.align		4
.L_61:
        /*0064*/ 	.word	index@(_ZN6thrust24THRUST_300001_SM_1000_NS8cuda_cub4core6detail13_kernel_agentINS1_8__reduce11ReduceAgentINS0_12zip_iteratorIN4cuda3std3__45tupleIJNS0_10device_ptrIdEENS0_17counting_iteratorIlNS0_11use_defaultESF_SF_EEEEEEEPNSB_IJdlEEESJ_iNS1_9__extrema9arg_max_fIdl10comparatorEEEEJSI_SK_iN3cub18CUB_300001_SM_100013GridEvenShareIiEENSR_9GridQueueIjEESO_EEEvDpT0_)
        /*0068*/ 	.word	0x00000000


	//----- nvinfo : EIATTR_REGCOUNT
	.align		4
.L_62:
        /*006c*/ 	.byte	0x04, 0x2f
        /*006e*/ 	.short	(.L_64 - .L_63)
	.align		4
.L_63:
        /*0070*/ 	.word	index@(_ZN6thrust24THRUST_300001_SM_1000_NS8cuda_cub4core6detail13_kernel_agentINS1_8__reduce10DrainAgentIiEEJN3cub18CUB_300001_SM_10009GridQueueIjEEiEEEvDpT0_)
        /*0074*/ 	.word	0x00000008


	//----- nvinfo : EIATTR_FRAME_SIZE
	.align		4
.L_64:
        /*0078*/ 	.byte	0x04, 0x11
        /*007a*/ 	.short	(.L_66 - .L_65)
	.align		4
.L_65:
        /*007c*/ 	.word	index@(_ZN6thrust24THRUST_300001_SM_1000_NS8cuda_cub4core6detail13_kernel_agentINS1_8__reduce10DrainAgentIiEEJN3cub18CUB_300001_SM_10009GridQueueIjEEiEEEvDpT0_)
        /*0080*/ 	.word	0x00000000


	//----- nvinfo : EIATTR_REGCOUNT
	.align		4
.L_66:
        /*0084*/ 	.byte	0x04, 0x2f
        /*0086*/ 	.short	(.L_68 - .L_67)
	.align		4
.L_67:
        /*0088*/ 	.word	index@(_ZN6thrust24THRUST_300001_SM_1000_NS8cuda_cub4core6detail13_kernel_agentINS1_8__reduce11ReduceAgentIPN4cuda3std3__45tupleIJdlEEESC_SB_iNS1_9__extrema9arg_max_fIdl10comparatorEEEEJSC_SC_iSG_EEEvDpT0_)
        /*008c*/ 	.word	0x00000020


	//----- nvinfo : EIATTR_FRAME_SIZE
	.align		4
.L_68:
        /*0090*/ 	.byte	0x04, 0x11
        /*0092*/ 	.short	(.L_70 - .L_69)
	.align		4
.L_69:
        /*0094*/ 	.word	index@(_ZN6thrust24THRUST_300001_SM_1000_NS8cuda_cub4core6detail13_kernel_agentINS1_8__reduce11ReduceAgentIPN4cuda3std3__45tupleIJdlEEESC_SB_iNS1_9__extrema9arg_max_fIdl10comparatorEEEEJSC_SC_iSG_EEEvDpT0_)
        /*0098*/ 	.word	0x00000000


	//----- nvinfo : EIATTR_REGCOUNT
	.align		4
.L_70:
        /*009c*/ 	.byte	0x04, 0x2f
        /*009e*/ 	.short	(.L_72 - .L_71)
	.align		4
.L_71:
        /*00a0*/ 	.word	index@(_ZN6thrust24THRUST_300001_SM_1000_NS8cuda_cub4core6detail13_kernel_agentINS1_8__reduce11ReduceAgentINS0_12zip_iteratorIN4cuda3std3__45tupleIJNS0_10device_ptrIdEENS0_17counting_iteratorIlNS0_11use_defaultESF_SF_EEEEEEEPNSB_IJdlEEESJ_lNS1_9__extrema9arg_max_fIdl10comparatorEEEEJSI_SK_lSO_EEEvDpT0_)
        /*00a4*/ 	.word	0x00000020


	//----- nvinfo : EIATTR_FRAME_SIZE
	.align		4
.L_72:
        /*00a8*/ 	.byte	0x04, 0x11
        /*00aa*/ 	.short	(.L_74 - .L_73)
	.align		4
.L_73:
        /*00ac*/ 	.word	index@(_ZN6thrust24THRUST_300001_SM_1000_NS8cuda_cub4core6detail13_kernel_agentINS1_8__reduce11ReduceAgentINS0_12zip_iteratorIN4cuda3std3__45tupleIJNS0_10device_ptrIdEENS0_17counting_iteratorIlNS0_11use_defaultESF_SF_EEEEEEEPNSB_IJdlEEESJ_lNS1_9__extrema9arg_max_fIdl10comparatorEEEEJSI_SK_lSO_EEEvDpT0_)
        /*00b0*/ 	.word	0x00000000


	//----- nvinfo : EIATTR_REGCOUNT
	.align		4
.L_74:
        /*00b4*/ 	.byte	0x04, 0x2f
        /*00b6*/ 	.short	(.L_76 - .L_75)
	.align		4
.L_75:
        /*00b8*/ 	.word	index@(_ZN6thrust24THRUST_300001_SM_1000_NS8cuda_cub4core6detail13_kernel_agentINS1_8__reduce11ReduceAgentINS0_12zip_iteratorIN4cuda3std3__45tupleIJNS0_10device_ptrIdEENS0_17counting_iteratorIlNS0_11use_defaultESF_SF_EEEEEEEPNSB_IJdlEEESJ_lNS1_9__extrema9arg_max_fIdl10comparatorEEEEJSI_SK_lN3cub18CUB_300001_SM_100013GridEvenShareIlEENSR_9GridQueueIyEESO_EEEvDpT0_)
        /*00bc*/ 	.word	0x00000020


	//----- nvinfo : EIATTR_FRAME_SIZE
	.align		4
.L_76:
        /*00c0*/ 	.byte	0x04, 0x11
        /*00c2*/ 	.short	(.L_78 - .L_77)
	.align		4
.L_77:
        /*00c4*/ 	.word	index@(_ZN6thrust24THRUST_300001_SM_1000_NS8cuda_cub4core6detail13_kernel_agentINS1_8__reduce11ReduceAgentINS0_12zip_iteratorIN4cuda3std3__45tupleIJNS0_10device_ptrIdEENS0_17counting_iteratorIlNS0_11use_defaultESF_SF_EEEEEEEPNSB_IJdlEEESJ_lNS1_9__extrema9arg_max_fIdl10comparatorEEEEJSI_SK_lN3cub18CUB_300001_SM_100013GridEvenShareIlEENSR_9GridQueueIyEESO_EEEvDpT0_)
        /*00c8*/ 	.word	0x00000000


	//----- nvinfo : EIATTR_REGCOUNT
	.align		4
.L_78:
        /*00cc*/ 	.byte	0x04, 0x2f
        /*00ce*/ 	.short	(.L_80 - .L_79)
	.align		4
.L_79:
        /*00d0*/ 	.word	index@(_ZN6thrust24THRUST_300001_SM_1000_NS8cuda_cub4core6detail13_kernel_agentINS1_8__reduce10DrainAgentIlEEJN3cub18CUB_300001_SM_10009GridQueueIyEElEEEvDpT0_)
        /*00d4*/ 	.word	0x00000008


	//----- nvinfo : EIATTR_FRAME_SIZE
	.align		4
.L_80:
        /*00d8*/ 	.byte	0x04, 0x11
        /*00da*/ 	.short	(.L_82 - .L_81)
	.align		4
.L_81:
        /*00dc*/ 	.word	index@(_ZN6thrust24THRUST_300001_SM_1000_NS8cuda_cub4core6detail13_kernel_agentINS1_8__reduce10DrainAgentIlEEJN3cub18CUB_300001_SM_10009GridQueueIyEElEEEvDpT0_)
        /*00e0*/ 	.word	0x00000000


	//----- nvinfo : EIATTR_REGCOUNT
	.align		4
.L_82:
        /*00e4*/ 	.byte	0x04, 0x2f
        /*00e6*/ 	.short	(.L_84 - .L_83)
	.align		4
.L_83:
        /*00e8*/ 	.word	index@(_ZN6thrust24THRUST_300001_SM_1000_NS8cuda_cub4core6detail13_kernel_agentINS1_8__reduce11ReduceAgentIPN4cuda3std3__45tupleIJdlEEESC_SB_lNS1_9__extrema9arg_max_fIdl10comparatorEEEEJSC_SC_iSG_EEEvDpT0_)
        /*00ec*/ 	.word	0x00000020


	//----- nvinfo : EIATTR_FRAME_SIZE
	.align		4
.L_84:
        /*00f0*/ 	.byte	0x04, 0x11
        /*00f2*/ 	.short	(.L_86 - .L_85)
	.align		4
.L_85:
        /*00f4*/ 	.word	index@(_ZN6thrust24THRUST_300001_SM_1000_NS8cuda_cub4core6detail13_kernel_agentINS1_8__reduce11ReduceAgentIPN4cuda3std3__45tupleIJdlEEESC_SB_lNS1_9__extrema9arg_max_fIdl10comparatorEEEEJSC_SC_iSG_EEEvDpT0_)
        /*00f8*/ 	.word	0x00000000


	//----- nvinfo : EIATTR_REGCOUNT
	.align		4
.L_86:
        /*00fc*/ 	.byte	0x04, 0x2f
        /*00fe*/ 	.short	(.L_88 - .L_87)
	.align		4
.L_87:
        /*0100*/ 	.word	index@(_ZN3cub18CUB_300001_SM_10006detail11EmptyKernelIvEEvv)
        /*0104*/ 	.word	0x00000004


	//----- nvinfo : EIATTR_FRAME_SIZE
	.align		4
.L_88:
        /*0108*/ 	.byte	0x04, 0x11
        /*010a*/ 	.short	(.L_90 - .L_89)
	.align		4
.L_89:
        /*010c*/ 	.word	index@(_ZN3cub18CUB_300001_SM_10006detail11EmptyKernelIvEEvv)
        /*0110*/ 	.word	0x00000000


	//----- nvinfo : EIATTR_MIN_STACK_SIZE
	.align		4
.L_90:
        /*0114*/ 	.byte	0x04, 0x12
        /*0116*/ 	.short	(.L_92 - .L_91)
	.align		4
.L_91:
        /*0118*/ 	.word	index@(_ZN3cub18CUB_300001_SM_10006detail11EmptyKernelIvEEvv)
        /*011c*/ 	.word	0x00000000


	//----- nvinfo : EIATTR_MIN_STACK_SIZE
	.align		4
.L_92:
        /*0120*/ 	.byte	0x04, 0x12
        /*0122*/ 	.short	(.L_94 - .L_93)
	.align		4
.L_93:
        /*0124*/ 	.word	index@(_ZN6thrust24THRUST_300001_SM_1000_NS8cuda_cub4core6detail13_kernel_agentINS1_8__reduce11ReduceAgentIPN4cuda3std3__45tupleIJdlEEESC_SB_lNS1_9__extrema9arg_max_fIdl10comparatorEEEEJSC_SC_iSG_EEEvDpT0_)
        /*0128*/ 	.word	0x00000000


	//----- nvinfo : EIATTR_MIN_STACK_SIZE
	.align		4
.L_94:
        /*012c*/ 	.byte	0x04, 0x12
        /*012e*/ 	.short	(.L_96 - .L_95)
	.align		4
.L_95:
        /*0130*/ 	.word	index@(_ZN6thrust24THRUST_300001_SM_1000_NS8cuda_cub4core6detail13_kernel_agentINS1_8__reduce10DrainAgentIlEEJN3cub18CUB_300001_SM_10009GridQueueIyEElEEEvDpT0_)
        /*0134*/ 	.word	0x00000000


	//----- nvinfo : EIATTR_MIN_STACK_SIZE
	.align		4
.L_96:
        /*0138*/ 	.byte	0x04, 0x12
        /*013a*/ 	.short	(.L_98 - .L_97)
	.align		4
.L_97:
        /*013c*/ 	.word	index@(_ZN6thrust24THRUST_300001_SM_1000_NS8cuda_cub4core6detail13_kernel_agentINS1_8__reduce11ReduceAgentINS0_12zip_iteratorIN4cuda3std3__45tupleIJNS0_10device_ptrIdEENS0_17counting_iteratorIlNS0_11use_defaultESF_SF_EEEEEEEPNSB_IJdlEEESJ_lNS1_9__extrema9arg_max_fIdl10comparatorEEEEJSI_SK_lN3cub18CUB_300001_SM_100013GridEvenShareIlEENSR_9GridQueueIyEESO_EEEvDpT0_)
        /*0140*/ 	.word	0x00000000


	//----- nvinfo : EIATTR_MIN_STACK_SIZE
	.align		4
.L_98:
        /*0144*/ 	.byte	0x04, 0x12
        /*0146*/ 	.short	(.L_100 - .L_99)
	.align		4
.L_99:
        /*0148*/ 	.word	index@(_ZN6thrust24THRUST_300001_SM_1000_NS8cuda_cub4core6detail13_kernel_agentINS1_8__reduce11ReduceAgentINS0_12zip_iteratorIN4cuda3std3__45tupleIJNS0_10device_ptrIdEENS0_17counting_iteratorIlNS0_11use_defaultESF_SF_EEEEEEEPNSB_IJdlEEESJ_lNS1_9__extrema9arg_max_fIdl10comparatorEEEEJSI_SK_lSO_EEEvDpT0_)
        /*014c*/ 	.word	0x00000000


	//----- nvinfo : EIATTR_MIN_STACK_SIZE
	.align		4
.L_100:
        /*0150*/ 	.byte	0x04, 0x12
        /*0152*/ 	.short	(.L_102 - .L_101)
	.align		4
.L_101:
        /*0154*/ 	.word	index@(_ZN6thrust24THRUST_300001_SM_1000_NS8cuda_cub4core6detail13_kernel_agentINS1_8__reduce11ReduceAgentIPN4cuda3std3__45tupleIJdlEEESC_SB_iNS1_9__extrema9arg_max_fIdl10comparatorEEEEJSC_SC_iSG_EEEvDpT0_)
        /*0158*/ 	.word	0x00000000


	//----- nvinfo : EIATTR_MIN_STACK_SIZE
	.align		4
.L_102:
        /*015c*/ 	.byte	0x04, 0x12
        /*015e*/ 	.short	(.L_104 - .L_103)
	.align		4
.L_103:
        /*0160*/ 	.word	index@(_ZN6thrust24THRUST_300001_SM_1000_NS8cuda_cub4core6detail13_kernel_agentINS1_8__reduce10DrainAgentIiEEJN3cub18CUB_300001_SM_10009GridQueueIjEEiEEEvDpT0_)
        /*0164*/ 	.word	0x00000000


	//----- nvinfo : EIATTR_MIN_STACK_SIZE
	.align		4
.L_104:
        /*0168*/ 	.byte	0x04, 0x12
        /*016a*/ 	.short	(.L_106 - .L_105)
	.align		4
.L_105:
        /*016c*/ 	.word	index@(_ZN6thrust24THRUST_300001_SM_1000_NS8cuda_cub4core6detail13_kernel_agentINS1_8__reduce11ReduceAgentINS0_12zip_iteratorIN4cuda3std3__45tupleIJNS0_10device_ptrIdEENS0_17counting_iteratorIlNS0_11use_defaultESF_SF_EEEEEEEPNSB_IJdlEEESJ_iNS1_9__extrema9arg_max_fIdl10comparatorEEEEJSI_SK_iN3cub18CUB_300001_SM_100013GridEvenShareIiEENSR_9GridQueueIjEESO_EEEvDpT0_)
        /*0170*/ 	.word	0x00000000


	//----- nvinfo : EIATTR_MIN_STACK_SIZE
	.align		4
.L_106:
        /*0174*/ 	.byte	0x04, 0x12
        /*0176*/ 	.short	(.L_108 - .L_107)
	.align		4
.L_107:
        /*0178*/ 	.word	index@(_ZN6thrust24THRUST_300001_SM_1000_NS8cuda_cub4core6detail13_kernel_agentINS1_8__reduce11ReduceAgentINS0_12zip_iteratorIN4cuda3std3__45tupleIJNS0_10device_ptrIdEENS0_17counting_iteratorIlNS0_11use_defaultESF_SF_EEEEEEEPNSB_IJdlEEESJ_iNS1_9__extrema9arg_max_fIdl10comparatorEEEEJSI_SK_iSO_EEEvDpT0_)
        /*017c*/ 	.word	0x00000000


	//----- nvinfo : EIATTR_MIN_STACK_SIZE
	.align		4
.L_108:
        /*0180*/ 	.byte	0x04, 0x12
        /*0182*/ 	.short	(.L_110 - .L_109)
	.align		4
.L_109:
        /*0184*/ 	.word	index@(_Z5gaussPdii)
        /*0188*/ 	.word	0x00000000


	//----- nvinfo : EIATTR_MIN_STACK_SIZE
	.align		4
.L_110:
        /*018c*/ 	.byte	0x04, 0x12
        /*018e*/ 	.short	(.L_112 - .L_111)
	.align		4
.L_111:
        /*0190*/ 	.word	index@(_Z9swap_rowsPdiii)
        /*0194*/ 	.word	0x00000000
.L_112:


//--------------------- .nv.compat                --------------------------
	.section	.nv.compat,"",@"SHT_CUDA_COMPAT_INFO"
	.align	4
        /*0000*/ 	.byte	0x02, 0x09, 0x00, 0x00, 0x02, 0x02, 0x01, 0x00, 0x02, 0x05, 0x05, 0x00, 0x03, 0x07, 0x01, 0x01
        /*0010*/ 	.byte	0x02, 0x03, 0x00, 0x00, 0x02, 0x06, 0x01, 0x00, 0x04, 0x0b, 0x08, 0x00, 0x01, 0x00, 0x00, 0x00
        /*0020*/ 	.byte	0x00, 0x00, 0x00, 0x00


//--------------------- .nv.info._ZN3cub18CUB_300001_SM_10006detail11EmptyKernelIvEEvv --------------------------
	.section	.nv.info._ZN3cub18CUB_300001_SM_10006detail11EmptyKernelIvEEvv,"",@"SHT_CUDA_INFO"
	.sectionflags	@""
	.align	4


	//----- nvinfo : EIATTR_CUDA_API_VERSION
	.align		4
        /*0000*/ 	.byte	0x04, 0x37
        /*0002*/ 	.short	(.L_114 - .L_113)
.L_113:
        /*0004*/ 	.word	0x00000082


	//----- nvinfo : EIATTR_SPARSE_MMA_MASK
	.align		4
.L_114:
        /*0008*/ 	.byte	0x03, 0x50
        /*000a*/ 	.short	0x0000


	//----- nvinfo : EIATTR_MAXREG_COUNT
	.align		4
        /*000c*/ 	.byte	0x03, 0x1b
        /*000e*/ 	.short	0x00ff


	//----- nvinfo : EIATTR_MERCURY_ISA_VERSION
	.align		4
        /*0010*/ 	.byte	0x03, 0x5f
        /*0012*/ 	.short	0x0101


	//----- nvinfo : EIATTR_VRC_CTA_INIT_COUNT
	.align		4
        /*0014*/ 	.byte	0x02, 0x4a
	.zero		1
	.zero		1


	//----- nvinfo : EIATTR_EXIT_INSTR_OFFSETS
	.align		4
        /*0018*/ 	.byte	0x04, 0x1c
        /*001a*/ 	.short	(.L_116 - .L_115)


	//   ....[0]....
.L_115:
        /*001c*/ 	.word	0x00000010


	//----- nvinfo : EIATTR_SW_WAR
	.align		4
.L_116:
        /*0020*/ 	.byte	0x04, 0x36
        /*0022*/ 	.short	(.L_118 - .L_117)
.L_117:
        /*0024*/ 	.word	0x00000008
.L_118:


//--------------------- .nv.info._ZN6thrust24THRUST_300001_SM_1000_NS8cuda_cub4core6detail13_kernel_agentINS1_8__reduce11ReduceAgentIPN4cuda3std3__45tupleIJdlEEESC_SB_lNS1_9__extrema9arg_max_fIdl10comparatorEEEEJSC_SC_iSG_EEEvDpT0_ --------------------------
	.section	.nv.info._ZN6thrust24THRUST_300001_SM_1000_NS8cuda_cub4core6detail13_kernel_agentINS1_8__reduce11ReduceAgentIPN4cuda3std3__45tupleIJdlEEESC_SB_lNS1_9__extrema9arg_max_fIdl10comparatorEEEEJSC_SC_iSG_EEEvDpT0_,"",@"SHT_CUDA_INFO"
	.sectionflags	@""
	.align	4


	//----- nvinfo : EIATTR_CUDA_API_VERSION
	.align		4
        /*0000*/ 	.byte	0x04, 0x37
        /*0002*/ 	.short	(.L_120 - .L_119)
.L_119:
        /*0004*/ 	.word	0x00000082


	//----- nvinfo : EIATTR_KPARAM_INFO
	.align		4
.L_120:
        /*0008*/ 	.byte	0x04, 0x17
        /*000a*/ 	.short	(.L_122 - .L_121)
.L_121:
        /*000c*/ 	.word	0x00000000
        /*0010*/ 	.short	0x0003
        /*0012*/ 	.short	0x0014
        /*0014*/ 	.byte	0x00, 0xf0, 0x05, 0x00


	//----- nvinfo : EIATTR_KPARAM_INFO
	.align		4
.L_122:
        /*0018*/ 	.byte	0x04, 0x17
        /*001a*/ 	.short	(.L_124 - .L_123)
.L_123:
        /*001c*/ 	.word	0x00000000
        /*0020*/ 	.short	0x0002
        /*0022*/ 	.short	0x0010
        /*0024*/ 	.byte	0x00, 0xf0, 0x11, 0x00


	//----- nvinfo : EIATTR_KPARAM_INFO
	.align		4
.L_124:
        /*0028*/ 	.byte	0x04, 0x17
        /*002a*/ 	.short	(.L_126 - .L_125)
.L_125:
        /*002c*/ 	.word	0x00000000
        /*0030*/ 	.short	0x0001
        /*0032*/ 	.short	0x0008
        /*0034*/ 	.byte	0x00, 0xf5, 0x21, 0x00


	//----- nvinfo : EIATTR_KPARAM_INFO
	.align		4
.L_126:
        /*0038*/ 	.byte	0x04, 0x17
        /*003a*/ 	.short	(.L_128 - .L_127)
.L_127:
        /*003c*/ 	.word	0x00000000
        /*0040*/ 	.short	0x0000
        /*0042*/ 	.short	0x0000
        /*0044*/ 	.byte	0x00, 0xf5, 0x21, 0x00


	//----- nvinfo : EIATTR_SPARSE_MMA_MASK
	.align		4
.L_128:
        /*0048*/ 	.byte	0x03, 0x50
        /*004a*/ 	.short	0x0000


	//----- nvinfo : EIATTR_MAXREG_COUNT
	.align		4
        /*004c*/ 	.byte	0x03, 0x1b
        /*004e*/ 	.short	0x00ff


	//----- nvinfo : EIATTR_NUM_BARRIERS
	.align		4
        /*0050*/ 	.byte	0x02, 0x4c
        /*0052*/ 	.byte	0x01
	.zero		1


	//----- nvinfo : EIATTR_MERCURY_ISA_VERSION
	.align		4
        /*0054*/ 	.byte	0x03, 0x5f
        /*0056*/ 	.short	0x0101


	//----- nvinfo : EIATTR_COOP_GROUP_MASK_REGIDS
	.align		4
        /*0058*/ 	.byte	0x04, 0x29
        /*005a*/ 	.short	(.L_130 - .L_129)


	//   ....[0]....
.L_129:
        /*005c*/ 	.word	0xffffffff


	//   ....[1]....
        /*0060*/ 	.word	0xffffffff


	//   ....[2]....
        /*0064*/ 	.word	0xffffffff


	//   ....[3]....
        /*0068*/ 	.word	0xffffffff


	//   ....[4]....
        /*006c*/ 	.word	0xffffffff


	//   ....[5]....
        /*0070*/ 	.word	0xffffffff


	//   ....[6]....
        /*0074*/ 	.word	0xffffffff


	//   ....[7]....
        /*0078*/ 	.word	0xffffffff


	//   ....[8]....
        /*007c*/ 	.word	0xffffffff


	//   ....[9]....
        /*0080*/ 	.word	0xffffffff


	//   ....[10]....
        /*0084*/ 	.word	0xffffffff


	//   ....[11]....
        /*0088*/ 	.word	0xffffffff


	//   ....[12]....
        /*008c*/ 	.word	0xffffffff


	//   ....[13]....
        /*0090*/ 	.word	0xffffffff


	//   ....[14]....
        /*0094*/ 	.word	0xffffffff


	//   ....[15]....
        /*0098*/ 	.word	0xffffffff


	//   ....[16]....
        /*009c*/ 	.word	0xffffffff


	//   ....[17]....
        /*00a0*/ 	.word	0xffffffff


	//   ....[18]....
        /*00a4*/ 	.word	0xffffffff


	//   ....[19]....
        /*00a8*/ 	.word	0xffffffff


	//   ....[20]....
        /*00ac*/ 	.word	0xffffffff


	//   ....[21]....
        /*00b0*/ 	.word	0xffffffff


	//   ....[22]....
        /*00b4*/ 	.word	0xffffffff


	//   ....[23]....
        /*00b8*/ 	.word	0xffffffff


	//   ....[24]....
        /*00bc*/ 	.word	0xffffffff


	//   ....[25]....
        /*00c0*/ 	.word	0xffffffff


	//   ....[26]....
        /*00c4*/ 	.word	0xffffffff


	//   ....[27]....
        /*00c8*/ 	.word	0xffffffff


	//   ....[28]....
        /*00cc*/ 	.word	0xffffffff


	//   ....[29]....
        /*00d0*/ 	.word	0xffffffff


	//   ....[30]....
        /*00d4*/ 	.word	0xffffffff


	//   ....[31]....
        /*00d8*/ 	.word	0xffffffff


	//   ....[32]....
        /*00dc*/ 	.word	0xffffffff


	//   ....[33]....
        /*00e0*/ 	.word	0xffffffff


	//   ....[34]....
        /*00e4*/ 	.word	0xffffffff


	//   ....[35]....
        /*00e8*/ 	.word	0xffffffff


	//   ....[36]....
        /*00ec*/ 	.word	0xffffffff


	//   ....[37]....
        /*00f0*/ 	.word	0xffffffff


	//   ....[38]....
        /*00f4*/ 	.word	0xffffffff


	//   ....[39]....
        /*00f8*/ 	.word	0xffffffff


	//   ....[40]....
        /*00fc*/ 	.word	0xffffffff


	//   ....[41]....
        /*0100*/ 	.word	0xffffffff


	//   ....[42]....
        /*0104*/ 	.word	0xffffffff


	//   ....[43]....
        /*0108*/ 	.word	0xffffffff


	//   ....[44]....
        /*010c*/ 	.word	0xffffffff


	//   ....[45]....
        /*0110*/ 	.word	0xffffffff


	//   ....[46]....
        /*0114*/ 	.word	0xffffffff


	//   ....[47]....
        /*0118*/ 	.word	0xffffffff


	//   ....[48]....
        /*011c*/ 	.word	0xffffffff


	//   ....[49]....
        /*0120*/ 	.word	0xffffffff


	//   ....[50]....
        /*0124*/ 	.word	0xffffffff


	//   ....[51]....
        /*0128*/ 	.word	0xffffffff


	//   ....[52]....
        /*012c*/ 	.word	0xffffffff


	//   ....[53]....
        /*0130*/ 	.word	0xffffffff


	//   ....[54]....
        /*0134*/ 	.word	0xffffffff


	//   ....[55]....
        /*0138*/ 	.word	0xffffffff


	//   ....[56]....
        /*013c*/ 	.word	0xffffffff


	//   ....[57]....
        /*0140*/ 	.word	0xffffffff


	//   ....[58]....
        /*0144*/ 	.word	0xffffffff


	//   ....[59]....
        /*0148*/ 	.word	0xffffffff


	//----- nvinfo : EIATTR_COOP_GROUP_INSTR_OFFSETS
	.align		4
.L_130:
        /*014c*/ 	.byte	0x04, 0x28
        /*014e*/ 	.short	(.L_132 - .L_131)


	//   ....[0]....
.L_131:
        /*0150*/ 	.word	0x00000c10


	//   ....[1]....
        /*0154*/ 	.word	0x00000c40


	//   ....[2]....
        /*0158*/ 	.word	0x00000c60


	//   ....[3]....
        /*015c*/ 	.word	0x00000c70


	//   ....[4]....
        /*0160*/ 	.word	0x00000e20


	//   ....[5]....
        /*0164*/ 	.word	0x00000e50


	//   ....[6]....
        /*0168*/ 	.word	0x00000e80


	//   ....[7]....
        /*016c*/ 	.word	0x00000ea0


	//   ....[8]....
        /*0170*/ 	.word	0x00001040


	//   ....[9]....
        /*0174*/ 	.word	0x00001070


	//   ....[10]....
        /*0178*/ 	.word	0x000010a0


	//   ....[11]....
        /*017c*/ 	.word	0x000010c0


	//   ....[12]....
        /*0180*/ 	.word	0x00001260


	//   ....[13]....
        /*0184*/ 	.word	0x00001290


	//   ....[14]....
        /*0188*/ 	.word	0x000012c0


	//   ....[15]....
        /*018c*/ 	.word	0x000012e0


	//   ....[16]....
        /*0190*/ 	.word	0x00001480


	//   ....[17]....
        /*0194*/ 	.word	0x000014b0


	//   ....[18]....
        /*0198*/ 	.word	0x000014e0


	//   ....[19]....
        /*019c*/ 	.word	0x00001500


	//   ....[20]....
        /*01a0*/ 	.word	0x00002360


	//   ....[21]....
        /*01a4*/ 	.word	0x00002370


	//   ....[22]....
        /*01a8*/ 	.word	0x00002380


	//   ....[23]....
        /*01ac*/ 	.word	0x000023a0


	//   ....[24]....
        /*01b0*/ 	.word	0x00002540


	//   ....[25]....
        /*01b4*/ 	.word	0x00002580


	//   ....[26]....
        /*01b8*/ 	.word	0x000025b0


	//   ....[27]....
        /*01bc*/ 	.word	0x000025d0


	//   ....[28]....
        /*01c0*/ 	.word	0x00002770


	//   ....[29]....
        /*01c4*/ 	.word	0x000027b0


	//   ....[30]....
        /*01c8*/ 	.word	0x000027e0


	//   ....[31]....
        /*01cc*/ 	.word	0x00002800


	//   ....[32]....
        /*01d0*/ 	.word	0x000029a0


	//   ....[33]....
        /*01d4*/ 	.word	0x000029e0


	//   ....[34]....
        /*01d8*/ 	.word	0x00002a10


	//   ....[35]....
        /*01dc*/ 	.word	0x00002a30


	//   ....[36]....
        /*01e0*/ 	.word	0x00002bd0


	//   ....[37]....
        /*01e4*/ 	.word	0x00002c10


	//   ....[38]....
        /*01e8*/ 	.word	0x00002c40


	//   ....[39]....
        /*01ec*/ 	.word	0x00002c60


	//   ....[40]....
        /*01f0*/ 	.word	0x00005de0


	//   ....[41]....
        /*01f4*/ 	.word	0x00005e10


	//   ....[42]....
        /*01f8*/ 	.word	0x00005e30


	//   ....[43]....
        /*01fc*/ 	.word	0x00005e40


	//   ....[44]....
        /*0200*/ 	.word	0x00005ff0


	//   ....[45]....
        /*0204*/ 	.word	0x00006020


	//   ....[46]....
        /*0208*/ 	.word	0x00006050


	//   ....[47]....
        /*020c*/ 	.word	0x00006070


	//   ....[48]....
        /*0210*/ 	.word	0x00006210


	//   ....[49]....
        /*0214*/ 	.word	0x00006240


	//   ....[50]....
        /*0218*/ 	.word	0x00006270


	//   ....[51]....
        /*021c*/ 	.word	0x00006290


	//   ....[52]....
        /*0220*/ 	.word	0x00006430


	//   ....[53]....
        /*0224*/ 	.word	0x00006460


	//   ....[54]....
        /*0228*/ 	.word	0x00006490


	//   ....[55]....
        /*022c*/ 	.word	0x000064b0


	//   ....[56]....
        /*0230*/ 	.word	0x00006650


	//   ....[57]....
        /*0234*/ 	.word	0x00006680


	//   ....[58]....
        /*0238*/ 	.word	0x000066b0


	//   ....[59]....
        /*023c*/ 	.word	0x000066d0


	//----- nvinfo : EIATTR_VRC_CTA_INIT_COUNT
	.align		4
.L_132:
        /*0240*/ 	.byte	0x02, 0x4a
	.zero		1
	.zero		1


	//----- nvinfo : EIATTR_EXIT_INSTR_OFFSETS
	.align		4
        /*0244*/ 	.byte	0x04, 0x1c
        /*0246*/ 	.short	(.L_134 - .L_133)


	//   ....[0]....
.L_133:
        /*0248*/ 	.word	0x00000030


	//   ....[1]....
        /*024c*/ 	.word	0x00007470


	//   ....[2]....
        /*0250*/ 	.word	0x000074b0


	//----- nvinfo : EIATTR_MAX_THREADS
	.align		4
.L_134:
        /*0254*/ 	.byte	0x04, 0x05
        /*0256*/ 	.short	(.L_136 - .L_135)
.L_135:
        /*0258*/ 	.word	0x00000100
        /*025c*/ 	.word	0x00000001
        /*0260*/ 	.word	0x00000001


	//----- nvinfo : EIATTR_CRS_STACK_SIZE
	.align		4
.L_136:
        /*0264*/ 	.byte	0x04, 0x1e
        /*0266*/ 	.short	(.L_138 - .L_137)
.L_137:
        /*0268*/ 	.word	0x00000000


	//----- nvinfo : EIATTR_CBANK_PARAM_SIZE
	.align		4
.L_138:
        /*026c*/ 	.byte	0x03, 0x19
        /*026e*/ 	.short	0x0015


	//----- nvinfo : EIATTR_PARAM_CBANK
	.align		4
        /*0270*/ 	.byte	0x04, 0x0a
        /*0272*/ 	.short	(.L_140 - .L_139)
	.align		4
.L_139:
        /*0274*/ 	.word	index@(.nv.constant0._ZN6thrust24THRUST_300001_SM_1000_NS8cuda_cub4core6detail13_kernel_agentINS1_8__reduce11ReduceAgentIPN4cuda3std3__45tupleIJdlEEESC_SB_lNS1_9__extrema9arg_max_fIdl10comparatorEEEEJSC_SC_iSG_EEEvDpT0_)
        /*0278*/ 	.short	0x0380
        /*027a*/ 	.short	0x0015


	//----- nvinfo : EIATTR_SW_WAR
	.align		4
.L_140:
        /*027c*/ 	.byte	0x04, 0x36
        /*027e*/ 	.short	(.L_142 - .L_141)
.L_141:
        /*0280*/ 	.word	0x00000008
.L_142:


//--------------------- .nv.info._ZN6thrust24THRUST_300001_SM_1000_NS8cuda_cub4core6detail13_kernel_agentINS1_8__reduce10DrainAgentIlEEJN3cub18CUB_300001_SM_10009GridQueueIyEElEEEvDpT0_ --------------------------
	.section	.nv.info._ZN6thrust24THRUST_300001_SM_1000_NS8cuda_cub4core6detail13_kernel_agentINS1_8__reduce10DrainAgentIlEEJN3cub18CUB_300001_SM_10009GridQueueIyEElEEEvDpT0_,"",@"SHT_CUDA_INFO"
	.sectionflags	@""
	.align	4


	//----- nvinfo : EIATTR_CUDA_API_VERSION
	.align		4
        /*0000*/ 	.byte	0x04, 0x37
        /*0002*/ 	.short	(.L_144 - .L_143)
.L_143:
        /*0004*/ 	.word	0x00000082


	//----- nvinfo : EIATTR_KPARAM_INFO
	.align		4
.L_144:
        /*0008*/ 	.byte	0x04, 0x17
        /*000a*/ 	.short	(.L_146 - .L_145)
.L_145:
        /*000c*/ 	.word	0x00000000
        /*0010*/ 	.short	0x0001
        /*0012*/ 	.short	0x0008
        /*0014*/ 	.byte	0x00, 0xf0, 0x21, 0x00


	//----- nvinfo : EIATTR_KPARAM_INFO
	.align		4
.L_146:
        /*0018*/ 	.byte	0x04, 0x17
        /*001a*/ 	.short	(.L_148 - .L_147)
.L_147:
        /*001c*/ 	.word	0x00000000
        /*0020*/ 	.short	0x0000
        /*0022*/ 	.short	0x0000
        /*0024*/ 	.byte	0x00, 0xf0, 0x21, 0x00


	//----- nvinfo : EIATTR_SPARSE_MMA_MASK
	.align		4
.L_148:
        /*0028*/ 	.byte	0x03, 0x50
        /*002a*/ 	.short	0x0000


	//----- nvinfo : EIATTR_MAXREG_COUNT
	.align		4
        /*002c*/ 	.byte	0x03, 0x1b
        /*002e*/ 	.short	0x00ff


	//----- nvinfo : EIATTR_MERCURY_ISA_VERSION
	.align		4
        /*0030*/ 	.byte	0x03, 0x5f
        /*0032*/ 	.short	0x0101


	//----- nvinfo : EIATTR_VRC_CTA_INIT_COUNT
	.align		4
        /*0034*/ 	.byte	0x02, 0x4a
	.zero		1
	.zero		1


	//----- nvinfo : EIATTR_EXIT_INSTR_OFFSETS
	.align		4
        /*0038*/ 	.byte	0x04, 0x1c
        /*003a*/ 	.short	(.L_150 - .L_149)


	//   ....[0]....
.L_149:
        /*003c*/ 	.word	0x00000060


	//----- nvinfo : EIATTR_MAX_THREADS
	.align		4
.L_150:
        /*0040*/ 	.byte	0x04, 0x05
        /*0042*/ 	.short	(.L_152 - .L_151)
.L_151:
        /*0044*/ 	.word	0x00000001
        /*0048*/ 	.word	0x00000001
        /*004c*/ 	.word	0x00000001


	//----- nvinfo : EIATTR_CBANK_PARAM_SIZE
	.align		4
.L_152:
        /*0050*/ 	.byte	0x03, 0x19
        /*0052*/ 	.short	0x0010


	//----- nvinfo : EIATTR_PARAM_CBANK
	.align		4
        /*0054*/ 	.byte	0x04, 0x0a
        /*0056*/ 	.short	(.L_154 - .L_153)
	.align		4
.L_153:
        /*0058*/ 	.word	index@(.nv.constant0._ZN6thrust24THRUST_300001_SM_1000_NS8cuda_cub4core6detail13_kernel_agentINS1_8__reduce10DrainAgentIlEEJN3cub18CUB_300001_SM_10009GridQueueIyEElEEEvDpT0_)
        /*005c*/ 	.short	0x0380
        /*005e*/ 	.short	0x0010


	//----- nvinfo : EIATTR_SW_WAR
	.align		4
.L_154:
        /*0060*/ 	.byte	0x04, 0x36
        /*0062*/ 	.short	(.L_156 - .L_155)
.L_155:
        /*0064*/ 	.word	0x00000008
.L_156:


//--------------------- .nv.info._ZN6thrust24THRUST_300001_SM_1000_NS8cuda_cub4core6detail13_kernel_agentINS1_8__reduce11ReduceAgentINS0_12zip_iteratorIN4cuda3std3__45tupleIJNS0_10device_ptrIdEENS0_17counting_iteratorIlNS0_11use_defaultESF_SF_EEEEEEEPNSB_IJdlEEESJ_lNS1_9__extrema9arg_max_fIdl10comparatorEEEEJSI_SK_lN3cub18CUB_300001_SM_100013GridEvenShareIlEENSR_9GridQueueIyEESO_EEEvDpT0_ --------------------------
	.section	.nv.info._ZN6thrust24THRUST_300001_SM_1000_NS8cuda_cub4core6detail13_kernel_agentINS1_8__reduce11ReduceAgentINS0_12zip_iteratorIN4cuda3std3__45tupleIJNS0_10device_ptrIdEENS0_17counting_iteratorIlNS0_11use_defaultESF_SF_EEEEEEEPNSB_IJdlEEESJ_lNS1_9__extrema9arg_max_fIdl10comparatorEEEEJSI_SK_lN3cub18CUB_300001_SM_100013GridEvenShareIlEENSR_9GridQueueIyEESO_EEEvDpT0_,"",@"SHT_CUDA_INFO"
	.sectionflags	@""
	.align	4


	//----- nvinfo : EIATTR_CUDA_API_VERSION
	.align		4
        /*0000*/ 	.byte	0x04, 0x37
        /*0002*/ 	.short	(.L_158 - .L_157)
.L_157:
        /*0004*/ 	.word	0x00000082


	//----- nvinfo : EIATTR_KPARAM_INFO
	.align		4
.L_158:
        /*0008*/ 	.byte	0x04, 0x17
        /*000a*/ 	.short	(.L_160 - .L_159)
.L_159:
        /*000c*/ 	.word	0x00000000
        /*0010*/ 	.short	0x0005
        /*0012*/ 	.short	0x0070
        /*0014*/ 	.byte	0x00, 0xf0, 0x05, 0x00


	//----- nvinfo : EIATTR_KPARAM_INFO
	.align		4
.L_160:
        /*0018*/ 	.byte	0x04, 0x17
        /*001a*/ 	.short	(.L_162 - .L_161)
.L_161:
        /*001c*/ 	.word	0x00000000
        /*0020*/ 	.short	0x0004
        /*0022*/ 	.short	0x0068
        /*0024*/ 	.byte	0x00, 0xf0, 0x21, 0x00


	//----- nvinfo : EIATTR_KPARAM_INFO
	.align		4
.L_162:
        /*0028*/ 	.byte	0x04, 0x17
        /*002a*/ 	.short	(.L_164 - .L_163)
.L_163:
        /*002c*/ 	.word	0x00000000
        /*0030*/ 	.short	0x0003
        /*0032*/ 	.short	0x0020
        /*0034*/ 	.byte	0x00, 0xf0, 0x21, 0x01


	//----- nvinfo : EIATTR_KPARAM_INFO
	.align		4
.L_164:
        /*0038*/ 	.byte	0x04, 0x17
        /*003a*/ 	.short	(.L_166 - .L_165)
.L_165:
        /*003c*/ 	.word	0x00000000
        /*0040*/ 	.short	0x0002
        /*0042*/ 	.short	0x0018
        /*0044*/ 	.byte	0x00, 0xf0, 0x21, 0x00


	//----- nvinfo : EIATTR_KPARAM_INFO
	.align		4
.L_166:
        /*0048*/ 	.byte	0x04, 0x17
        /*004a*/ 	.short	(.L_168 - .L_167)
.L_167:
        /*004c*/ 	.word	0x00000000
        /*0050*/ 	.short	0x0001
        /*0052*/ 	.short	0x0010
        /*0054*/ 	.byte	0x00, 0xf5, 0x21, 0x00


	//----- nvinfo : EIATTR_KPARAM_INFO
	.align		4
.L_168:
        /*0058*/ 	.byte	0x04, 0x17
        /*005a*/ 	.short	(.L_170 - .L_169)
.L_169:
        /*005c*/ 	.word	0x00000000
        /*0060*/ 	.short	0x0000
        /*0062*/ 	.short	0x0000
        /*0064*/ 	.byte	0x00, 0xf0, 0x41, 0x00


	//----- nvinfo : EIATTR_SPARSE_MMA_MASK
	.align		4
.L_170:
        /*0068*/ 	.byte	0x03, 0x50
        /*006a*/ 	.short	0x0000


	//----- nvinfo : EIATTR_MAXREG_COUNT
	.align		4
        /*006c*/ 	.byte	0x03, 0x1b
        /*006e*/ 	.short	0x00ff


	//----- nvinfo : EIATTR_NUM_BARRIERS
	.align		4
        /*0070*/ 	.byte	0x02, 0x4c
        /*0072*/ 	.byte	0x01
	.zero		1


	//----- nvinfo : EIATTR_MERCURY_ISA_VERSION
	.align		4
        /*0074*/ 	.byte	0x03, 0x5f
        /*0076*/ 	.short	0x0101


	//----- nvinfo : EIATTR_COOP_GROUP_MASK_REGIDS
	.align		4
        /*0078*/ 	.byte	0x04, 0x29
        /*007a*/ 	.short	(.L_172 - .L_171)


	//   ....[0]....
.L_171:
        /*007c*/ 	.word	0xffffffff


	//   ....[1]....
        /*0080*/ 	.word	0xffffffff


	//   ....[2]....
        /*0084*/ 	.word	0xffffffff


	//   ....[3]....
        /*0088*/ 	.word	0xffffffff


	//   ....[4]....
        /*008c*/ 	.word	0xffffffff


	//   ....[5]....
        /*0090*/ 	.word	0xffffffff


	//   ....[6]....
        /*0094*/ 	.word	0xffffffff


	//   ....[7]....
        /*0098*/ 	.word	0xffffffff


	//   ....[8]....
        /*009c*/ 	.word	0xffffffff


	//   ....[9]....
        /*00a0*/ 	.word	0xffffffff


	//   ....[10]....
        /*00a4*/ 	.word	0xffffffff


	//   ....[11]....
        /*00a8*/ 	.word	0xffffffff


	//   ....[12]....
        /*00ac*/ 	.word	0xffffffff


	//   ....[13]....
        /*00b0*/ 	.word	0xffffffff


	//   ....[14]....
        /*00b4*/ 	.word	0xffffffff


	//   ....[15]....
        /*00b8*/ 	.word	0xffffffff


	//   ....[16]....
        /*00bc*/ 	.word	0xffffffff


	//   ....[17]....
        /*00c0*/ 	.word	0xffffffff


	//   ....[18]....
        /*00c4*/ 	.word	0xffffffff


	//   ....[19]....
        /*00c8*/ 	.word	0xffffffff


	//   ....[20]....
        /*00cc*/ 	.word	0xffffffff


	//   ....[21]....
        /*00d0*/ 	.word	0xffffffff


	//   ....[22]....
        /*00d4*/ 	.word	0xffffffff


	//   ....[23]....
        /*00d8*/ 	.word	0xffffffff


	//   ....[24]....
        /*00dc*/ 	.word	0xffffffff


	//   ....[25]....
        /*00e0*/ 	.word	0xffffffff


	//   ....[26]....
        /*00e4*/ 	.word	0xffffffff


	//   ....[27]....
        /*00e8*/ 	.word	0xffffffff


	//   ....[28]....
        /*00ec*/ 	.word	0xffffffff


	//   ....[29]....
        /*00f0*/ 	.word	0xffffffff


	//   ....[30]....
        /*00f4*/ 	.word	0xffffffff


	//   ....[31]....
        /*00f8*/ 	.word	0xffffffff


	//   ....[32]....
        /*00fc*/ 	.word	0xffffffff


	//   ....[33]....
        /*0100*/ 	.word	0xffffffff


	//   ....[34]....
        /*0104*/ 	.word	0xffffffff


	//   ....[35]....
        /*0108*/ 	.word	0xffffffff


	//   ....[36]....
        /*010c*/ 	.word	0xffffffff


	//   ....[37]....
        /*0110*/ 	.word	0xffffffff


	//   ....[38]....
        /*0114*/ 	.word	0xffffffff


	//   ....[39]....
        /*0118*/ 	.word	0xffffffff


	//   ....[40]....
        /*011c*/ 	.word	0xffffffff


	//   ....[41]....
        /*0120*/ 	.word	0xffffffff


	//   ....[42]....
        /*0124*/ 	.word	0xffffffff


	//   ....[43]....
        /*0128*/ 	.word	0xffffffff


	//   ....[44]....
        /*012c*/ 	.word	0xffffffff


	//   ....[45]....
        /*0130*/ 	.word	0xffffffff


	//   ....[46]....
        /*0134*/ 	.word	0xffffffff


	//   ....[47]....
        /*0138*/ 	.word	0xffffffff


	//   ....[48]....
        /*013c*/ 	.word	0xffffffff


	//   ....[49]....
        /*0140*/ 	.word	0xffffffff


	//   ....[50]....
        /*0144*/ 	.word	0xffffffff


	//   ....[51]....
        /*0148*/ 	.word	0xffffffff


	//   ....[52]....
        /*014c*/ 	.word	0xffffffff


	//   ....[53]....
        /*0150*/ 	.word	0xffffffff


	//   ....[54]....
        /*0154*/ 	.word	0xffffffff


	//   ....[55]....
        /*0158*/ 	.word	0xffffffff


	//   ....[56]....
        /*015c*/ 	.word	0xffffffff


	//   ....[57]....
        /*0160*/ 	.word	0xffffffff


	//   ....[58]....
        /*0164*/ 	.word	0xffffffff


	//   ....[59]....
        /*0168*/ 	.word	0xffffffff


	//----- nvinfo : EIATTR_COOP_GROUP_INSTR_OFFSETS
	.align		4
.L_172:
        /*016c*/ 	.byte	0x04, 0x28
        /*016e*/ 	.short	(.L_174 - .L_173)


	//   ....[0]....
.L_173:
        /*0170*/ 	.word	0x00000e30


	//   ....[1]....
        /*0174*/ 	.word	0x00000e60


	//   ....[2]....
        /*0178*/ 	.word	0x00000e70


	//   ....[3]....
        /*017c*/ 	.word	0x00000e80


	//   ....[4]....
        /*0180*/ 	.word	0x00001030


	//   ....[5]....
        /*0184*/ 	.word	0x00001060


	//   ....[6]....
        /*0188*/ 	.word	0x00001090


	//   ....[7]....
        /*018c*/ 	.word	0x000010b0


	//   ....[8]....
        /*0190*/ 	.word	0x00001250


	//   ....[9]....
        /*0194*/ 	.word	0x00001280


	//   ....[10]....
        /*0198*/ 	.word	0x000012b0


	//   ....[11]....
        /*019c*/ 	.word	0x000012d0


	//   ....[12]....
        /*01a0*/ 	.word	0x00001470


	//   ....[13]....
        /*01a4*/ 	.word	0x000014a0


	//   ....[14]....
        /*01a8*/ 	.word	0x000014d0


	//   ....[15]....
        /*01ac*/ 	.word	0x000014f0


	//   ....[16]....
        /*01b0*/ 	.word	0x00001690


	//   ....[17]....
        /*01b4*/ 	.word	0x000016c0


	//   ....[18]....
        /*01b8*/ 	.word	0x000016f0


	//   ....[19]....
        /*01bc*/ 	.word	0x00001710


	//   ....[20]....
        /*01c0*/ 	.word	0x00002570


	//   ....[21]....
        /*01c4*/ 	.word	0x00002580


	//   ....[22]....
        /*01c8*/ 	.word	0x00002590


	//   ....[23]....
        /*01cc*/ 	.word	0x000025b0


	//   ....[24]....
        /*01d0*/ 	.word	0x00002750


	//   ....[25]....
        /*01d4*/ 	.word	0x00002790


	//   ....[26]....
        /*01d8*/ 	.word	0x000027c0


	//   ....[27]....
        /*01dc*/ 	.word	0x000027e0


	//   ....[28]....
        /*01e0*/ 	.word	0x00002980


	//   ....[29]....
        /*01e4*/ 	.word	0x000029c0


	//   ....[30]....
        /*01e8*/ 	.word	0x000029f0


	//   ....[31]....
        /*01ec*/ 	.word	0x00002a10


	//   ....[32]....
        /*01f0*/ 	.word	0x00002bb0


	//   ....[33]....
        /*01f4*/ 	.word	0x00002bf0


	//   ....[34]....
        /*01f8*/ 	.word	0x00002c20


	//   ....[35]....
        /*01fc*/ 	.word	0x00002c40


	//   ....[36]....
        /*0200*/ 	.word	0x00002de0


	//   ....[37]....
        /*0204*/ 	.word	0x00002e20


	//   ....[38]....
        /*0208*/ 	.word	0x00002e50


	//   ....[39]....
        /*020c*/ 	.word	0x00002e70


	//   ....[40]....
        /*0210*/ 	.word	0x000058f0


	//   ....[41]....
        /*0214*/ 	.word	0x00005920


	//   ....[42]....
        /*0218*/ 	.word	0x00005940


	//   ....[43]....
        /*021c*/ 	.word	0x00005950


	//   ....[44]....
        /*0220*/ 	.word	0x00005b00


	//   ....[45]....
        /*0224*/ 	.word	0x00005b30


	//   ....[46]....
        /*0228*/ 	.word	0x00005b60


	//   ....[47]....
        /*022c*/ 	.word	0x00005b80


	//   ....[48]....
        /*0230*/ 	.word	0x00005d20


	//   ....[49]....
        /*0234*/ 	.word	0x00005d50


	//   ....[50]....
        /*0238*/ 	.word	0x00005d80


	//   ....[51]....
        /*023c*/ 	.word	0x00005da0


	//   ....[52]....
        /*0240*/ 	.word	0x00005f40


	//   ....[53]....
        /*0244*/ 	.word	0x00005f70


	//   ....[54]....
        /*0248*/ 	.word	0x00005fa0


	//   ....[55]....
        /*024c*/ 	.word	0x00005fc0


	//   ....[56]....
        /*0250*/ 	.word	0x00006160


	//   ....[57]....
        /*0254*/ 	.word	0x00006190


	//   ....[58]....
        /*0258*/ 	.word	0x000061c0


	//   ....[59]....
        /*025c*/ 	.word	0x000061e0


	//----- nvinfo : EIATTR_VRC_CTA_INIT_COUNT
	.align		4
.L_174:
        /*0260*/ 	.byte	0x02, 0x4a
	.zero		1
	.zero		1


	//----- nvinfo : EIATTR_EXIT_INSTR_OFFSETS
	.align		4
        /*0264*/ 	.byte	0x04, 0x1c
        /*0266*/ 	.short	(.L_176 - .L_175)


	//   ....[0]....
.L_175:
        /*0268*/ 	.word	0x00006f80


	//   ....[1]....
        /*026c*/ 	.word	0x00006fd0


	//----- nvinfo : EIATTR_MAX_THREADS
	.align		4
.L_176:
        /*0270*/ 	.byte	0x04, 0x05
        /*0272*/ 	.short	(.L_178 - .L_177)
.L_177:
        /*0274*/ 	.word	0x00000100
        /*0278*/ 	.word	0x00000001
        /*027c*/ 	.word	0x00000001


	//----- nvinfo : EIATTR_CRS_STACK_SIZE
	.align		4
.L_178:
        /*0280*/ 	.byte	0x04, 0x1e
        /*0282*/ 	.short	(.L_180 - .L_179)
.L_179:
        /*0284*/ 	.word	0x00000000


	//----- nvinfo : EIATTR_CBANK_PARAM_SIZE
	.align		4
.L_180:
        /*0288*/ 	.byte	0x03, 0x19
        /*028a*/ 	.short	0x0071


	//----- nvinfo : EIATTR_PARAM_CBANK
	.align		4
        /*028c*/ 	.byte	0x04, 0x0a
        /*028e*/ 	.short	(.L_182 - .L_181)
	.align		4
.L_181:
        /*0290*/ 	.word	index@(.nv.constant0._ZN6thrust24THRUST_300001_SM_1000_NS8cuda_cub4core6detail13_kernel_agentINS1_8__reduce11ReduceAgentINS0_12zip_iteratorIN4cuda3std3__45tupleIJNS0_10device_ptrIdEENS0_17counting_iteratorIlNS0_11use_defaultESF_SF_EEEEEEEPNSB_IJdlEEESJ_lNS1_9__extrema9arg_max_fIdl10comparatorEEEEJSI_SK_lN3cub18CUB_300001_SM_100013GridEvenShareIlEENSR_9GridQueueIyEESO_EEEvDpT0_)
        /*0294*/ 	.short	0x0380
        /*0296*/ 	.short	0x0071


	//----- nvinfo : EIATTR_SW_WAR
	.align		4
.L_182:
        /*0298*/ 	.byte	0x04, 0x36
        /*029a*/ 	.short	(.L_184 - .L_183)
.L_183:
        /*029c*/ 	.word	0x00000008
.L_184:


//--------------------- .nv.info._ZN6thrust24THRUST_300001_SM_1000_NS8cuda_cub4core6detail13_kernel_agentINS1_8__reduce11ReduceAgentINS0_12zip_iteratorIN4cuda3std3__45tupleIJNS0_10device_ptrIdEENS0_17counting_iteratorIlNS0_11use_defaultESF_SF_EEEEEEEPNSB_IJdlEEESJ_lNS1_9__extrema9arg_max_fIdl10comparatorEEEEJSI_SK_lSO_EEEvDpT0_ --------------------------
	.section	.nv.info._ZN6thrust24THRUST_300001_SM_1000_NS8cuda_cub4core6detail13_kernel_agentINS1_8__reduce11ReduceAgentINS0_12zip_iteratorIN4cuda3std3__45tupleIJNS0_10device_ptrIdEENS0_17counting_iteratorIlNS0_11use_defaultESF_SF_EEEEEEEPNSB_IJdlEEESJ_lNS1_9__extrema9arg_max_fIdl10comparatorEEEEJSI_SK_lSO_EEEvDpT0_,"",@"SHT_CUDA_INFO"
	.sectionflags	@""
	.align	4


	//----- nvinfo : EIATTR_CUDA_API_VERSION
	.align		4
        /*0000*/ 	.byte	0x04, 0x37
        /*0002*/ 	.short	(.L_186 - .L_185)
.L_185:
        /*0004*/ 	.word	0x00000082


	//----- nvinfo : EIATTR_KPARAM_INFO
	.align		4
.L_186:
        /*0008*/ 	.byte	0x04, 0x17
        /*000a*/ 	.short	(.L_188 - .L_187)
.L_187:
        /*000c*/ 	.word	0x00000000
        /*0010*/ 	.short	0x0003
        /*0012*/ 	.short	0x0020
        /*0014*/ 	.byte	0x00, 0xf0, 0x05, 0x00


	//----- nvinfo : EIATTR_KPARAM_INFO
	.align		4
.L_188:
        /*0018*/ 	.byte	0x04, 0x17
        /*001a*/ 	.short	(.L_190 - .L_189)
.L_189:
        /*001c*/ 	.word	0x00000000
        /*0020*/ 	.short	0x0002
        /*0022*/ 	.short	0x0018
        /*0024*/ 	.byte	0x00, 0xf0, 0x21, 0x00


	//----- nvinfo : EIATTR_KPARAM_INFO
	.align		4
.L_190:
        /*0028*/ 	.byte	0x04, 0x17
        /*002a*/ 	.short	(.L_192 - .L_191)
.L_191:
        /*002c*/ 	.word	0x00000000
        /*0030*/ 	.short	0x0001
        /*0032*/ 	.short	0x0010
        /*0034*/ 	.byte	0x00, 0xf5, 0x21, 0x00


	//----- nvinfo : EIATTR_KPARAM_INFO
	.align		4
.L_192:
        /*0038*/ 	.byte	0x04, 0x17
        /*003a*/ 	.short	(.L_194 - .L_193)
.L_193:
        /*003c*/ 	.word	0x00000000
        /*0040*/ 	.short	0x0000
        /*0042*/ 	.short	0x0000
        /*0044*/ 	.byte	0x00, 0xf0, 0x41, 0x00


	//----- nvinfo : EIATTR_SPARSE_MMA_MASK
	.align		4
.L_194:
        /*0048*/ 	.byte	0x03, 0x50
        /*004a*/ 	.short	0x0000


	//----- nvinfo : EIATTR_MAXREG_COUNT
	.align		4
        /*004c*/ 	.byte	0x03, 0x1b
        /*004e*/ 	.short	0x00ff


	//----- nvinfo : EIATTR_NUM_BARRIERS
	.align		4
        /*0050*/ 	.byte	0x02, 0x4c
        /*0052*/ 	.byte	0x01
	.zero		1


	//----- nvinfo : EIATTR_MERCURY_ISA_VERSION
	.align		4
        /*0054*/ 	.byte	0x03, 0x5f
        /*0056*/ 	.short	0x0101


	//----- nvinfo : EIATTR_COOP_GROUP_MASK_REGIDS
	.align		4
        /*0058*/ 	.byte	0x04, 0x29
        /*005a*/ 	.short	(.L_196 - .L_195)


	//   ....[0]....
.L_195:
        /*005c*/ 	.word	0xffffffff


	//   ....[1]....
        /*0060*/ 	.word	0xffffffff


	//   ....[2]....
        /*0064*/ 	.word	0xffffffff


	//   ....[3]....
        /*0068*/ 	.word	0xffffffff


	//   ....[4]....
        /*006c*/ 	.word	0xffffffff


	//   ....[5]....
        /*0070*/ 	.word	0xffffffff


	//   ....[6]....
        /*0074*/ 	.word	0xffffffff


	//   ....[7]....
        /*0078*/ 	.word	0xffffffff


	//   ....[8]....
        /*007c*/ 	.word	0xffffffff


	//   ....[9]....
        /*0080*/ 	.word	0xffffffff


	//   ....[10]....
        /*0084*/ 	.word	0xffffffff


	//   ....[11]....
        /*0088*/ 	.word	0xffffffff


	//   ....[12]....
        /*008c*/ 	.word	0xffffffff


	//   ....[13]....
        /*0090*/ 	.word	0xffffffff


	//   ....[14]....
        /*0094*/ 	.word	0xffffffff


	//   ....[15]....
        /*0098*/ 	.word	0xffffffff


	//   ....[16]....
        /*009c*/ 	.word	0xffffffff


	//   ....[17]....
        /*00a0*/ 	.word	0xffffffff


	//   ....[18]....
        /*00a4*/ 	.word	0xffffffff


	//   ....[19]....
        /*00a8*/ 	.word	0xffffffff


	//   ....[20]....
        /*00ac*/ 	.word	0xffffffff


	//   ....[21]....
        /*00b0*/ 	.word	0xffffffff


	//   ....[22]....
        /*00b4*/ 	.word	0xffffffff


	//   ....[23]....
        /*00b8*/ 	.word	0xffffffff


	//   ....[24]....
        /*00bc*/ 	.word	0xffffffff


	//   ....[25]....
        /*00c0*/ 	.word	0xffffffff


	//   ....[26]....
        /*00c4*/ 	.word	0xffffffff


	//   ....[27]....
        /*00c8*/ 	.word	0xffffffff


	//   ....[28]....
        /*00cc*/ 	.word	0xffffffff


	//   ....[29]....
        /*00d0*/ 	.word	0xffffffff


	//   ....[30]....
        /*00d4*/ 	.word	0xffffffff


	//   ....[31]....
        /*00d8*/ 	.word	0xffffffff


	//   ....[32]....
        /*00dc*/ 	.word	0xffffffff


	//   ....[33]....
        /*00e0*/ 	.word	0xffffffff


	//   ....[34]....
        /*00e4*/ 	.word	0xffffffff


	//   ....[35]....
        /*00e8*/ 	.word	0xffffffff


	//   ....[36]....
        /*00ec*/ 	.word	0xffffffff


	//   ....[37]....
        /*00f0*/ 	.word	0xffffffff


	//   ....[38]....
        /*00f4*/ 	.word	0xffffffff


	//   ....[39]....
        /*00f8*/ 	.word	0xffffffff


	//   ....[40]....
        /*00fc*/ 	.word	0xffffffff


	//   ....[41]....
        /*0100*/ 	.word	0xffffffff


	//   ....[42]....
        /*0104*/ 	.word	0xffffffff


	//   ....[43]....
        /*0108*/ 	.word	0xffffffff


	//   ....[44]....
        /*010c*/ 	.word	0xffffffff


	//   ....[45]....
        /*0110*/ 	.word	0xffffffff


	//   ....[46]....
        /*0114*/ 	.word	0xffffffff


	//   ....[47]....
        /*0118*/ 	.word	0xffffffff


	//   ....[48]....
        /*011c*/ 	.word	0xffffffff


	//   ....[49]....
        /*0120*/ 	.word	0xffffffff


	//   ....[50]....
        /*0124*/ 	.word	0xffffffff


	//   ....[51]....
        /*0128*/ 	.word	0xffffffff


	//   ....[52]....
        /*012c*/ 	.word	0xffffffff


	//   ....[53]....
        /*0130*/ 	.word	0xffffffff


	//   ....[54]....
        /*0134*/ 	.word	0xffffffff


	//   ....[55]....
        /*0138*/ 	.word	0xffffffff


	//   ....[56]....
        /*013c*/ 	.word	0xffffffff


	//   ....[57]....
        /*0140*/ 	.word	0xffffffff


	//   ....[58]....
        /*0144*/ 	.word	0xffffffff


	//   ....[59]....
        /*0148*/ 	.word	0xffffffff


	//----- nvinfo : EIATTR_COOP_GROUP_INSTR_OFFSETS
	.align		4
.L_196:
        /*014c*/ 	.byte	0x04, 0x28
        /*014e*/ 	.short	(.L_198 - .L_197)


	//   ....[0]....
.L_197:
        /*0150*/ 	.word	0x00000d60


	//   ....[1]....
        /*0154*/ 	.word	0x00000d90


	//   ....[2]....
        /*0158*/ 	.word	0x00000db0


	//   ....[3]....
        /*015c*/ 	.word	0x00000dc0


	//   ....[4]....
        /*0160*/ 	.word	0x00000f70


	//   ....[5]....
        /*0164*/ 	.word	0x00000fa0


	//   ....[6]....
        /*0168*/ 	.word	0x00000fd0


	//   ....[7]....
        /*016c*/ 	.word	0x00000ff0


	//   ....[8]....
        /*0170*/ 	.word	0x00001190


	//   ....[9]....
        /*0174*/ 	.word	0x000011c0


	//   ....[10]....
        /*0178*/ 	.word	0x000011f0


	//   ....[11]....
        /*017c*/ 	.word	0x00001210


	//   ....[12]....
        /*0180*/ 	.word	0x000013b0


	//   ....[13]....
        /*0184*/ 	.word	0x000013e0


	//   ....[14]....
        /*0188*/ 	.word	0x00001410


	//   ....[15]....
        /*018c*/ 	.word	0x00001430


	//   ....[16]....
        /*0190*/ 	.word	0x000015d0


	//   ....[17]....
        /*0194*/ 	.word	0x00001600


	//   ....[18]....
        /*0198*/ 	.word	0x00001630


	//   ....[19]....
        /*019c*/ 	.word	0x00001650


	//   ....[20]....
        /*01a0*/ 	.word	0x000024b0


	//   ....[21]....
        /*01a4*/ 	.word	0x000024c0


	//   ....[22]....
        /*01a8*/ 	.word	0x000024d0


	//   ....[23]....
        /*01ac*/ 	.word	0x000024f0


	//   ....[24]....
        /*01b0*/ 	.word	0x00002690


	//   ....[25]....
        /*01b4*/ 	.word	0x000026d0


	//   ....[26]....
        /*01b8*/ 	.word	0x00002700


	//   ....[27]....
        /*01bc*/ 	.word	0x00002720


	//   ....[28]....
        /*01c0*/ 	.word	0x000028c0


	//   ....[29]....
        /*01c4*/ 	.word	0x00002900


	//   ....[30]....
        /*01c8*/ 	.word	0x00002930


	//   ....[31]....
        /*01cc*/ 	.word	0x00002950


	//   ....[32]....
        /*01d0*/ 	.word	0x00002af0


	//   ....[33]....
        /*01d4*/ 	.word	0x00002b30


	//   ....[34]....
        /*01d8*/ 	.word	0x00002b60


	//   ....[35]....
        /*01dc*/ 	.word	0x00002b80


	//   ....[36]....
        /*01e0*/ 	.word	0x00002d20


	//   ....[37]....
        /*01e4*/ 	.word	0x00002d60


	//   ....[38]....
        /*01e8*/ 	.word	0x00002d90


	//   ....[39]....
        /*01ec*/ 	.word	0x00002db0


	//   ....[40]....
        /*01f0*/ 	.word	0x00005490


	//   ....[41]....
        /*01f4*/ 	.word	0x000054c0


	//   ....[42]....
        /*01f8*/ 	.word	0x000054e0


	//   ....[43]....
        /*01fc*/ 	.word	0x000054f0


	//   ....[44]....
        /*0200*/ 	.word	0x000056a0


	//   ....[45]....
        /*0204*/ 	.word	0x000056d0


	//   ....[46]....
        /*0208*/ 	.word	0x00005700


	//   ....[47]....
        /*020c*/ 	.word	0x00005720


	//   ....[48]....
        /*0210*/ 	.word	0x000058c0


	//   ....[49]....
        /*0214*/ 	.word	0x000058f0


	//   ....[50]....
        /*0218*/ 	.word	0x00005920


	//   ....[51]....
        /*021c*/ 	.word	0x00005940


	//   ....[52]....
        /*0220*/ 	.word	0x00005ae0


	//   ....[53]....
        /*0224*/ 	.word	0x00005b10


	//   ....[54]....
        /*0228*/ 	.word	0x00005b40


	//   ....[55]....
        /*022c*/ 	.word	0x00005b60


	//   ....[56]....
        /*0230*/ 	.word	0x00005d00


	//   ....[57]....
        /*0234*/ 	.word	0x00005d30


	//   ....[58]....
        /*0238*/ 	.word	0x00005d60


	//   ....[59]....
        /*023c*/ 	.word	0x00005d80


	//----- nvinfo : EIATTR_VRC_CTA_INIT_COUNT
	.align		4
.L_198:
        /*0240*/ 	.byte	0x02, 0x4a
	.zero		1
	.zero		1


	//----- nvinfo : EIATTR_EXIT_INSTR_OFFSETS
	.align		4
        /*0244*/ 	.byte	0x04, 0x1c
        /*0246*/ 	.short	(.L_200 - .L_199)


	//   ....[0]....
.L_199:
        /*0248*/ 	.word	0x00000040


	//   ....[1]....
        /*024c*/ 	.word	0x00006b20


	//   ....[2]....
        /*0250*/ 	.word	0x00006b60


	//----- nvinfo : EIATTR_MAX_THREADS
	.align		4
.L_200:
        /*0254*/ 	.byte	0x04, 0x05
        /*0256*/ 	.short	(.L_202 - .L_201)
.L_201:
        /*0258*/ 	.word	0x00000100
        /*025c*/ 	.word	0x00000001
        /*0260*/ 	.word	0x00000001


	//----- nvinfo : EIATTR_CRS_STACK_SIZE
	.align		4
.L_202:
        /*0264*/ 	.byte	0x04, 0x1e
        /*0266*/ 	.short	(.L_204 - .L_203)
.L_203:
        /*0268*/ 	.word	0x00000000


	//----- nvinfo : EIATTR_CBANK_PARAM_SIZE
	.align		4
.L_204:
        /*026c*/ 	.byte	0x03, 0x19
        /*026e*/ 	.short	0x0021


	//----- nvinfo : EIATTR_PARAM_CBANK
	.align		4
        /*0270*/ 	.byte	0x04, 0x0a
        /*0272*/ 	.short	(.L_206 - .L_205)
	.align		4
.L_205:
        /*0274*/ 	.word	index@(.nv.constant0._ZN6thrust24THRUST_300001_SM_1000_NS8cuda_cub4core6detail13_kernel_agentINS1_8__reduce11ReduceAgentINS0_12zip_iteratorIN4cuda3std3__45tupleIJNS0_10device_ptrIdEENS0_17counting_iteratorIlNS0_11use_defaultESF_SF_EEEEEEEPNSB_IJdlEEESJ_lNS1_9__extrema9arg_max_fIdl10comparatorEEEEJSI_SK_lSO_EEEvDpT0_)
        /*0278*/ 	.short	0x0380
        /*027a*/ 	.short	0x0021


	//----- nvinfo : EIATTR_SW_WAR
	.align		4
.L_206:
        /*027c*/ 	.byte	0x04, 0x36
        /*027e*/ 	.short	(.L_208 - .L_207)
.L_207:
        /*0280*/ 	.word	0x00000008
.L_208:


//--------------------- .nv.info._ZN6thrust24THRUST_300001_SM_1000_NS8cuda_cub4core6detail13_kernel_agentINS1_8__reduce11ReduceAgentIPN4cuda3std3__45tupleIJdlEEESC_SB_iNS1_9__extrema9arg_max_fIdl10comparatorEEEEJSC_SC_iSG_EEEvDpT0_ --------------------------
	.section	.nv.info._ZN6thrust24THRUST_300001_SM_1000_NS8cuda_cub4core6detail13_kernel_agentINS1_8__reduce11ReduceAgentIPN4cuda3std3__45tupleIJdlEEESC_SB_iNS1_9__extrema9arg_max_fIdl10comparatorEEEEJSC_SC_iSG_EEEvDpT0_,"",@"SHT_CUDA_INFO"
	.sectionflags	@""
	.align	4


	//----- nvinfo : EIATTR_CUDA_API_VERSION
	.align		4
        /*0000*/ 	.byte	0x04, 0x37
        /*0002*/ 	.short	(.L_210 - .L_209)
.L_209:
        /*0004*/ 	.word	0x00000082


	//----- nvinfo : EIATTR_KPARAM_INFO
	.align		4
.L_210:
        /*0008*/ 	.byte	0x04, 0x17
        /*000a*/ 	.short	(.L_212 - .L_211)
.L_211:
        /*000c*/ 	.word	0x00000000
        /*0010*/ 	.short	0x0003
        /*0012*/ 	.short	0x0014
        /*0014*/ 	.byte	0x00, 0xf0, 0x05, 0x00


	//----- nvinfo : EIATTR_KPARAM_INFO
	.align		4
.L_212:
        /*0018*/ 	.byte	0x04, 0x17
        /*001a*/ 	.short	(.L_214 - .L_213)
.L_213:
        /*001c*/ 	.word	0x00000000
        /*0020*/ 	.short	0x0002
        /*0022*/ 	.short	0x0010
        /*0024*/ 	.byte	0x00, 0xf0, 0x11, 0x00


	//----- nvinfo : EIATTR_KPARAM_INFO
	.align		4
.L_214:
        /*0028*/ 	.byte	0x04, 0x17
        /*002a*/ 	.short	(.L_216 - .L_215)
.L_215:
        /*002c*/ 	.word	0x00000000
        /*0030*/ 	.short	0x0001
        /*0032*/ 	.short	0x0008
        /*0034*/ 	.byte	0x00, 0xf5, 0x21, 0x00


	//----- nvinfo : EIATTR_KPARAM_INFO
	.align		4
.L_216:
        /*0038*/ 	.byte	0x04, 0x17
        /*003a*/ 	.short	(.L_218 - .L_217)
.L_217:
        /*003c*/ 	.word	0x00000000
        /*0040*/ 	.short	0x0000
        /*0042*/ 	.short	0x0000
        /*0044*/ 	.byte	0x00, 0xf5, 0x21, 0x00


	//----- nvinfo : EIATTR_SPARSE_MMA_MASK
	.align		4
.L_218:
        /*0048*/ 	.byte	0x03, 0x50
        /*004a*/ 	.short	0x0000


	//----- nvinfo : EIATTR_MAXREG_COUNT
	.align		4
        /*004c*/ 	.byte	0x03, 0x1b
        /*004e*/ 	.short	0x00ff


	//----- nvinfo : EIATTR_NUM_BARRIERS
	.align		4
        /*0050*/ 	.byte	0x02, 0x4c
        /*0052*/ 	.byte	0x01
	.zero		1


	//----- nvinfo : EIATTR_MERCURY_ISA_VERSION
	.align		4
        /*0054*/ 	.byte	0x03, 0x5f
        /*0056*/ 	.short	0x0101


	//----- nvinfo : EIATTR_COOP_GROUP_MASK_REGIDS
	.align		4
        /*0058*/ 	.byte	0x04, 0x29
        /*005a*/ 	.short	(.L_220 - .L_219)


	//   ....[0]....
.L_219:
        /*005c*/ 	.word	0xffffffff


	//   ....[1]....
        /*0060*/ 	.word	0xffffffff


	//   ....[2]....
        /*0064*/ 	.word	0xffffffff


	//   ....[3]....
        /*0068*/ 	.word	0xffffffff


	//   ....[4]....
        /*006c*/ 	.word	0xffffffff


	//   ....[5]....
        /*0070*/ 	.word	0xffffffff


	//   ....[6]....
        /*0074*/ 	.word	0xffffffff


	//   ....[7]....
        /*0078*/ 	.word	0xffffffff


	//   ....[8]....
        /*007c*/ 	.word	0xffffffff


	//   ....[9]....
        /*0080*/ 	.word	0xffffffff


	//   ....[10]....
        /*0084*/ 	.word	0xffffffff


	//   ....[11]....
        /*0088*/ 	.word	0xffffffff


	//   ....[12]....
        /*008c*/ 	.word	0xffffffff


	//   ....[13]....
        /*0090*/ 	.word	0xffffffff


	//   ....[14]....
        /*0094*/ 	.word	0xffffffff


	//   ....[15]....
        /*0098*/ 	.word	0xffffffff


	//   ....[16]....
        /*009c*/ 	.word	0xffffffff


	//   ....[17]....
        /*00a0*/ 	.word	0xffffffff


	//   ....[18]....
        /*00a4*/ 	.word	0xffffffff


	//   ....[19]....
        /*00a8*/ 	.word	0xffffffff


	//   ....[20]....
        /*00ac*/ 	.word	0xffffffff


	//   ....[21]....
        /*00b0*/ 	.word	0xffffffff


	//   ....[22]....
        /*00b4*/ 	.word	0xffffffff


	//   ....[23]....
        /*00b8*/ 	.word	0xffffffff


	//   ....[24]....
        /*00bc*/ 	.word	0xffffffff


	//   ....[25]....
        /*00c0*/ 	.word	0xffffffff


	//   ....[26]....
        /*00c4*/ 	.word	0xffffffff


	//   ....[27]....
        /*00c8*/ 	.word	0xffffffff


	//   ....[28]....
        /*00cc*/ 	.word	0xffffffff


	//   ....[29]....
        /*00d0*/ 	.word	0xffffffff


	//   ....[30]....
        /*00d4*/ 	.word	0xffffffff


	//   ....[31]....
        /*00d8*/ 	.word	0xffffffff


	//   ....[32]....
        /*00dc*/ 	.word	0xffffffff


	//   ....[33]....
        /*00e0*/ 	.word	0xffffffff


	//   ....[34]....
        /*00e4*/ 	.word	0xffffffff


	//   ....[35]....
        /*00e8*/ 	.word	0xffffffff


	//   ....[36]....
        /*00ec*/ 	.word	0xffffffff


	//   ....[37]....
        /*00f0*/ 	.word	0xffffffff


	//   ....[38]....
        /*00f4*/ 	.word	0xffffffff


	//   ....[39]....
        /*00f8*/ 	.word	0xffffffff


	//   ....[40]....
        /*00fc*/ 	.word	0xffffffff


	//   ....[41]....
        /*0100*/ 	.word	0xffffffff


	//   ....[42]....
        /*0104*/ 	.word	0xffffffff


	//   ....[43]....
        /*0108*/ 	.word	0xffffffff


	//   ....[44]....
        /*010c*/ 	.word	0xffffffff


	//   ....[45]....
        /*0110*/ 	.word	0xffffffff


	//   ....[46]....
        /*0114*/ 	.word	0xffffffff


	//   ....[47]....
        /*0118*/ 	.word	0xffffffff


	//   ....[48]....
        /*011c*/ 	.word	0xffffffff


	//   ....[49]....
        /*0120*/ 	.word	0xffffffff


	//   ....[50]....
        /*0124*/ 	.word	0xffffffff


	//   ....[51]....
        /*0128*/ 	.word	0xffffffff


	//   ....[52]....
        /*012c*/ 	.word	0xffffffff


	//   ....[53]....
        /*0130*/ 	.word	0xffffffff


	//   ....[54]....
        /*0134*/ 	.word	0xffffffff


	//   ....[55]....
        /*0138*/ 	.word	0xffffffff


	//   ....[56]....
        /*013c*/ 	.word	0xffffffff


	//   ....[57]....
        /*0140*/ 	.word	0xffffffff


	//   ....[58]....
        /*0144*/ 	.word	0xffffffff


	//   ....[59]....
        /*0148*/ 	.word	0xffffffff


	//----- nvinfo : EIATTR_COOP_GROUP_INSTR_OFFSETS
	.align		4
.L_220:
        /*014c*/ 	.byte	0x04, 0x28
        /*014e*/ 	.short	(.L_222 - .L_221)


	//   ....[0]....
.L_221:
        /*0150*/ 	.word	0x00000c10


	//   ....[1]....
        /*0154*/ 	.word	0x00000c40


	//   ....[2]....
        /*0158*/ 	.word	0x00000c60


	//   ....[3]....
        /*015c*/ 	.word	0x00000c70


	//   ....[4]....
        /*0160*/ 	.word	0x00000e20


	//   ....[5]....
        /*0164*/ 	.word	0x00000e50


	//   ....[6]....
        /*0168*/ 	.word	0x00000e80


	//   ....[7]....
        /*016c*/ 	.word	0x00000ea0


	//   ....[8]....
        /*0170*/ 	.word	0x00001040


	//   ....[9]....
        /*0174*/ 	.word	0x00001070


	//   ....[10]....
        /*0178*/ 	.word	0x000010a0


	//   ....[11]....
        /*017c*/ 	.word	0x000010c0


	//   ....[12]....
        /*0180*/ 	.word	0x00001260


	//   ....[13]....
        /*0184*/ 	.word	0x00001290


	//   ....[14]....
        /*0188*/ 	.word	0x000012c0


	//   ....[15]....
        /*018c*/ 	.word	0x000012e0


	//   ....[16]....
        /*0190*/ 	.word	0x00001480


	//   ....[17]....
        /*0194*/ 	.word	0x000014c0


	//   ....[18]....
        /*0198*/ 	.word	0x000014f0


	//   ....[19]....
        /*019c*/ 	.word	0x00001500


	//   ....[20]....
        /*01a0*/ 	.word	0x00002360


	//   ....[21]....
        /*01a4*/ 	.word	0x00002370


	//   ....[22]....
        /*01a8*/ 	.word	0x00002380


	//   ....[23]....
        /*01ac*/ 	.word	0x000023a0


	//   ....[24]....
        /*01b0*/ 	.word	0x00002540


	//   ....[25]....
        /*01b4*/ 	.word	0x00002580


	//   ....[26]....
        /*01b8*/ 	.word	0x000025b0


	//   ....[27]....
        /*01bc*/ 	.word	0x000025d0


	//   ....[28]....
        /*01c0*/ 	.word	0x00002770


	//   ....[29]....
        /*01c4*/ 	.word	0x000027b0


	//   ....[30]....
        /*01c8*/ 	.word	0x000027e0


	//   ....[31]....
        /*01cc*/ 	.word	0x00002800


	//   ....[32]....
        /*01d0*/ 	.word	0x000029a0


	//   ....[33]....
        /*01d4*/ 	.word	0x000029e0


	//   ....[34]....
        /*01d8*/ 	.word	0x00002a10


	//   ....[35]....
        /*01dc*/ 	.word	0x00002a30


	//   ....[36]....
        /*01e0*/ 	.word	0x00002bd0


	//   ....[37]....
        /*01e4*/ 	.word	0x00002c10


	//   ....[38]....
        /*01e8*/ 	.word	0x00002c50


	//   ....[39]....
        /*01ec*/ 	.word	0x00002c60


	//   ....[40]....
        /*01f0*/ 	.word	0x000052f0


	//   ....[41]....
        /*01f4*/ 	.word	0x00005320


	//   ....[42]....
        /*01f8*/ 	.word	0x00005340


	//   ....[43]....
        /*01fc*/ 	.word	0x00005350


	//   ....[44]....
        /*0200*/ 	.word	0x00005500


	//   ....[45]....
        /*0204*/ 	.word	0x00005530


	//   ....[46]....
        /*0208*/ 	.word	0x00005560


	//   ....[47]....
        /*020c*/ 	.word	0x00005580


	//   ....[48]....
        /*0210*/ 	.word	0x00005720


	//   ....[49]....
        /*0214*/ 	.word	0x00005750


	//   ....[50]....
        /*0218*/ 	.word	0x00005780


	//   ....[51]....
        /*021c*/ 	.word	0x000057a0


	//   ....[52]....
        /*0220*/ 	.word	0x00005940


	//   ....[53]....
        /*0224*/ 	.word	0x00005970


	//   ....[54]....
        /*0228*/ 	.word	0x000059a0


	//   ....[55]....
        /*022c*/ 	.word	0x000059c0


	//   ....[56]....
        /*0230*/ 	.word	0x00005b60


	//   ....[57]....
        /*0234*/ 	.word	0x00005b90


	//   ....[58]....
        /*0238*/ 	.word	0x00005bc0


	//   ....[59]....
        /*023c*/ 	.word	0x00005be0


	//----- nvinfo : EIATTR_VRC_CTA_INIT_COUNT
	.align		4
.L_222:
        /*0240*/ 	.byte	0x02, 0x4a
	.zero		1
	.zero		1


	//----- nvinfo : EIATTR_EXIT_INSTR_OFFSETS
	.align		4
        /*0244*/ 	.byte	0x04, 0x1c
        /*0246*/ 	.short	(.L_224 - .L_223)


	//   ....[0]....
.L_223:
        /*0248*/ 	.word	0x00000030


	//   ....[1]....
        /*024c*/ 	.word	0x00006980


	//   ....[2]....
        /*0250*/ 	.word	0x000069c0


	//----- nvinfo : EIATTR_MAX_THREADS
	.align		4
.L_224:
        /*0254*/ 	.byte	0x04, 0x05
        /*0256*/ 	.short	(.L_226 - .L_225)
.L_225:
        /*0258*/ 	.word	0x00000100
        /*025c*/ 	.word	0x00000001
        /*0260*/ 	.word	0x00000001


	//----- nvinfo : EIATTR_CRS_STACK_SIZE
	.align		4
.L_226:
        /*0264*/ 	.byte	0x04, 0x1e
        /*0266*/ 	.short	(.L_228 - .L_227)
.L_227:
        /*0268*/ 	.word	0x00000000


	//----- nvinfo : EIATTR_CBANK_PARAM_SIZE
	.align		4
.L_228:
        /*026c*/ 	.byte	0x03, 0x19
        /*026e*/ 	.short	0x0015


	//----- nvinfo : EIATTR_PARAM_CBANK
	.align		4
        /*0270*/ 	.byte	0x04, 0x0a
        /*0272*/ 	.short	(.L_230 - .L_229)
	.align		4
.L_229:
        /*0274*/ 	.word	index@(.nv.constant0._ZN6thrust24THRUST_300001_SM_1000_NS8cuda_cub4core6detail13_kernel_agentINS1_8__reduce11ReduceAgentIPN4cuda3std3__45tupleIJdlEEESC_SB_iNS1_9__extrema9arg_max_fIdl10comparatorEEEEJSC_SC_iSG_EEEvDpT0_)
        /*0278*/ 	.short	0x0380
        /*027a*/ 	.short	0x0015


	//----- nvinfo : EIATTR_SW_WAR
	.align		4
.L_230:
        /*027c*/ 	.byte	0x04, 0x36
        /*027e*/ 	.short	(.L_232 - .L_231)
.L_231:
        /*0280*/ 	.word	0x00000008
.L_232:


//--------------------- .nv.info._ZN6thrust24THRUST_300001_SM_1000_NS8cuda_cub4core6detail13_kernel_agentINS1_8__reduce10DrainAgentIiEEJN3cub18CUB_300001_SM_10009GridQueueIjEEiEEEvDpT0_ --------------------------
	.section	.nv.info._ZN6thrust24THRUST_300001_SM_1000_NS8cuda_cub4core6detail13_kernel_agentINS1_8__reduce10DrainAgentIiEEJN3cub18CUB_300001_SM_10009GridQueueIjEEiEEEvDpT0_,"",@"SHT_CUDA_INFO"
	.sectionflags	@""
	.align	4


	//----- nvinfo : EIATTR_CUDA_API_VERSION
	.align		4
        /*0000*/ 	.byte	0x04, 0x37
        /*0002*/ 	.short	(.L_234 - .L_233)
.L_233:
        /*0004*/ 	.word	0x00000082


	//----- nvinfo : EIATTR_KPARAM_INFO
	.align		4
.L_234:
        /*0008*/ 	.byte	0x04, 0x17
        /*000a*/ 	.short	(.L_236 - .L_235)
.L_235:
        /*000c*/ 	.word	0x00000000
        /*0010*/ 	.short	0x0001
        /*0012*/ 	.short	0x0008
        /*0014*/ 	.byte	0x00, 0xf0, 0x11, 0x00


	//----- nvinfo : EIATTR_KPARAM_INFO
	.align		4
.L_236:
        /*0018*/ 	.byte	0x04, 0x17
        /*001a*/ 	.short	(.L_238 - .L_237)
.L_237:
        /*001c*/ 	.word	0x00000000
        /*0020*/ 	.short	0x0000
        /*0022*/ 	.short	0x0000
        /*0024*/ 	.byte	0x00, 0xf0, 0x21, 0x00


	//----- nvinfo : EIATTR_SPARSE_MMA_MASK
	.align		4
.L_238:
        /*0028*/ 	.byte	0x03, 0x50
        /*002a*/ 	.short	0x0000


	//----- nvinfo : EIATTR_MAXREG_COUNT
	.align		4
        /*002c*/ 	.byte	0x03, 0x1b
        /*002e*/ 	.short	0x00ff


	//----- nvinfo : EIATTR_MERCURY_ISA_VERSION
	.align		4
        /*0030*/ 	.byte	0x03, 0x5f
        /*0032*/ 	.short	0x0101


	//----- nvinfo : EIATTR_VRC_CTA_INIT_COUNT
	.align		4
        /*0034*/ 	.byte	0x02, 0x4a
	.zero		1
	.zero		1


	//----- nvinfo : EIATTR_EXIT_INSTR_OFFSETS
	.align		4
        /*0038*/ 	.byte	0x04, 0x1c
        /*003a*/ 	.short	(.L_240 - .L_239)


	//   ....[0]....
.L_239:
        /*003c*/ 	.word	0x00000060


	//----- nvinfo : EIATTR_MAX_THREADS
	.align		4
.L_240:
        /*0040*/ 	.byte	0x04, 0x05
        /*0042*/ 	.short	(.L_242 - .L_241)
.L_241:
        /*0044*/ 	.word	0x00000001
        /*0048*/ 	.word	0x00000001
        /*004c*/ 	.word	0x00000001


	//----- nvinfo : EIATTR_CBANK_PARAM_SIZE
	.align		4
.L_242:
        /*0050*/ 	.byte	0x03, 0x19
        /*0052*/ 	.short	0x000c


	//----- nvinfo : EIATTR_PARAM_CBANK
	.align		4
        /*0054*/ 	.byte	0x04, 0x0a
        /*0056*/ 	.short	(.L_244 - .L_243)
	.align		4
.L_243:
        /*0058*/ 	.word	index@(.nv.constant0._ZN6thrust24THRUST_300001_SM_1000_NS8cuda_cub4core6detail13_kernel_agentINS1_8__reduce10DrainAgentIiEEJN3cub18CUB_300001_SM_10009GridQueueIjEEiEEEvDpT0_)
        /*005c*/ 	.short	0x0380
        /*005e*/ 	.short	0x000c


	//----- nvinfo : EIATTR_SW_WAR
	.align		4
.L_244:
        /*0060*/ 	.byte	0x04, 0x36
        /*0062*/ 	.short	(.L_246 - .L_245)
.L_245:
        /*0064*/ 	.word	0x00000008
.L_246:


//--------------------- .nv.info._ZN6thrust24THRUST_300001_SM_1000_NS8cuda_cub4core6detail13_kernel_agentINS1_8__reduce11ReduceAgentINS0_12zip_iteratorIN4cuda3std3__45tupleIJNS0_10device_ptrIdEENS0_17counting_iteratorIlNS0_11use_defaultESF_SF_EEEEEEEPNSB_IJdlEEESJ_iNS1_9__extrema9arg_max_fIdl10comparatorEEEEJSI_SK_iN3cub18CUB_300001_SM_100013GridEvenShareIiEENSR_9GridQueueIjEESO_EEEvDpT0_ --------------------------
	.section	.nv.info._ZN6thrust24THRUST_300001_SM_1000_NS8cuda_cub4core6detail13_kernel_agentINS1_8__reduce11ReduceAgentINS0_12zip_iteratorIN4cuda3std3__45tupleIJNS0_10device_ptrIdEENS0_17counting_iteratorIlNS0_11use_defaultESF_SF_EEEEEEEPNSB_IJdlEEESJ_iNS1_9__extrema9arg_max_fIdl10comparatorEEEEJSI_SK_iN3cub18CUB_300001_SM_100013GridEvenShareIiEENSR_9GridQueueIjEESO_EEEvDpT0_,"",@"SHT_CUDA_INFO"
	.sectionflags	@""
	.align	4


	//----- nvinfo : EIATTR_CUDA_API_VERSION
	.align		4
        /*0000*/ 	.byte	0x04, 0x37
        /*0002*/ 	.short	(.L_248 - .L_247)
.L_247:
        /*0004*/ 	.word	0x00000082


	//----- nvinfo : EIATTR_KPARAM_INFO
	.align		4
.L_248:
        /*0008*/ 	.byte	0x04, 0x17
        /*000a*/ 	.short	(.L_250 - .L_249)
.L_249:
        /*000c*/ 	.word	0x00000000
        /*0010*/ 	.short	0x0005
        /*0012*/ 	.short	0x0050
        /*0014*/ 	.byte	0x00, 0xf0, 0x05, 0x00


	//----- nvinfo : EIATTR_KPARAM_INFO
	.align		4
.L_250:
        /*0018*/ 	.byte	0x04, 0x17
        /*001a*/ 	.short	(.L_252 - .L_251)
.L_251:
        /*001c*/ 	.word	0x00000000
        /*0020*/ 	.short	0x0004
        /*0022*/ 	.short	0x0048
        /*0024*/ 	.byte	0x00, 0xf0, 0x21, 0x00


	//----- nvinfo : EIATTR_KPARAM_INFO
	.align		4
.L_252:
        /*0028*/ 	.byte	0x04, 0x17
        /*002a*/ 	.short	(.L_254 - .L_253)
.L_253:
        /*002c*/ 	.word	0x00000000
        /*0030*/ 	.short	0x0003
        /*0032*/ 	.short	0x001c
        /*0034*/ 	.byte	0x00, 0xf0, 0xa1, 0x00


	//----- nvinfo : EIATTR_KPARAM_INFO
	.align		4
.L_254:
        /*0038*/ 	.byte	0x04, 0x17
        /*003a*/ 	.short	(.L_256 - .L_255)
.L_255:
        /*003c*/ 	.word	0x00000000
        /*0040*/ 	.short	0x0002
        /*0042*/ 	.short	0x0018
        /*0044*/ 	.byte	0x00, 0xf0, 0x11, 0x00


	//----- nvinfo : EIATTR_KPARAM_INFO
	.align		4
.L_256:
        /*0048*/ 	.byte	0x04, 0x17
        /*004a*/ 	.short	(.L_258 - .L_257)
.L_257:
        /*004c*/ 	.word	0x00000000
        /*0050*/ 	.short	0x0001
        /*0052*/ 	.short	0x0010
        /*0054*/ 	.byte	0x00, 0xf5, 0x21, 0x00


	//----- nvinfo : EIATTR_KPARAM_INFO
	.align		4
.L_258:
        /*0058*/ 	.byte	0x04, 0x17
        /*005a*/ 	.short	(.L_260 - .L_259)
.L_259:
        /*005c*/ 	.word	0x00000000
        /*0060*/ 	.short	0x0000
        /*0062*/ 	.short	0x0000
        /*0064*/ 	.byte	0x00, 0xf0, 0x41, 0x00


	//----- nvinfo : EIATTR_SPARSE_MMA_MASK
	.align		4
.L_260:
        /*0068*/ 	.byte	0x03, 0x50
        /*006a*/ 	.short	0x0000


	//----- nvinfo : EIATTR_MAXREG_COUNT
	.align		4
        /*006c*/ 	.byte	0x03, 0x1b
        /*006e*/ 	.short	0x00ff


	//----- nvinfo : EIATTR_NUM_BARRIERS
	.align		4
        /*0070*/ 	.byte	0x02, 0x4c
        /*0072*/ 	.byte	0x01
	.zero		1


	//----- nvinfo : EIATTR_MERCURY_ISA_VERSION
	.align		4
        /*0074*/ 	.byte	0x03, 0x5f
        /*0076*/ 	.short	0x0101


	//----- nvinfo : EIATTR_COOP_GROUP_MASK_REGIDS
	.align		4
        /*0078*/ 	.byte	0x04, 0x29
        /*007a*/ 	.short	(.L_262 - .L_261)


	//   ....[0]....
.L_261:
        /*007c*/ 	.word	0xffffffff


	//   ....[1]....
        /*0080*/ 	.word	0xffffffff


	//   ....[2]....
        /*0084*/ 	.word	0xffffffff


	//   ....[3]....
        /*0088*/ 	.word	0xffffffff


	//   ....[4]....
        /*008c*/ 	.word	0xffffffff


	//   ....[5]....
        /*0090*/ 	.word	0xffffffff


	//   ....[6]....
        /*0094*/ 	.word	0xffffffff


	//   ....[7]....
        /*0098*/ 	.word	0xffffffff


	//   ....[8]....
        /*009c*/ 	.word	0xffffffff


	//   ....[9]....
        /*00a0*/ 	.word	0xffffffff


	//   ....[10]....
        /*00a4*/ 	.word	0xffffffff


	//   ....[11]....
        /*00a8*/ 	.word	0xffffffff


	//   ....[12]....
        /*00ac*/ 	.word	0xffffffff


	//   ....[13]....
        /*00b0*/ 	.word	0xffffffff


	//   ....[14]....
        /*00b4*/ 	.word	0xffffffff


	//   ....[15]....
        /*00b8*/ 	.word	0xffffffff


	//   ....[16]....
        /*00bc*/ 	.word	0xffffffff


	//   ....[17]....
        /*00c0*/ 	.word	0xffffffff


	//   ....[18]....
        /*00c4*/ 	.word	0xffffffff


	//   ....[19]....
        /*00c8*/ 	.word	0xffffffff


	//   ....[20]....
        /*00cc*/ 	.word	0xffffffff


	//   ....[21]....
        /*00d0*/ 	.word	0xffffffff


	//   ....[22]....
        /*00d4*/ 	.word	0xffffffff


	//   ....[23]....
        /*00d8*/ 	.word	0xffffffff


	//   ....[24]....
        /*00dc*/ 	.word	0xffffffff


	//   ....[25]....
        /*00e0*/ 	.word	0xffffffff


	//   ....[26]....
        /*00e4*/ 	.word	0xffffffff


	//   ....[27]....
        /*00e8*/ 	.word	0xffffffff


	//   ....[28]....
        /*00ec*/ 	.word	0xffffffff


	//   ....[29]....
        /*00f0*/ 	.word	0xffffffff


	//   ....[30]....
        /*00f4*/ 	.word	0xffffffff


	//   ....[31]....
        /*00f8*/ 	.word	0xffffffff


	//   ....[32]....
        /*00fc*/ 	.word	0xffffffff


	//   ....[33]....
        /*0100*/ 	.word	0xffffffff


	//   ....[34]....
        /*0104*/ 	.word	0xffffffff


	//   ....[35]....
        /*0108*/ 	.word	0xffffffff


	//   ....[36]....
        /*010c*/ 	.word	0xffffffff


	//   ....[37]....
        /*0110*/ 	.word	0xffffffff


	//   ....[38]....
        /*0114*/ 	.word	0xffffffff


	//   ....[39]....
        /*0118*/ 	.word	0xffffffff


	//   ....[40]....
        /*011c*/ 	.word	0xffffffff


	//   ....[41]....
        /*0120*/ 	.word	0xffffffff


	//   ....[42]....
        /*0124*/ 	.word	0xffffffff


	//   ....[43]....
        /*0128*/ 	.word	0xffffffff


	//   ....[44]....
        /*012c*/ 	.word	0xffffffff


	//   ....[45]....
        /*0130*/ 	.word	0xffffffff


	//   ....[46]....
        /*0134*/ 	.word	0xffffffff


	//   ....[47]....
        /*0138*/ 	.word	0xffffffff


	//   ....[48]....
        /*013c*/ 	.word	0xffffffff


	//   ....[49]....
        /*0140*/ 	.word	0xffffffff


	//   ....[50]....
        /*0144*/ 	.word	0xffffffff


	//   ....[51]....
        /*0148*/ 	.word	0xffffffff


	//   ....[52]....
        /*014c*/ 	.word	0xffffffff


	//   ....[53]....
        /*0150*/ 	.word	0xffffffff


	//   ....[54]....
        /*0154*/ 	.word	0xffffffff


	//   ....[55]....
        /*0158*/ 	.word	0xffffffff


	//   ....[56]....
        /*015c*/ 	.word	0xffffffff


	//   ....[57]....
        /*0160*/ 	.word	0xffffffff


	//   ....[58]....
        /*0164*/ 	.word	0xffffffff


	//   ....[59]....
        /*0168*/ 	.word	0xffffffff


	//----- nvinfo : EIATTR_COOP_GROUP_INSTR_OFFSETS
	.align		4
.L_262:
        /*016c*/ 	.byte	0x04, 0x28
        /*016e*/ 	.short	(.L_264 - .L_263)


	//   ....[0]....
.L_263:
        /*0170*/ 	.word	0x00000d80


	//   ....[1]....
        /*0174*/ 	.word	0x00000db0


	//   ....[2]....
        /*0178*/ 	.word	0x00000dc0


	//   ....[3]....
        /*017c*/ 	.word	0x00000dd0


	//   ....[4]....
        /*0180*/ 	.word	0x00000f80


	//   ....[5]....
        /*0184*/ 	.word	0x00000fb0


	//   ....[6]....
        /*0188*/ 	.word	0x00000fe0


	//   ....[7]....
        /*018c*/ 	.word	0x00001000


	//   ....[8]....
        /*0190*/ 	.word	0x000011a0


	//   ....[9]....
        /*0194*/ 	.word	0x000011d0


	//   ....[10]....
        /*0198*/ 	.word	0x00001200


	//   ....[11]....
        /*019c*/ 	.word	0x00001220


	//   ....[12]....
        /*01a0*/ 	.word	0x000013c0


	//   ....[13]....
        /*01a4*/ 	.word	0x000013f0


	//   ....[14]....
        /*01a8*/ 	.word	0x00001420


	//   ....[15]....
        /*01ac*/ 	.word	0x00001440


	//   ....[16]....
        /*01b0*/ 	.word	0x000015e0


	//   ....[17]....
        /*01b4*/ 	.word	0x00001610


	//   ....[18]....
        /*01b8*/ 	.word	0x00001640


	//   ....[19]....
        /*01bc*/ 	.word	0x00001660


	//   ....[20]....
        /*01c0*/ 	.word	0x000024c0


	//   ....[21]....
        /*01c4*/ 	.word	0x000024d0


	//   ....[22]....
        /*01c8*/ 	.word	0x000024e0


	//   ....[23]....
        /*01cc*/ 	.word	0x00002500


	//   ....[24]....
        /*01d0*/ 	.word	0x000026a0


	//   ....[25]....
        /*01d4*/ 	.word	0x000026f0


	//   ....[26]....
        /*01d8*/ 	.word	0x00002720


	//   ....[27]....
        /*01dc*/ 	.word	0x00002730


	//   ....[28]....
        /*01e0*/ 	.word	0x000028d0


	//   ....[29]....
        /*01e4*/ 	.word	0x00002910


	//   ....[30]....
        /*01e8*/ 	.word	0x00002940


	//   ....[31]....
        /*01ec*/ 	.word	0x00002960


	//   ....[32]....
        /*01f0*/ 	.word	0x00002b00


	//   ....[33]....
        /*01f4*/ 	.word	0x00002b40


	//   ....[34]....
        /*01f8*/ 	.word	0x00002b70


	//   ....[35]....
        /*01fc*/ 	.word	0x00002b90


	//   ....[36]....
        /*0200*/ 	.word	0x00002d30


	//   ....[37]....
        /*0204*/ 	.word	0x00002d70


	//   ....[38]....
        /*0208*/ 	.word	0x00002da0


	//   ....[39]....
        /*020c*/ 	.word	0x00002dc0


	//   ....[40]....
        /*0210*/ 	.word	0x00005730


	//   ....[41]....
        /*0214*/ 	.word	0x00005760


	//   ....[42]....
        /*0218*/ 	.word	0x00005780


	//   ....[43]....
        /*021c*/ 	.word	0x00005790


	//   ....[44]....
        /*0220*/ 	.word	0x00005940


	//   ....[45]....
        /*0224*/ 	.word	0x00005970


	//   ....[46]....
        /*0228*/ 	.word	0x000059a0


	//   ....[47]....
        /*022c*/ 	.word	0x000059c0


	//   ....[48]....
        /*0230*/ 	.word	0x00005b60


	//   ....[49]....
        /*0234*/ 	.word	0x00005b90


	//   ....[50]....
        /*0238*/ 	.word	0x00005bc0


	//   ....[51]....
        /*023c*/ 	.word	0x00005be0


	//   ....[52]....
        /*0240*/ 	.word	0x00005d80


	//   ....[53]....
        /*0244*/ 	.word	0x00005db0


	//   ....[54]....
        /*0248*/ 	.word	0x00005de0


	//   ....[55]....
        /*024c*/ 	.word	0x00005e00


	//   ....[56]....
        /*0250*/ 	.word	0x00005fa0


	//   ....[57]....
        /*0254*/ 	.word	0x00005fd0


	//   ....[58]....
        /*0258*/ 	.word	0x00006000


	//   ....[59]....
        /*025c*/ 	.word	0x00006020


	//----- nvinfo : EIATTR_VRC_CTA_INIT_COUNT
	.align		4
.L_264:
        /*0260*/ 	.byte	0x02, 0x4a
	.zero		1
	.zero		1


	//----- nvinfo : EIATTR_EXIT_INSTR_OFFSETS
	.align		4
        /*0264*/ 	.byte	0x04, 0x1c
        /*0266*/ 	.short	(.L_266 - .L_265)


	//   ....[0]....
.L_265:
        /*0268*/ 	.word	0x00006dc0


	//   ....[1]....
        /*026c*/ 	.word	0x00006e10


	//----- nvinfo : EIATTR_MAX_THREADS
	.align		4
.L_266:
        /*0270*/ 	.byte	0x04, 0x05
        /*0272*/ 	.short	(.L_268 - .L_267)
.L_267:
        /*0274*/ 	.word	0x00000100
        /*0278*/ 	.word	0x00000001
        /*027c*/ 	.word	0x00000001


	//----- nvinfo : EIATTR_CRS_STACK_SIZE
	.align		4
.L_268:
        /*0280*/ 	.byte	0x04, 0x1e
        /*0282*/ 	.short	(.L_270 - .L_269)
.L_269:
        /*0284*/ 	.word	0x00000000


	//----- nvinfo : EIATTR_CBANK_PARAM_SIZE
	.align		4
.L_270:
        /*0288*/ 	.byte	0x03, 0x19
        /*028a*/ 	.short	0x0051


	//----- nvinfo : EIATTR_PARAM_CBANK
	.align		4
        /*028c*/ 	.byte	0x04, 0x0a
        /*028e*/ 	.short	(.L_272 - .L_271)
	.align		4
.L_271:
        /*0290*/ 	.word	index@(.nv.constant0._ZN6thrust24THRUST_300001_SM_1000_NS8cuda_cub4core6detail13_kernel_agentINS1_8__reduce11ReduceAgentINS0_12zip_iteratorIN4cuda3std3__45tupleIJNS0_10device_ptrIdEENS0_17counting_iteratorIlNS0_11use_defaultESF_SF_EEEEEEEPNSB_IJdlEEESJ_iNS1_9__extrema9arg_max_fIdl10comparatorEEEEJSI_SK_iN3cub18CUB_300001_SM_100013GridEvenShareIiEENSR_9GridQueueIjEESO_EEEvDpT0_)
        /*0294*/ 	.short	0x0380
        /*0296*/ 	.short	0x0051


	//----- nvinfo : EIATTR_SW_WAR
	.align		4
.L_272:
        /*0298*/ 	.byte	0x04, 0x36
        /*029a*/ 	.short	(.L_274 - .L_273)
.L_273:
        /*029c*/ 	.word	0x00000008
.L_274:


//--------------------- .nv.info._ZN6thrust24THRUST_300001_SM_1000_NS8cuda_cub4core6detail13_kernel_agentINS1_8__reduce11ReduceAgentINS0_12zip_iteratorIN4cuda3std3__45tupleIJNS0_10device_ptrIdEENS0_17counting_iteratorIlNS0_11use_defaultESF_SF_EEEEEEEPNSB_IJdlEEESJ_iNS1_9__extrema9arg_max_fIdl10comparatorEEEEJSI_SK_iSO_EEEvDpT0_ --------------------------
	.section	.nv.info._ZN6thrust24THRUST_300001_SM_1000_NS8cuda_cub4core6detail13_kernel_agentINS1_8__reduce11ReduceAgentINS0_12zip_iteratorIN4cuda3std3__45tupleIJNS0_10device_ptrIdEENS0_17counting_iteratorIlNS0_11use_defaultESF_SF_EEEEEEEPNSB_IJdlEEESJ_iNS1_9__extrema9arg_max_fIdl10comparatorEEEEJSI_SK_iSO_EEEvDpT0_,"",@"SHT_CUDA_INFO"
	.sectionflags	@""
	.align	4


	//----- nvinfo : EIATTR_CUDA_API_VERSION
	.align		4
        /*0000*/ 	.byte	0x04, 0x37
        /*0002*/ 	.short	(.L_276 - .L_275)
.L_275:
        /*0004*/ 	.word	0x00000082


	//----- nvinfo : EIATTR_KPARAM_INFO
	.align		4
.L_276:
        /*0008*/ 	.byte	0x04, 0x17
        /*000a*/ 	.short	(.L_278 - .L_277)
.L_277:
        /*000c*/ 	.word	0x00000000
        /*0010*/ 	.short	0x0003
        /*0012*/ 	.short	0x001c
        /*0014*/ 	.byte	0x00, 0xf0, 0x05, 0x00


	//----- nvinfo : EIATTR_KPARAM_INFO
	.align		4
.L_278:
        /*0018*/ 	.byte	0x04, 0x17
        /*001a*/ 	.short	(.L_280 - .L_279)
.L_279:
        /*001c*/ 	.word	0x00000000
        /*0020*/ 	.short	0x0002
        /*0022*/ 	.short	0x0018
        /*0024*/ 	.byte	0x00, 0xf0, 0x11, 0x00


	//----- nvinfo : EIATTR_KPARAM_INFO
	.align		4
.L_280:
        /*0028*/ 	.byte	0x04, 0x17
        /*002a*/ 	.short	(.L_282 - .L_281)
.L_281:
        /*002c*/ 	.word	0x00000000
        /*0030*/ 	.short	0x0001
        /*0032*/ 	.short	0x0010
        /*0034*/ 	.byte	0x00, 0xf5, 0x21, 0x00


	//----- nvinfo : EIATTR_KPARAM_INFO
	.align		4
.L_282:
        /*0038*/ 	.byte	0x04, 0x17
        /*003a*/ 	.short	(.L_284 - .L_283)
.L_283:
        /*003c*/ 	.word	0x00000000
        /*0040*/ 	.short	0x0000
        /*0042*/ 	.short	0x0000
        /*0044*/ 	.byte	0x00, 0xf0, 0x41, 0x00


	//----- nvinfo : EIATTR_SPARSE_MMA_MASK
	.align		4
.L_284:
        /*0048*/ 	.byte	0x03, 0x50
        /*004a*/ 	.short	0x0000


	//----- nvinfo : EIATTR_MAXREG_COUNT
	.align		4
        /*004c*/ 	.byte	0x03, 0x1b
        /*004e*/ 	.short	0x00ff


	//----- nvinfo : EIATTR_NUM_BARRIERS
	.align		4
        /*0050*/ 	.byte	0x02, 0x4c
        /*0052*/ 	.byte	0x01
	.zero		1


	//----- nvinfo : EIATTR_MERCURY_ISA_VERSION
	.align		4
        /*0054*/ 	.byte	0x03, 0x5f
        /*0056*/ 	.short	0x0101


	//----- nvinfo : EIATTR_COOP_GROUP_MASK_REGIDS
	.align		4
        /*0058*/ 	.byte	0x04, 0x29
        /*005a*/ 	.short	(.L_286 - .L_285)


	//   ....[0]....
.L_285:
        /*005c*/ 	.word	0xffffffff


	//   ....[1]....
        /*0060*/ 	.word	0xffffffff


	//   ....[2]....
        /*0064*/ 	.word	0xffffffff


	//   ....[3]....
        /*0068*/ 	.word	0xffffffff


	//   ....[4]....
        /*006c*/ 	.word	0xffffffff


	//   ....[5]....
        /*0070*/ 	.word	0xffffffff


	//   ....[6]....
        /*0074*/ 	.word	0xffffffff


	//   ....[7]....
        /*0078*/ 	.word	0xffffffff


	//   ....[8]....
        /*007c*/ 	.word	0xffffffff


	//   ....[9]....
        /*0080*/ 	.word	0xffffffff


	//   ....[10]....
        /*0084*/ 	.word	0xffffffff


	//   ....[11]....
        /*0088*/ 	.word	0xffffffff


	//   ....[12]....
        /*008c*/ 	.word	0xffffffff


	//   ....[13]....
        /*0090*/ 	.word	0xffffffff


	//   ....[14]....
        /*0094*/ 	.word	0xffffffff


	//   ....[15]....
        /*0098*/ 	.word	0xffffffff


	//   ....[16]....
        /*009c*/ 	.word	0xffffffff


	//   ....[17]....
        /*00a0*/ 	.word	0xffffffff


	//   ....[18]....
        /*00a4*/ 	.word	0xffffffff


	//   ....[19]....
        /*00a8*/ 	.word	0xffffffff


	//   ....[20]....
        /*00ac*/ 	.word	0xffffffff


	//   ....[21]....
        /*00b0*/ 	.word	0xffffffff


	//   ....[22]....
        /*00b4*/ 	.word	0xffffffff


	//   ....[23]....
        /*00b8*/ 	.word	0xffffffff


	//   ....[24]....
        /*00bc*/ 	.word	0xffffffff


	//   ....[25]....
        /*00c0*/ 	.word	0xffffffff


	//   ....[26]....
        /*00c4*/ 	.word	0xffffffff


	//   ....[27]....
        /*00c8*/ 	.word	0xffffffff


	//   ....[28]....
        /*00cc*/ 	.word	0xffffffff


	//   ....[29]....
        /*00d0*/ 	.word	0xffffffff


	//   ....[30]....
        /*00d4*/ 	.word	0xffffffff


	//   ....[31]....
        /*00d8*/ 	.word	0xffffffff


	//   ....[32]....
        /*00dc*/ 	.word	0xffffffff


	//   ....[33]....
        /*00e0*/ 	.word	0xffffffff


	//   ....[34]....
        /*00e4*/ 	.word	0xffffffff


	//   ....[35]....
        /*00e8*/ 	.word	0xffffffff


	//   ....[36]....
        /*00ec*/ 	.word	0xffffffff


	//   ....[37]....
        /*00f0*/ 	.word	0xffffffff


	//   ....[38]....
        /*00f4*/ 	.word	0xffffffff


	//   ....[39]....
        /*00f8*/ 	.word	0xffffffff


	//   ....[40]....
        /*00fc*/ 	.word	0xffffffff


	//   ....[41]....
        /*0100*/ 	.word	0xffffffff


	//   ....[42]....
        /*0104*/ 	.word	0xffffffff


	//   ....[43]....
        /*0108*/ 	.word	0xffffffff


	//   ....[44]....
        /*010c*/ 	.word	0xffffffff


	//   ....[45]....
        /*0110*/ 	.word	0xffffffff


	//   ....[46]....
        /*0114*/ 	.word	0xffffffff


	//   ....[47]....
        /*0118*/ 	.word	0xffffffff


	//   ....[48]....
        /*011c*/ 	.word	0xffffffff


	//   ....[49]....
        /*0120*/ 	.word	0xffffffff


	//   ....[50]....
        /*0124*/ 	.word	0xffffffff


	//   ....[51]....
        /*0128*/ 	.word	0xffffffff


	//   ....[52]....
        /*012c*/ 	.word	0xffffffff


	//   ....[53]....
        /*0130*/ 	.word	0xffffffff


	//   ....[54]....
        /*0134*/ 	.word	0xffffffff


	//   ....[55]....
        /*0138*/ 	.word	0xffffffff


	//   ....[56]....
        /*013c*/ 	.word	0xffffffff


	//   ....[57]....
        /*0140*/ 	.word	0xffffffff


	//   ....[58]....
        /*0144*/ 	.word	0xffffffff


	//   ....[59]....
        /*0148*/ 	.word	0xffffffff


	//----- nvinfo : EIATTR_COOP_GROUP_INSTR_OFFSETS
	.align		4
.L_286:
        /*014c*/ 	.byte	0x04, 0x28
        /*014e*/ 	.short	(.L_288 - .L_287)


	//   ....[0]....
.L_287:
        /*0150*/ 	.word	0x00000d50


	//   ....[1]....
        /*0154*/ 	.word	0x00000d80


	//   ....[2]....
        /*0158*/ 	.word	0x00000d90


	//   ....[3]....
        /*015c*/ 	.word	0x00000da0


	//   ....[4]....
        /*0160*/ 	.word	0x00000f50


	//   ....[5]....
        /*0164*/ 	.word	0x00000f80


	//   ....[6]....
        /*0168*/ 	.word	0x00000fb0


	//   ....[7]....
        /*016c*/ 	.word	0x00000fd0


	//   ....[8]....
        /*0170*/ 	.word	0x00001170


	//   ....[9]....
        /*0174*/ 	.word	0x000011a0


	//   ....[10]....
        /*0178*/ 	.word	0x000011d0


	//   ....[11]....
        /*017c*/ 	.word	0x000011f0


	//   ....[12]....
        /*0180*/ 	.word	0x00001390


	//   ....[13]....
        /*0184*/ 	.word	0x000013c0


	//   ....[14]....
        /*0188*/ 	.word	0x000013f0


	//   ....[15]....
        /*018c*/ 	.word	0x00001410


	//   ....[16]....
        /*0190*/ 	.word	0x000015b0


	//   ....[17]....
        /*0194*/ 	.word	0x000015e0


	//   ....[18]....
        /*0198*/ 	.word	0x00001610


	//   ....[19]....
        /*019c*/ 	.word	0x00001630


	//   ....[20]....
        /*01a0*/ 	.word	0x00002490


	//   ....[21]....
        /*01a4*/ 	.word	0x000024a0


	//   ....[22]....
        /*01a8*/ 	.word	0x000024b0


	//   ....[23]....
        /*01ac*/ 	.word	0x000024d0


	//   ....[24]....
        /*01b0*/ 	.word	0x00002670


	//   ....[25]....
        /*01b4*/ 	.word	0x000026b0


	//   ....[26]....
        /*01b8*/ 	.word	0x000026e0


	//   ....[27]....
        /*01bc*/ 	.word	0x00002700


	//   ....[28]....
        /*01c0*/ 	.word	0x000028a0


	//   ....[29]....
        /*01c4*/ 	.word	0x000028e0


	//   ....[30]....
        /*01c8*/ 	.word	0x00002910


	//   ....[31]....
        /*01cc*/ 	.word	0x00002930


	//   ....[32]....
        /*01d0*/ 	.word	0x00002ad0


	//   ....[33]....
        /*01d4*/ 	.word	0x00002b10


	//   ....[34]....
        /*01d8*/ 	.word	0x00002b40


	//   ....[35]....
        /*01dc*/ 	.word	0x00002b60


	//   ....[36]....
        /*01e0*/ 	.word	0x00002d00


	//   ....[37]....
        /*01e4*/ 	.word	0x00002d40


	//   ....[38]....
        /*01e8*/ 	.word	0x00002d80


	//   ....[39]....
        /*01ec*/ 	.word	0x00002d90


	//   ....[40]....
        /*01f0*/ 	.word	0x000054b0


	//   ....[41]....
        /*01f4*/ 	.word	0x000054e0


	//   ....[42]....
        /*01f8*/ 	.word	0x00005500


	//   ....[43]....
        /*01fc*/ 	.word	0x00005510


	//   ....[44]....
        /*0200*/ 	.word	0x000056c0


	//   ....[45]....
        /*0204*/ 	.word	0x00005700


	//   ....[46]....
        /*0208*/ 	.word	0x00005730


	//   ....[47]....
        /*020c*/ 	.word	0x00005740


	//   ....[48]....
        /*0210*/ 	.word	0x000058e0


	//   ....[49]....
        /*0214*/ 	.word	0x00005910


	//   ....[50]....
        /*0218*/ 	.word	0x00005940


	//   ....[51]....
        /*021c*/ 	.word	0x00005960


	//   ....[52]....
        /*0220*/ 	.word	0x00005b00


	//   ....[53]....
        /*0224*/ 	.word	0x00005b30


	//   ....[54]....
        /*0228*/ 	.word	0x00005b60


	//   ....[55]....
        /*022c*/ 	.word	0x00005b80


	//   ....[56]....
        /*0230*/ 	.word	0x00005d20


	//   ....[57]....
        /*0234*/ 	.word	0x00005d50


	//   ....[58]....
        /*0238*/ 	.word	0x00005d80


	//   ....[59]....
        /*023c*/ 	.word	0x00005da0


	//----- nvinfo : EIATTR_VRC_CTA_INIT_COUNT
	.align		4
.L_288:
        /*0240*/ 	.byte	0x02, 0x4a
	.zero		1
	.zero		1


	//----- nvinfo : EIATTR_EXIT_INSTR_OFFSETS
	.align		4
        /*0244*/ 	.byte	0x04, 0x1c
        /*0246*/ 	.short	(.L_290 - .L_289)


	//   ....[0]....
.L_289:
        /*0248*/ 	.word	0x00000030


	//   ....[1]....
        /*024c*/ 	.word	0x00006b40


	//   ....[2]....
        /*0250*/ 	.word	0x00006b80


	//----- nvinfo : EIATTR_MAX_THREADS
	.align		4
.L_290:
        /*0254*/ 	.byte	0x04, 0x05
        /*0256*/ 	.short	(.L_292 - .L_291)
.L_291:
        /*0258*/ 	.word	0x00000100
        /*025c*/ 	.word	0x00000001
        /*0260*/ 	.word	0x00000001


	//----- nvinfo : EIATTR_CRS_STACK_SIZE
	.align		4
.L_292:
        /*0264*/ 	.byte	0x04, 0x1e
        /*0266*/ 	.short	(.L_294 - .L_293)
.L_293:
        /*0268*/ 	.word	0x00000000


	//----- nvinfo : EIATTR_CBANK_PARAM_SIZE
	.align		4
.L_294:
        /*026c*/ 	.byte	0x03, 0x19
        /*026e*/ 	.short	0x001d


	//----- nvinfo : EIATTR_PARAM_CBANK
	.align		4
        /*0270*/ 	.byte	0x04, 0x0a
        /*0272*/ 	.short	(.L_296 - .L_295)
	.align		4
.L_295:
        /*0274*/ 	.word	index@(.nv.constant0._ZN6thrust24THRUST_300001_SM_1000_NS8cuda_cub4core6detail13_kernel_agentINS1_8__reduce11ReduceAgentINS0_12zip_iteratorIN4cuda3std3__45tupleIJNS0_10device_ptrIdEENS0_17counting_iteratorIlNS0_11use_defaultESF_SF_EEEEEEEPNSB_IJdlEEESJ_iNS1_9__extrema9arg_max_fIdl10comparatorEEEEJSI_SK_iSO_EEEvDpT0_)
        /*0278*/ 	.short	0x0380
        /*027a*/ 	.short	0x001d


	//----- nvinfo : EIATTR_SW_WAR
	.align		4
.L_296:
        /*027c*/ 	.byte	0x04, 0x36
        /*027e*/ 	.short	(.L_298 - .L_297)
.L_297:
        /*0280*/ 	.word	0x00000008
.L_298:


//--------------------- .nv.info._Z5gaussPdii     --------------------------
	.section	.nv.info._Z5gaussPdii,"",@"SHT_CUDA_INFO"
	.sectionflags	@""
	.align	4


	//----- nvinfo : EIATTR_CUDA_API_VERSION
	.align		4
        /*0000*/ 	.byte	0x04, 0x37
        /*0002*/ 	.short	(.L_300 - .L_299)
.L_299:
        /*0004*/ 	.word	0x00000082


	//----- nvinfo : EIATTR_KPARAM_INFO
	.align		4
.L_300:
        /*0008*/ 	.byte	0x04, 0x17
        /*000a*/ 	.short	(.L_302 - .L_301)
.L_301:
        /*000c*/ 	.word	0x00000000
        /*0010*/ 	.short	0x0002
        /*0012*/ 	.short	0x000c
        /*0014*/ 	.byte	0x00, 0xf0, 0x11, 0x00


	//----- nvinfo : EIATTR_KPARAM_INFO
	.align		4
.L_302:
        /*0018*/ 	.byte	0x04, 0x17
        /*001a*/ 	.short	(.L_304 - .L_303)
.L_303:
        /*001c*/ 	.word	0x00000000
        /*0020*/ 	.short	0x0001
        /*0022*/ 	.short	0x0008
        /*0024*/ 	.byte	0x00, 0xf0, 0x11, 0x00


	//----- nvinfo : EIATTR_KPARAM_INFO
	.align		4
.L_304:
        /*0028*/ 	.byte	0x04, 0x17
        /*002a*/ 	.short	(.L_306 - .L_305)
.L_305:
        /*002c*/ 	.word	0x00000000
        /*0030*/ 	.short	0x0000
        /*0032*/ 	.short	0x0000
        /*0034*/ 	.byte	0x00, 0xf5, 0x21, 0x00


	//----- nvinfo : EIATTR_SPARSE_MMA_MASK
	.align		4
.L_306:
        /*0038*/ 	.byte	0x03, 0x50
        /*003a*/ 	.short	0x0000


	//----- nvinfo : EIATTR_MAXREG_COUNT
	.align		4
        /*003c*/ 	.byte	0x03, 0x1b
        /*003e*/ 	.short	0x00ff


	//----- nvinfo : EIATTR_MERCURY_ISA_VERSION
	.align		4
        /*0040*/ 	.byte	0x03, 0x5f
        /*0042*/ 	.short	0x0101


	//----- nvinfo : EIATTR_VRC_CTA_INIT_COUNT
	.align		4
        /*0044*/ 	.byte	0x02, 0x4a
	.zero		1
	.zero		1


	//----- nvinfo : EIATTR_EXIT_INSTR_OFFSETS
	.align		4
        /*0048*/ 	.byte	0x04, 0x1c
        /*004a*/ 	.short	(.L_308 - .L_307)


	//   ....[0]....
.L_307:
        /*004c*/ 	.word	0x000000f0


	//   ....[1]....
        /*0050*/ 	.word	0x00001610


	//----- nvinfo : EIATTR_CRS_STACK_SIZE
	.align		4
.L_308:
        /*0054*/ 	.byte	0x04, 0x1e
        /*0056*/ 	.short	(.L_310 - .L_309)
.L_309:
        /*0058*/ 	.word	0x00000000


	//----- nvinfo : EIATTR_CBANK_PARAM_SIZE
	.align		4
.L_310:
        /*005c*/ 	.byte	0x03, 0x19
        /*005e*/ 	.short	0x0010


	//----- nvinfo : EIATTR_PARAM_CBANK
	.align		4
        /*0060*/ 	.byte	0x04, 0x0a
        /*0062*/ 	.short	(.L_312 - .L_311)
	.align		4
.L_311:
        /*0064*/ 	.word	index@(.nv.constant0._Z5gaussPdii)
        /*0068*/ 	.short	0x0380
        /*006a*/ 	.short	0x0010


	//----- nvinfo : EIATTR_SW_WAR
	.align		4
.L_312:
        /*006c*/ 	.byte	0x04, 0x36
        /*006e*/ 	.short	(.L_314 - .L_313)
.L_313:
        /*0070*/ 	.word	0x00000008
.L_314:


//--------------------- .nv.info._Z9swap_rowsPdiii --------------------------
	.section	.nv.info._Z9swap_rowsPdiii,"",@"SHT_CUDA_INFO"
	.sectionflags	@""
	.align	4


	//----- nvinfo : EIATTR_CUDA_API_VERSION
	.align		4
        /*0000*/ 	.byte	0x04, 0x37
        /*0002*/ 	.short	(.L_316 - .L_315)
.L_315:
        /*0004*/ 	.word	0x00000082


	//----- nvinfo : EIATTR_KPARAM_INFO
	.align		4
.L_316:
        /*0008*/ 	.byte	0x04, 0x17
        /*000a*/ 	.short	(.L_318 - .L_317)
.L_317:
        /*000c*/ 	.word	0x00000000
        /*0010*/ 	.short	0x0003
        /*0012*/ 	.short	0x0010
        /*0014*/ 	.byte	0x00, 0xf0, 0x11, 0x00


	//----- nvinfo : EIATTR_KPARAM_INFO
	.align		4
.L_318:
        /*0018*/ 	.byte	0x04, 0x17
        /*001a*/ 	.short	(.L_320 - .L_319)
.L_319:
        /*001c*/ 	.word	0x00000000
        /*0020*/ 	.short	0x0002
        /*0022*/ 	.short	0x000c
        /*0024*/ 	.byte	0x00, 0xf0, 0x11, 0x00


	//----- nvinfo : EIATTR_KPARAM_INFO
	.align		4
.L_320:
        /*0028*/ 	.byte	0x04, 0x17
        /*002a*/ 	.short	(.L_322 - .L_321)
.L_321:
        /*002c*/ 	.word	0x00000000
        /*0030*/ 	.short	0x0001
        /*0032*/ 	.short	0x0008
        /*0034*/ 	.byte	0x00, 0xf0, 0x11, 0x00


	//----- nvinfo : EIATTR_KPARAM_INFO
	.align		4
.L_322:
        /*0038*/ 	.byte	0x04, 0x17
        /*003a*/ 	.short	(.L_324 - .L_323)
.L_323:
        /*003c*/ 	.word	0x00000000
        /*0040*/ 	.short	0x0000
        /*0042*/ 	.short	0x0000
        /*0044*/ 	.byte	0x00, 0xf5, 0x21, 0x00


	//----- nvinfo : EIATTR_SPARSE_MMA_MASK
	.align		4
.L_324:
        /*0048*/ 	.byte	0x03, 0x50
        /*004a*/ 	.short	0x0000


	//----- nvinfo : EIATTR_MAXREG_COUNT
	.align		4
        /*004c*/ 	.byte	0x03, 0x1b
        /*004e*/ 	.short	0x00ff


	//----- nvinfo : EIATTR_MERCURY_ISA_VERSION
	.align		4
        /*0050*/ 	.byte	0x03, 0x5f
        /*0052*/ 	.short	0x0101


	//----- nvinfo : EIATTR_VRC_CTA_INIT_COUNT
	.align		4
        /*0054*/ 	.byte	0x02, 0x4a
	.zero		1
	.zero		1


	//----- nvinfo : EIATTR_EXIT_INSTR_OFFSETS
	.align		4
        /*0058*/ 	.byte	0x04, 0x1c
        /*005a*/ 	.short	(.L_326 - .L_325)


	//   ....[0]....
.L_325:
        /*005c*/ 	.word	0x000000a0


	//   ....[1]....
        /*0060*/ 	.word	0x00000400


	//   ....[2]....
        /*0064*/ 	.word	0x00000670


	//----- nvinfo : EIATTR_CRS_STACK_SIZE
	.align		4
.L_326:
        /*0068*/ 	.byte	0x04, 0x1e
        /*006a*/ 	.short	(.L_328 - .L_327)
.L_327:
        /*006c*/ 	.word	0x00000000


	//----- nvinfo : EIATTR_CBANK_PARAM_SIZE
	.align		4
.L_328:
        /*0070*/ 	.byte	0x03, 0x19
        /*0072*/ 	.short	0x0014


	//----- nvinfo : EIATTR_PARAM_CBANK
	.align		4
        /*0074*/ 	.byte	0x04, 0x0a
        /*0076*/ 	.short	(.L_330 - .L_329)
	.align		4
.L_329:
        /*0078*/ 	.word	index@(.nv.constant0._Z9swap_rowsPdiii)
        /*007c*/ 	.short	0x0380
        /*007e*/ 	.short	0x0014


	//----- nvinfo : EIATTR_SW_WAR
	.align		4
.L_330:
        /*0080*/ 	.byte	0x04, 0x36
        /*0082*/ 	.short	(.L_332 - .L_331)
.L_331:
        /*0084*/ 	.word	0x00000008
.L_332:


//--------------------- .nv.callgraph             --------------------------
	.section	.nv.callgraph,"",@"SHT_CUDA_CALLGRAPH"
	.align	4
	.sectionentsize	8
	.align		4
        /*0000*/ 	.word	0x00000000
	.align		4
        /*0004*/ 	.word	0xffffffff
	.align		4
        /*0008*/ 	.word	0x00000000
	.align		4
        /*000c*/ 	.word	0xfffffffe
	.align		4
        /*0010*/ 	.word	0x00000000
	.align		4
        /*0014*/ 	.word	0xfffffffd
	.align		4
        /*0018*/ 	.word	0x00000000
	.align		4
        /*001c*/ 	.word	0xfffffffc


//--------------------- .nv.constant4             --------------------------
	.section	.nv.constant4,"a",@progbits
	.align	8
	.align		8
.nv.constant4:
        /*0000*/ 	.dword	_ZN34_INTERNAL_11a4a8de_4_k_cu_afe127a84cuda3std3__45__cpo5beginE
	.align		8
        /*0008*/ 	.dword	_ZN34_INTERNAL_11a4a8de_4_k_cu_afe127a84cuda3std3__45__cpo3endE
	.align		8
        /*0010*/ 	.dword	_ZN34_INTERNAL_11a4a8de_4_k_cu_afe127a84cuda3std3__45__cpo6cbeginE
	.align		8
        /*0018*/ 	.dword	_ZN34_INTERNAL_11a4a8de_4_k_cu_afe127a84cuda3std3__45__cpo4cendE
	.align		8
        /*0020*/ 	.dword	_ZN34_INTERNAL_11a4a8de_4_k_cu_afe127a84cuda3std3__45__cpo6rbeginE
	.align		8
        /*0028*/ 	.dword	_ZN34_INTERNAL_11a4a8de_4_k_cu_afe127a84cuda3std3__45__cpo4rendE
	.align		8
        /*0030*/ 	.dword	_ZN34_INTERNAL_11a4a8de_4_k_cu_afe127a84cuda3std3__45__cpo7crbeginE
	.align		8
        /*0038*/ 	.dword	_ZN34_INTERNAL_11a4a8de_4_k_cu_afe127a84cuda3std3__45__cpo5crendE
	.align		8
        /*0040*/ 	.dword	_ZN34_INTERNAL_11a4a8de_4_k_cu_afe127a84cuda3std3__436_GLOBAL__N__11a4a8de_4_k_cu_afe127a86ignoreE
	.align		8
        /*0048*/ 	.dword	_ZN34_INTERNAL_11a4a8de_4_k_cu_afe127a84cuda3std3__419piecewise_constructE
	.align		8
        /*0050*/ 	.dword	_ZN34_INTERNAL_11a4a8de_4_k_cu_afe127a84cuda3std3__48in_placeE
	.align		8
        /*0058*/ 	.dword	_ZN34_INTERNAL_11a4a8de_4_k_cu_afe127a84cuda3std3__420unreachable_sentinelE
	.align		8
        /*0060*/ 	.dword	_ZN34_INTERNAL_11a4a8de_4_k_cu_afe127a84cuda3std3__47nulloptE
	.align		8
        /*0068*/ 	.dword	_ZN34_INTERNAL_11a4a8de_4_k_cu_afe127a84cuda3std3__48unexpectE
	.align		8
        /*0070*/ 	.dword	_ZN34_INTERNAL_11a4a8de_4_k_cu_afe127a84cuda3std6ranges3__45__cpo4swapE
	.align		8
        /*0078*/ 	.dword	_ZN34_INTERNAL_11a4a8de_4_k_cu_afe127a84cuda3std6ranges3__45__cpo9iter_moveE
	.align		8
        /*0080*/ 	.dword	_ZN34_INTERNAL_11a4a8de_4_k_cu_afe127a84cuda3std6ranges3__45__cpo5beginE
	.align		8
        /*0088*/ 	.dword	_ZN34_INTERNAL_11a4a8de_4_k_cu_afe127a84cuda3std6ranges3__45__cpo3endE
	.align		8
        /*0090*/ 	.dword	_ZN34_INTERNAL_11a4a8de_4_k_cu_afe127a84cuda3std6ranges3__45__cpo6cbeginE
	.align		8
        /*0098*/ 	.dword	_ZN34_INTERNAL_11a4a8de_4_k_cu_afe127a84cuda3std6ranges3__45__cpo4cendE
	.align		8
        /*00a0*/ 	.dword	_ZN34_INTERNAL_11a4a8de_4_k_cu_afe127a84cuda3std6ranges3__45__cpo7advanceE
	.align		8
        /*00a8*/ 	.dword	_ZN34_INTERNAL_11a4a8de_4_k_cu_afe127a84cuda3std6ranges3__45__cpo9iter_swapE
	.align		8
        /*00b0*/ 	.dword	_ZN34_INTERNAL_11a4a8de_4_k_cu_afe127a84cuda3std6ranges3__45__cpo4nextE
	.align		8
        /*00b8*/ 	.dword	_ZN34_INTERNAL_11a4a8de_4_k_cu_afe127a84cuda3std6ranges3__45__cpo4prevE
	.align		8
        /*00c0*/ 	.dword	_ZN34_INTERNAL_11a4a8de_4_k_cu_afe127a84cuda3std6ranges3__45__cpo4dataE
	.align		8
        /*00c8*/ 	.dword	_ZN34_INTERNAL_11a4a8de_4_k_cu_afe127a84cuda3std6ranges3__45__cpo5cdataE
	.align		8
        /*00d0*/ 	.dword	_ZN34_INTERNAL_11a4a8de_4_k_cu_afe127a84cuda3std6ranges3__45__cpo4sizeE
	.align		8
        /*00d8*/ 	.dword	_ZN34_INTERNAL_11a4a8de_4_k_cu_afe127a84cuda3std6ranges3__45__cpo5ssizeE
	.align		8
        /*00e0*/ 	.dword	_ZN34_INTERNAL_11a4a8de_4_k_cu_afe127a84cuda3std6ranges3__45__cpo8distanceE
	.align		8
        /*00e8*/ 	.dword	_ZN34_INTERNAL_11a4a8de_4_k_cu_afe127a86thrust24THRUST_300001_SM_1000_NS8cuda_cub3parE
	.align		8
        /*00f0*/ 	.dword	_ZN34_INTERNAL_11a4a8de_4_k_cu_afe127a86thrust24THRUST_300001_SM_1000_NS8cuda_cub10par_nosyncE
	.align		8
        /*00f8*/ 	.dword	_ZN34_INTERNAL_11a4a8de_4_k_cu_afe127a86thrust24THRUST_300001_SM_1000_NS6system6detail10sequential3seqE
	.align		8
        /*0100*/ 	.dword	_ZN34_INTERNAL_11a4a8de_4_k_cu_afe127a86thrust24THRUST_300001_SM_1000_NS6system3cpp3parE
	.align		8
        /*0108*/ 	.dword	_ZN34_INTERNAL_11a4a8de_4_k_cu_afe127a86thrust24THRUST_300001_SM_1000_NS12placeholders2_1E
	.align		8
        /*0110*/ 	.dword	_ZN34_INTERNAL_11a4a8de_4_k_cu_afe127a86thrust24THRUST_300001_SM_1000_NS12placeholders2_2E
	.align		8
        /*0118*/ 	.dword	_ZN34_INTERNAL_11a4a8de_4_k_cu_afe127a86thrust24THRUST_300001_SM_1000_NS12placeholders2_3E
	.align		8
        /*0120*/ 	.dword	_ZN34_INTERNAL_11a4a8de_4_k_cu_afe127a86thrust24THRUST_300001_SM_1000_NS12placeholders2_4E
	.align		8
        /*0128*/ 	.dword	_ZN34_INTERNAL_11a4a8de_4_k_cu_afe127a86thrust24THRUST_300001_SM_1000_NS12placeholders2_5E
	.align		8
        /*0130*/ 	.dword	_ZN34_INTERNAL_11a4a8de_4_k_cu_afe127a86thrust24THRUST_300001_SM_1000_NS12placeholders2_6E
	.align		8
        /*0138*/ 	.dword	_ZN34_INTERNAL_11a4a8de_4_k_cu_afe127a86thrust24THRUST_300001_SM_1000_NS12placeholders2_7E
	.align		8
        /*0140*/ 	.dword	_ZN34_INTERNAL_11a4a8de_4_k_cu_afe127a86thrust24THRUST_300001_SM_1000_NS12placeholders2_8E
	.align		8
        /*0148*/ 	.dword	_ZN34_INTERNAL_11a4a8de_4_k_cu_afe127a86thrust24THRUST_300001_SM_1000_NS12placeholders2_9E
	.align		8
        /*0150*/ 	.dword	_ZN34_INTERNAL_11a4a8de_4_k_cu_afe127a86thrust24THRUST_300001_SM_1000_NS12placeholders3_10E
	.align		8
        /*0158*/ 	.dword	_ZN34_INTERNAL_11a4a8de_4_k_cu_afe127a86thrust24THRUST_300001_SM_1000_NS3seqE
	.align		8
        /*0160*/ 	.dword	_ZN34_INTERNAL_11a4a8de_4_k_cu_afe127a86thrust24THRUST_300001_SM_1000_NS6deviceE


//--------------------- .text._ZN3cub18CUB_300001_SM_10006detail11EmptyKernelIvEEvv --------------------------
	.section	.text._ZN3cub18CUB_300001_SM_10006detail11EmptyKernelIvEEvv,"ax",@progbits
	.align	128
        .global         _ZN3cub18CUB_300001_SM_10006detail11EmptyKernelIvEEvv
        .type           _ZN3cub18CUB_300001_SM_10006detail11EmptyKernelIvEEvv,@function
        .size           _ZN3cub18CUB_300001_SM_10006detail11EmptyKernelIvEEvv,(.L_x_730 - _ZN3cub18CUB_300001_SM_10006detail11EmptyKernelIvEEvv)
        .other          _ZN3cub18CUB_300001_SM_10006detail11EmptyKernelIvEEvv,@"STO_CUDA_ENTRY STV_DEFAULT"
_ZN3cub18CUB_300001_SM_10006detail11EmptyKernelIvEEvv:
.text._ZN3cub18CUB_300001_SM_10006detail11EmptyKernelIvEEvv:
[----:B------:R-:W-:Y:S01]  /*0000*/  LDC R1, c[0x0][0x37c] ;  /* 0x0000df00ff017b82 */ /* 0x000fe20000000800 */
[----:B------:R-:W-:Y:S05]  /*0010*/  EXIT ;  /* 0x000000000000794d */ /* 0x000fea0003800000 */
.L_x_0:
[----:B------:R-:W-:-:S00]  /*0020*/  BRA `(.L_x_0) ;  /* 0xfffffffc00fc7947 */ /* 0x000fc0000383ffff */
[----:B------:R-:W-:-:S00]  /*0030*/  NOP ;  /* 0x0000000000007918 */ /* 0x000fc00000000000 */
        /* <DEDUP_REMOVED lines=12> */
.L_x_730:


//--------------------- .text._ZN6thrust24THRUST_300001_SM_1000_NS8cuda_cub4core6detail13_kernel_agentINS1_8__reduce11ReduceAgentIPN4cuda3std3__45tupleIJdlEEESC_SB_lNS1_9__extrema9arg_max_fIdl10comparatorEEEEJSC_SC_iSG_EEEvDpT0_ --------------------------
	.section	.text._ZN6thrust24THRUST_300001_SM_1000_NS8cuda_cub4core6detail13_kernel_agentINS1_8__reduce11ReduceAgentIPN4cuda3std3__45tupleIJdlEEESC_SB_lNS1_9__extrema9arg_max_fIdl10comparatorEEEEJSC_SC_iSG_EEEvDpT0_,"ax",@progbits
	.align	128
        .global         _ZN6thrust24THRUST_300001_SM_1000_NS8cuda_cub4core6detail13_kernel_agentINS1_8__reduce11ReduceAgentIPN4cuda3std3__45tupleIJdlEEESC_SB_lNS1_9__extrema9arg_max_fIdl10comparatorEEEEJSC_SC_iSG_EEEvDpT0_
        .type           _ZN6thrust24THRUST_300001_SM_1000_NS8cuda_cub4core6detail13_kernel_agentINS1_8__reduce11ReduceAgentIPN4cuda3std3__45tupleIJdlEEESC_SB_lNS1_9__extrema9arg_max_fIdl10comparatorEEEEJSC_SC_iSG_EEEvDpT0_,@function
        .size           _ZN6thrust24THRUST_300001_SM_1000_NS8cuda_cub4core6detail13_kernel_agentINS1_8__reduce11ReduceAgentIPN4cuda3std3__45tupleIJdlEEESC_SB_lNS1_9__extrema9arg_max_fIdl10comparatorEEEEJSC_SC_iSG_EEEvDpT0_,(.L_x_731 - _ZN6thrust24THRUST_300001_SM_1000_NS8cuda_cub4core6detail13_kernel_agentINS1_8__reduce11ReduceAgentIPN4cuda3std3__45tupleIJdlEEESC_SB_lNS1_9__extrema9arg_max_fIdl10comparatorEEEEJSC_SC_iSG_EEEvDpT0_)
        .other          _ZN6thrust24THRUST_300001_SM_1000_NS8cuda_cub4core6detail13_kernel_agentINS1_8__reduce11ReduceAgentIPN4cuda3std3__45tupleIJdlEEESC_SB_lNS1_9__extrema9arg_max_fIdl10comparatorEEEEJSC_SC_iSG_EEEvDpT0_,@"STO_CUDA_ENTRY STV_DEFAULT"
_ZN6thrust24THRUST_300001_SM_1000_NS8cuda_cub4core6detail13_kernel_agentINS1_8__reduce11ReduceAgentIPN4cuda3std3__45tupleIJdlEEESC_SB_lNS1_9__extrema9arg_max_fIdl10comparatorEEEEJSC_SC_iSG_EEEvDpT0_:
.text._ZN6thrust24THRUST_300001_SM_1000_NS8cuda_cub4core6detail13_kernel_agentINS1_8__reduce11ReduceAgentIPN4cuda3std3__45tupleIJdlEEESC_SB_lNS1_9__extrema9arg_max_fIdl10comparatorEEEEJSC_SC_iSG_EEEvDpT0_:
[----:B------:R-:W-:Y:S01]  /*0000*/  LDC R1, c[0x0][0x37c] ;  /* 0x0000df00ff017b82 */ /* 0x000fe20000000800 */
[----:B------:R-:W0:Y:S02]  /*0010*/  LDCU UR8, c[0x0][0x390] ;  /* 0x00007200ff0877ac */ /* 0x000e240008000800 */
[----:B0-----:R-:W-:-:S13]  /*0020*/  ISETP.NE.AND P0, PT, RZ, UR8, PT ;  /* 0x00000008ff007c0c */ /* 0x001fda000bf05270 */
[----:B------:R-:W-:Y:S05]  /*0030*/  @!P0 EXIT ;  /* 0x000000000000894d */ /* 0x000fea0003800000 */
[----:B------:R-:W-:Y:S01]  /*0040*/  UISETP.GT.AND UP0, UPT, UR8, 0x4ff, UPT ;  /* 0x000004ff0800788c */ /* 0x000fe2000bf04270 */
[----:B------:R-:W-:Y:S01]  /*0050*/  BSSY.RECONVERGENT B0, `(.L_x_1) ;  /* 0x0000741000007945 */ /* 0x000fe20003800200 */
[----:B------:R-:W0:Y:S07]  /*0060*/  LDCU.64 UR10, c[0x0][0x358] ;  /* 0x00006b00ff0a77ac */ /* 0x000e2e0008000a00 */
[----:B------:R-:W-:Y:S05]  /*0070*/  BRA.U UP0, `(.L_x_2) ;  /* 0x0000003d00687547 */ /* 0x000fea000b800000 */
[----:B------:R-:W1:Y:S01]  /*0080*/  S2R R0, SR_TID.X ;  /* 0x0000000000007919 */ /* 0x000e620000002100 */
[----:B------:R-:W2:Y:S01]  /*0090*/  LDCU UR4, c[0x0][0x390] ;  /* 0x00007200ff0477ac */ /* 0x000ea20008000800 */
[----:B------:R-:W-:Y:S01]  /*00a0*/  BSSY.RECONVERGENT B1, `(.L_x_3) ;  /* 0x000000b000017945 */ /* 0x000fe20003800200 */
[----:B------:R-:W-:Y:S02]  /*00b0*/  CS2R R2, SRZ ;  /* 0x0000000000027805 */ /* 0x000fe4000001ff00 */
[----:B------:R-:W-:Y:S02]  /*00c0*/  CS2R R4, SRZ ;  /* 0x0000000000047805 */ /* 0x000fe4000001ff00 */
[----:B-1----:R-:W-:Y:S01]  /*00d0*/  ISETP.GE.AND P0, PT, R0, UR8, PT ;  /* 0x0000000800007c0c */ /* 0x002fe2000bf06270 */
[----:B------:R-:W-:-:S12]  /*00e0*/  IMAD.MOV.U32 R29, RZ, RZ, R0 ;  /* 0x000000ffff1d7224 */ /* 0x000fd800078e0000 */
[----:B--2---:R-:W-:Y:S05]  /*00f0*/  @P0 BRA `(.L_x_4) ;  /* 0x0000000000140947 */ /* 0x004fea0003800000 */
[----:B------:R-:W1:Y:S02]  /*0100*/  LDC.64 R6, c[0x0][0x380] ;  /* 0x0000e000ff067b82 */ /* 0x000e640000000a00 */
[----:B-1----:R-:W-:-:S05]  /*0110*/  IMAD.WIDE.U32 R6, R0, 0x10, R6 ;  /* 0x0000001000067825 */ /* 0x002fca00078e0006 */
[----:B0-----:R1:W5:Y:S04]  /*0120*/  LDG.E.64.CONSTANT R2, desc[UR10][R6.64] ;  /* 0x0000000a06027981 */ /* 0x001368000c1e9b00 */
[----:B------:R1:W5:Y:S01]  /*0130*/  LDG.E.64.CONSTANT R4, desc[UR10][R6.64+0x8] ;  /* 0x0000080a06047981 */ /* 0x000362000c1e9b00 */
[----:B------:R-:W-:-:S07]  /*0140*/  VIADD R29, R0, 0x100 ;  /* 0x00000100001d7836 */ /* 0x000fce0000000000 */
.L_x_4:
[----:B0-----:R-:W-:Y:S05]  /*0150*/  BSYNC.RECONVERGENT B1 ;  /* 0x0000000000017941 */ /* 0x001fea0003800200 */
.L_x_3:
[----:B------:R-:W-:Y:S01]  /*0160*/  ISETP.GE.AND P0, PT, R29, UR8, PT ;  /* 0x000000081d007c0c */ /* 0x000fe2000bf06270 */
[----:B------:R-:W-:-:S12]  /*0170*/  BSSY.RECONVERGENT B1, `(.L_x_5) ;  /* 0x00000a3000017945 */ /* 0x000fd80003800200 */
[----:B------:R-:W-:Y:S05]  /*0180*/  @P0 BRA `(.L_x_6) ;  /* 0x0000000800840947 */ /* 0x000fea0003800000 */
[----:B------:R-:W-:Y:S01]  /*0190*/  LOP3.LUT R8, RZ, R29, RZ, 0x33, !PT ;  /* 0x0000001dff087212 */ /* 0x000fe200078e33ff */
[----:B------:R-:W-:Y:S04]  /*01a0*/  BSSY.RECONVERGENT B2, `(.L_x_7) ;  /* 0x0000030000027945 */ /* 0x000fe80003800200 */
[----:B------:R-:W-:-:S05]  /*01b0*/  VIADD R8, R8, UR8 ;  /* 0x0000000808087c36 */ /* 0x000fca0008000000 */
[----:B-1----:R-:W-:-:S04]  /*01c0*/  LOP3.LUT R6, R8, 0x300, RZ, 0xc0, !PT ;  /* 0x0000030008067812 */ /* 0x002fc800078ec0ff */
[----:B------:R-:W-:-:S13]  /*01d0*/  ISETP.NE.AND P0, PT, R6, 0x300, PT ;  /* 0x000003000600780c */ /* 0x000fda0003f05270 */
[----:B------:R-:W-:Y:S05]  /*01e0*/  @!P0 BRA `(.L_x_8) ;  /* 0x0000000000ac8947 */ /* 0x000fea0003800000 */
[----:B------:R-:W0:Y:S01]  /*01f0*/  LDC.64 R6, c[0x0][0x380] ;  /* 0x0000e000ff067b82 */ /* 0x000e220000000a00 */
[----:B------:R-:W-:-:S04]  /*0200*/  LEA.HI R9, R8, 0x1, RZ, 0x18 ;  /* 0x0000000108097811 */ /* 0x000fc800078fc0ff */
[----:B------:R-:W-:-:S05]  /*0210*/  LOP3.LUT R9, R9, 0x3, RZ, 0xc0, !PT ;  /* 0x0000000309097812 */ /* 0x000fca00078ec0ff */
[----:B------:R-:W-:Y:S02]  /*0220*/  IMAD.MOV R9, RZ, RZ, -R9 ;  /* 0x000000ffff097224 */ /* 0x000fe400078e0a09 */
[----:B0-----:R-:W-:-:S04]  /*0230*/  IMAD.WIDE.U32 R6, R29, 0x10, R6 ;  /* 0x000000101d067825 */ /* 0x001fc800078e0006 */
[----:B------:R-:W-:-:S07]  /*0240*/  IMAD.MOV.U32 R20, RZ, RZ, R6 ;  /* 0x000000ffff147224 */ /* 0x000fce00078e0006 */
.L_x_11:
[----:B------:R-:W-:-:S05]  /*0250*/  IMAD.MOV.U32 R6, RZ, RZ, R20 ;  /* 0x000000ffff067224 */ /* 0x000fca00078e0014 */
[----:B------:R-:W2:Y:S04]  /*0260*/  LDG.E.64.CONSTANT R16, desc[UR10][R6.64] ;  /* 0x0000000a06107981 */ /* 0x000ea8000c1e9b00 */
[----:B------:R-:W3:Y:S01]  /*0270*/  LDG.E.64.CONSTANT R10, desc[UR10][R6.64+0x8] ;  /* 0x0000080a060a7981 */ /* 0x000ee2000c1e9b00 */
[----:B-----5:R-:W-:Y:S01]  /*0280*/  DMUL R14, R2, R2 ;  /* 0x00000002020e7228 */ /* 0x020fe20000000000 */
[----:B------:R-:W-:Y:S01]  /*0290*/  VIADD R9, R9, 0x1 ;  /* 0x0000000109097836 */ /* 0x000fe20000000000 */
[----:B------:R-:W-:Y:S01]  /*02a0*/  BSSY.RECONVERGENT B3, `(.L_x_9) ;  /* 0x000001c000037945 */ /* 0x000fe20003800200 */
[----:B------:R-:W-:Y:S01]  /*02b0*/  IMAD.MOV.U32 R23, RZ, RZ, R5 ;  /* 0x000000ffff177224 */ /* 0x000fe200078e0005 */
[----:B------:R-:W-:Y:S01]  /*02c0*/  IADD3 R20, P3, PT, R6, 0x1000, RZ ;  /* 0x0000100006147810 */ /* 0x000fe20007f7e0ff */
[----:B------:R-:W-:Y:S01]  /*02d0*/  IMAD.MOV.U32 R21, RZ, RZ, R4 ;  /* 0x000000ffff157224 */ /* 0x000fe200078e0004 */
[----:B------:R-:W-:Y:S01]  /*02e0*/  ISETP.NE.AND P2, PT, R9, RZ, PT ;  /* 0x000000ff0900720c */ /* 0x000fe20003f45270 */
[----:B------:R-:W-:-:S02]  /*02f0*/  IMAD.MOV.U32 R18, RZ, RZ, R2 ;  /* 0x000000ffff127224 */ /* 0x000fc400078e0002 */
[----:B------:R-:W-:Y:S01]  /*0300*/  IMAD.MOV.U32 R19, RZ, RZ, R3 ;  /* 0x000000ffff137224 */ /* 0x000fe200078e0003 */
[----:B--2---:R-:W-:Y:S01]  /*0310*/  DMUL R12, R16, R16 ;  /* 0x00000010100c7228 */ /* 0x004fe20000000000 */
[----:B------:R-:W-:Y:S02]  /*0320*/  IMAD.MOV.U32 R2, RZ, RZ, R16 ;  /* 0x000000ffff027224 */ /* 0x000fe400078e0010 */
[----:B------:R-:W-:Y:S02]  /*0330*/  IMAD.MOV.U32 R3, RZ, RZ, R17 ;  /* 0x000000ffff037224 */ /* 0x000fe400078e0011 */
[----:B---3--:R-:W-:Y:S02]  /*0340*/  IMAD.MOV.U32 R4, RZ, RZ, R10 ;  /* 0x000000ffff047224 */ /* 0x008fe400078e000a */
[----:B------:R-:W-:Y:S01]  /*0350*/  IMAD.MOV.U32 R5, RZ, RZ, R11 ;  /* 0x000000ffff057224 */ /* 0x000fe200078e000b */
[----:B------:R-:W-:-:S14]  /*0360*/  DSETP.GEU.AND P0, PT, R14, R12, PT ;  /* 0x0000000c0e00722a */ /* 0x000fdc0003f0e000 */
[----:B------:R-:W-:Y:S05]  /*0370*/  @!P0 BRA `(.L_x_10) ;  /* 0x0000000000388947 */ /* 0x000fea0003800000 */
[----:B------:R-:W-:Y:S01]  /*0380*/  DSETP.GEU.AND P0, PT, R12, R14, PT ;  /* 0x0000000e0c00722a */ /* 0x000fe20003f0e000 */
[----:B------:R-:W-:Y:S02]  /*0390*/  IMAD.MOV.U32 R2, RZ, RZ, R18 ;  /* 0x000000ffff027224 */ /* 0x000fe400078e0012 */
[----:B------:R-:W-:Y:S02]  /*03a0*/  IMAD.MOV.U32 R3, RZ, RZ, R19 ;  /* 0x000000ffff037224 */ /* 0x000fe400078e0013 */
[----:B------:R-:W-:Y:S02]  /*03b0*/  IMAD.MOV.U32 R4, RZ, RZ, R21 ;  /* 0x000000ffff047224 */ /* 0x000fe400078e0015 */
[----:B------:R-:W-:-:S07]  /*03c0*/  IMAD.MOV.U32 R5, RZ, RZ, R23 ;  /* 0x000000ffff057224 */ /* 0x000fce00078e0017 */
[----:B------:R-:W-:Y:S05]  /*03d0*/  @!P0 BRA `(.L_x_10) ;  /* 0x0000000000208947 */ /* 0x000fea0003800000 */
[CC--:B------:R-:W-:Y:S02]  /*03e0*/  ISETP.GE.U32.AND P1, PT, R21.reuse, R10.reuse, PT ;  /* 0x0000000a1500720c */ /* 0x0c0fe40003f26070 */
[----:B------:R-:W-:Y:S02]  /*03f0*/  ISETP.LT.U32.AND P0, PT, R21, R10, PT ;  /* 0x0000000a1500720c */ /* 0x000fe40003f01070 */
[CC--:B------:R-:W-:Y:S02]  /*0400*/  ISETP.GE.AND.EX P1, PT, R23.reuse, R11.reuse, PT, P1 ;  /* 0x0000000b1700720c */ /* 0x0c0fe40003f26310 */
[----:B------:R-:W-:Y:S02]  /*0410*/  ISETP.LT.AND.EX P0, PT, R23, R11, PT, P0 ;  /* 0x0000000b1700720c */ /* 0x000fe40003f01300 */
[----:B------:R-:W-:Y:S02]  /*0420*/  FSEL R2, R18, R16, !P1 ;  /* 0x0000001012027208 */ /* 0x000fe40004800000 */
[----:B------:R-:W-:-:S02]  /*0430*/  FSEL R3, R19, R17, !P1 ;  /* 0x0000001113037208 */ /* 0x000fc40004800000 */
[----:B------:R-:W-:Y:S02]  /*0440*/  SEL R4, R21, R10, P0 ;  /* 0x0000000a15047207 */ /* 0x000fe40000000000 */
[----:B------:R-:W-:-:S07]  /*0450*/  SEL R5, R23, R11, P0 ;  /* 0x0000000b17057207 */ /* 0x000fce0000000000 */
.L_x_10:
[----:B------:R-:W-:Y:S05]  /*0460*/  BSYNC.RECONVERGENT B3 ;  /* 0x0000000000037941 */ /* 0x000fea0003800200 */
.L_x_9:
[----:B------:R-:W-:Y:S02]  /*0470*/  IMAD.X R7, RZ, RZ, R7, P3 ;  /* 0x000000ffff077224 */ /* 0x000fe400018e0607 */
[----:B------:R-:W-:Y:S01]  /*0480*/  VIADD R29, R29, 0x100 ;  /* 0x000001001d1d7836 */ /* 0x000fe20000000000 */
[----:B------:R-:W-:Y:S06]  /*0490*/  @P2 BRA `(.L_x_11) ;  /* 0xfffffffc006c2947 */ /* 0x000fec000383ffff */
.L_x_8:
[----:B------:R-:W-:Y:S05]  /*04a0*/  BSYNC.RECONVERGENT B2 ;  /* 0x0000000000027941 */ /* 0x000fea0003800200 */
.L_x_7:
[----:B------:R-:W0:Y:S01]  /*04b0*/  LDC.64 R6, c[0x0][0x380] ;  /* 0x0000e000ff067b82 */ /* 0x000e220000000a00 */
[----:B------:R-:W-:-:S13]  /*04c0*/  ISETP.GE.U32.AND P0, PT, R8, 0x300, PT ;  /* 0x000003000800780c */ /* 0x000fda0003f06070 */
[----:B------:R-:W-:Y:S05]  /*04d0*/  @!P0 BRA `(.L_x_6) ;  /* 0x0000000400b08947 */ /* 0x000fea0003800000 */
.L_x_20:
[----:B0-----:R-:W-:-:S05]  /*04e0*/  IMAD.WIDE R8, R29, 0x10, R6 ;  /* 0x000000101d087825 */ /* 0x001fca00078e0206 */
[----:B------:R-:W2:Y:S04]  /*04f0*/  LDG.E.64.CONSTANT R10, desc[UR10][R8.64] ;  /* 0x0000000a080a7981 */ /* 0x000ea8000c1e9b00 */
[----:B------:R-:W3:Y:S04]  /*0500*/  LDG.E.64.CONSTANT R12, desc[UR10][R8.64+0x8] ;  /* 0x0000080a080c7981 */ /* 0x000ee8000c1e9b00 */
[----:B-----5:R0:W5:Y:S04]  /*0510*/  LDG.E.64.CONSTANT R14, desc[UR10][R8.64+0x1000] ;  /* 0x0010000a080e7981 */ /* 0x020168000c1e9b00 */
[----:B------:R0:W5:Y:S01]  /*0520*/  LDG.E.64.CONSTANT R16, desc[UR10][R8.64+0x1008] ;  /* 0x0010080a08107981 */ /* 0x000162000c1e9b00 */
[----:B------:R-:W-:Y:S01]  /*0530*/  DMUL R18, R2, R2 ;  /* 0x0000000202127228 */ /* 0x000fe20000000000 */
[----:B------:R-:W-:Y:S01]  /*0540*/  BSSY.RECONVERGENT B2, `(.L_x_12) ;  /* 0x0000016000027945 */ /* 0x000fe20003800200 */
[----:B--2---:R-:W-:Y:S01]  /*0550*/  DMUL R20, R10, R10 ;  /* 0x0000000a0a147228 */ /* 0x004fe20000000000 */
[----:B------:R-:W-:-:S02]  /*0560*/  IMAD.MOV.U32 R22, RZ, RZ, R10 ;  /* 0x000000ffff167224 */ /* 0x000fc400078e000a */
[----:B------:R-:W-:Y:S02]  /*0570*/  IMAD.MOV.U32 R23, RZ, RZ, R11 ;  /* 0x000000ffff177224 */ /* 0x000fe400078e000b */
[----:B---3--:R-:W-:Y:S02]  /*0580*/  IMAD.MOV.U32 R27, RZ, RZ, R12 ;  /* 0x000000ffff1b7224 */ /* 0x008fe400078e000c */
[----:B------:R-:W-:Y:S01]  /*0590*/  IMAD.MOV.U32 R25, RZ, RZ, R13 ;  /* 0x000000ffff197224 */ /* 0x000fe200078e000d */
[----:B------:R-:W-:-:S14]  /*05a0*/  DSETP.GEU.AND P0, PT, R18, R20, PT ;  /* 0x000000141200722a */ /* 0x000fdc0003f0e000 */
[----:B0-----:R-:W-:Y:S05]  /*05b0*/  @!P0 BRA `(.L_x_13) ;  /* 0x0000000000388947 */ /* 0x001fea0003800000 */
[----:B------:R-:W-:Y:S01]  /*05c0*/  DSETP.GEU.AND P0, PT, R20, R18, PT ;  /* 0x000000121400722a */ /* 0x000fe20003f0e000 */
[----:B------:R-:W-:Y:S02]  /*05d0*/  IMAD.MOV.U32 R27, RZ, RZ, R4 ;  /* 0x000000ffff1b7224 */ /* 0x000fe400078e0004 */
[----:B------:R-:W-:Y:S02]  /*05e0*/  IMAD.MOV.U32 R25, RZ, RZ, R5 ;  /* 0x000000ffff197224 */ /* 0x000fe400078e0005 */
[----:B------:R-:W-:Y:S02]  /*05f0*/  IMAD.MOV.U32 R22, RZ, RZ, R2 ;  /* 0x000000ffff167224 */ /* 0x000fe400078e0002 */
[----:B------:R-:W-:-:S07]  /*0600*/  IMAD.MOV.U32 R23, RZ, RZ, R3 ;  /* 0x000000ffff177224 */ /* 0x000fce00078e0003 */
[----:B------:R-:W-:Y:S05]  /*0610*/  @!P0 BRA `(.L_x_13) ;  /* 0x0000000000208947 */ /* 0x000fea0003800000 */
[CC--:B------:R-:W-:Y:S02]  /*0620*/  ISETP.LT.U32.AND P1, PT, R4.reuse, R12.reuse, PT ;  /* 0x0000000c0400720c */ /* 0x0c0fe40003f21070 */
[CC--:B------:R-:W-:Y:S02]  /*0630*/  ISETP.GE.U32.AND P0, PT, R4.reuse, R12.reuse, PT ;  /* 0x0000000c0400720c */ /* 0x0c0fe40003f06070 */
[CC--:B------:R-:W-:Y:S02]  /*0640*/  ISETP.LT.AND.EX P1, PT, R5.reuse, R13.reuse, PT, P1 ;  /* 0x0000000d0500720c */ /* 0x0c0fe40003f21310 */
[CC--:B------:R-:W-:Y:S02]  /*0650*/  ISETP.GE.AND.EX P0, PT, R5.reuse, R13.reuse, PT, P0 ;  /* 0x0000000d0500720c */ /* 0x0c0fe40003f06300 */
[----:B------:R-:W-:Y:S02]  /*0660*/  SEL R27, R4, R12, P1 ;  /* 0x0000000c041b7207 */ /* 0x000fe40000800000 */
[----:B------:R-:W-:-:S02]  /*0670*/  SEL R25, R5, R13, P1 ;  /* 0x0000000d05197207 */ /* 0x000fc40000800000 */
[----:B------:R-:W-:Y:S02]  /*0680*/  FSEL R22, R2, R10, !P0 ;  /* 0x0000000a02167208 */ /* 0x000fe40004000000 */
[----:B------:R-:W-:-:S07]  /*0690*/  FSEL R23, R3, R11, !P0 ;  /* 0x0000000b03177208 */ /* 0x000fce0004000000 */
.L_x_13:
[----:B------:R-:W-:Y:S05]  /*06a0*/  BSYNC.RECONVERGENT B2 ;  /* 0x0000000000027941 */ /* 0x000fea0003800200 */
.L_x_12:
[----:B------:R0:W5:Y:S04]  /*06b0*/  LDG.E.64.CONSTANT R12, desc[UR10][R8.64+0x2000] ;  /* 0x0020000a080c7981 */ /* 0x000168000c1e9b00 */
[----:B------:R0:W5:Y:S02]  /*06c0*/  LDG.E.64.CONSTANT R10, desc[UR10][R8.64+0x2008] ;  /* 0x0020080a080a7981 */ /* 0x000164000c1e9b00 */
[----:B-----5:R-:W-:Y:S01]  /*06d0*/  DMUL R4, R14, R14 ;  /* 0x0000000e0e047228 */ /* 0x020fe20000000000 */
[----:B------:R-:W-:Y:S01]  /*06e0*/  BSSY.RECONVERGENT B2, `(.L_x_14) ;  /* 0x0000016000027945 */ /* 0x000fe20003800200 */
[----:B------:R-:W-:Y:S01]  /*06f0*/  DMUL R2, R22, R22 ;  /* 0x0000001616027228 */ /* 0x000fe20000000000 */
[----:B------:R-:W-:Y:S02]  /*0700*/  IMAD.MOV.U32 R20, RZ, RZ, R16 ;  /* 0x000000ffff147224 */ /* 0x000fe400078e0010 */
[----:B------:R-:W-:-:S02]  /*0710*/  IMAD.MOV.U32 R21, RZ, RZ, R17 ;  /* 0x000000ffff157224 */ /* 0x000fc400078e0011 */
[----:B------:R-:W-:Y:S02]  /*0720*/  IMAD.MOV.U32 R18, RZ, RZ, R14 ;  /* 0x000000ffff127224 */ /* 0x000fe400078e000e */
        /* <DEDUP_REMOVED lines=17> */
.L_x_15:
[----:B------:R-:W-:Y:S05]  /*0840*/  BSYNC.RECONVERGENT B2 ;  /* 0x0000000000027941 */ /* 0x000fea0003800200 */
.L_x_14:
[----:B------:R0:W5:Y:S04]  /*0850*/  LDG.E.64.CONSTANT R14, desc[UR10][R8.64+0x3000] ;  /* 0x0030000a080e7981 */ /* 0x000168000c1e9b00 */
[----:B------:R0:W5:Y:S01]  /*0860*/  LDG.E.64.CONSTANT R16, desc[UR10][R8.64+0x3008] ;  /* 0x0030080a08107981 */ /* 0x000162000c1e9b00 */
[----:B------:R-:W-:Y:S01]  /*0870*/  DMUL R4, R12, R12 ;  /* 0x0000000c0c047228 */ /* 0x000fe20000000000 */
        /* <DEDUP_REMOVED lines=22> */
.L_x_17:
[----:B------:R-:W-:Y:S05]  /*09e0*/  BSYNC.RECONVERGENT B2 ;  /* 0x0000000000027941 */ /* 0x000fea0003800200 */
.L_x_16:
[----:B-----5:R-:W-:Y:S01]  /*09f0*/  DMUL R10, R14, R14 ;  /* 0x0000000e0e0a7228 */ /* 0x020fe20000000000 */
[----:B------:R-:W-:Y:S01]  /*0a00*/  BSSY.RECONVERGENT B2, `(.L_x_18) ;  /* 0x0000016000027945 */ /* 0x000fe20003800200 */
[----:B------:R-:W-:Y:S01]  /*0a10*/  DMUL R8, R22, R22 ;  /* 0x0000001616087228 */ /* 0x000fe20000000000 */
[----:B------:R-:W-:Y:S02]  /*0a20*/  IMAD.MOV.U32 R2, RZ, RZ, R14 ;  /* 0x000000ffff027224 */ /* 0x000fe400078e000e */
[----:B------:R-:W-:Y:S02]  /*0a30*/  IMAD.MOV.U32 R3, RZ, RZ, R15 ;  /* 0x000000ffff037224 */ /* 0x000fe400078e000f */
[----:B------:R-:W-:Y:S02]  /*0a40*/  IMAD.MOV.U32 R4, RZ, RZ, R16 ;  /* 0x000000ffff047224 */ /* 0x000fe400078e0010 */
        /* <DEDUP_REMOVED lines=17> */
.L_x_19:
[----:B------:R-:W-:Y:S05]  /*0b60*/  BSYNC.RECONVERGENT B2 ;  /* 0x0000000000027941 */ /* 0x000fea0003800200 */
.L_x_18:
[----:B------:R-:W-:-:S05]  /*0b70*/  VIADD R29, R29, 0x400 ;  /* 0x000004001d1d7836 */ /* 0x000fca0000000000 */
[----:B------:R-:W-:-:S13]  /*0b80*/  ISETP.GE.AND P0, PT, R29, UR4, PT ;  /* 0x000000041d007c0c */ /* 0x000fda000bf06270 */
[----:B------:R-:W-:Y:S05]  /*0b90*/  @!P0 BRA `(.L_x_20) ;  /* 0xfffffff800508947 */ /* 0x000fea000383ffff */
.L_x_6:
[----:B------:R-:W-:Y:S05]  /*0ba0*/  BSYNC.RECONVERGENT B1 ;  /* 0x0000000000017941 */ /* 0x000fea0003800200 */
.L_x_5:
[----:B------:R-:W2:Y:S02]  /*0bb0*/  LDCU UR6, c[0x0][0x390] ;  /* 0x00007200ff0677ac */ /* 0x000ea40008000800 */
[----:B--2---:R-:W-:-:S09]  /*0bc0*/  UISETP.GE.AND UP0, UPT, UR6, 0x100, UPT ;  /* 0x000001000600788c */ /* 0x004fd2000bf06270 */
[----:B------:R-:W-:Y:S05]  /*0bd0*/  BRA.U !UP0, `(.L_x_21) ;  /* 0x0000001508b07547 */ /* 0x000fea000b800000 */
[----:B------:R-:W2:Y:S01]  /*0be0*/  S2R R14, SR_LANEID ;  /* 0x00000000000e7919 */ /* 0x000ea20000000000 */
[----:B------:R-:W-:Y:S01]  /*0bf0*/  BSSY.RECONVERGENT B1, `(.L_x_22) ;  /* 0x0000021000017945 */ /* 0x000fe20003800200 */
[----:B-----5:R-:W-:Y:S01]  /*0c00*/  IMAD.MOV.U32 R9, RZ, RZ, R4 ;  /* 0x000000ffff097224 */ /* 0x020fe200078e0004 */
[----:B------:R3:W4:Y:S01]  /*0c10*/  SHFL.DOWN PT, R15, R2, 0x1, 0x1f ;  /* 0x08201f00020f7f89 */ /* 0x00072200000e0000 */
[----:B------:R-:W-:Y:S02]  /*0c20*/  IMAD.MOV.U32 R8, RZ, RZ, R5 ;  /* 0x000000ffff087224 */ /* 0x000fe400078e0005 */
[----:B01----:R-:W-:Y:S01]  /*0c30*/  IMAD.MOV.U32 R6, RZ, RZ, R2 ;  /* 0x000000ffff067224 */ /* 0x003fe200078e0002 */
[----:B------:R3:W0:Y:S01]  /*0c40*/  SHFL.DOWN PT, R16, R3, 0x1, 0x1f ;  /* 0x08201f0003107f89 */ /* 0x00062200000e0000 */
[----:B------:R-:W-:-:S03]  /*0c50*/  IMAD.MOV.U32 R7, RZ, RZ, R3 ;  /* 0x000000ffff077224 */ /* 0x000fc600078e0003 */
[----:B------:R3:W1:Y:S04]  /*0c60*/  SHFL.DOWN PT, R17, R4, 0x1, 0x1f ;  /* 0x08201f0004117f89 */ /* 0x00066800000e0000 */
[----:B------:R3:W0:Y:S01]  /*0c70*/  SHFL.DOWN PT, R19, R5, 0x1, 0x1f ;  /* 0x08201f0005137f89 */ /* 0x00062200000e0000 */
[----:B--2---:R-:W-:-:S13]  /*0c80*/  ISETP.GT.AND P0, PT, R14, 0x1e, PT ;  /* 0x0000001e0e00780c */ /* 0x004fda0003f04270 */
[----:B01-34-:R-:W-:Y:S05]  /*0c90*/  @P0 BRA `(.L_x_23) ;  /* 0x0000000000580947 */ /* 0x01bfea0003800000 */
[----:B------:R-:W-:Y:S01]  /*0ca0*/  IMAD.MOV.U32 R6, RZ, RZ, R15 ;  /* 0x000000ffff067224 */ /* 0x000fe200078e000f */
[----:B------:R-:W-:Y:S01]  /*0cb0*/  DMUL R10, R2, R2 ;  /* 0x00000002020a7228 */ /* 0x000fe20000000000 */
[----:B------:R-:W-:Y:S02]  /*0cc0*/  IMAD.MOV.U32 R7, RZ, RZ, R16 ;  /* 0x000000ffff077224 */ /* 0x000fe400078e0010 */
[----:B------:R-:W-:Y:S02]  /*0cd0*/  IMAD.MOV.U32 R9, RZ, RZ, R17 ;  /* 0x000000ffff097224 */ /* 0x000fe400078e0011 */
[----:B------:R-:W-:Y:S02]  /*0ce0*/  IMAD.MOV.U32 R8, RZ, RZ, R19 ;  /* 0x000000ffff087224 */ /* 0x000fe400078e0013 */
[----:B------:R-:W-:-:S08]  /*0cf0*/  DMUL R12, R6, R6 ;  /* 0x00000006060c7228 */ /* 0x000fd00000000000 */
        /* <DEDUP_REMOVED lines=8> */
[CC--:B------:R-:W-:Y:S02]  /*0d80*/  ISETP.LT.U32.AND P1, PT, R4.reuse, R17.reuse, PT ;  /* 0x000000110400720c */ /* 0x0c0fe40003f21070 */
[C---:B------:R-:W-:Y:S02]  /*0d90*/  ISETP.GE.U32.AND P0, PT, R4.reuse, R17, PT ;  /* 0x000000110400720c */ /* 0x040fe40003f06070 */
[CC--:B------:R-:W-:Y:S02]  /*0da0*/  ISETP.LT.AND.EX P1, PT, R5.reuse, R19.reuse, PT, P1 ;  /* 0x000000130500720c */ /* 0x0c0fe40003f21310 */
[C---:B------:R-:W-:Y:S02]  /*0db0*/  ISETP.GE.AND.EX P0, PT, R5.reuse, R19, PT, P0 ;  /* 0x000000130500720c */ /* 0x040fe40003f06300 */
[----:B------:R-:W-:Y:S02]  /*0dc0*/  SEL R9, R4, R17, P1 ;  /* 0x0000001104097207 */ /* 0x000fe40000800000 */
[----:B------:R-:W-:-:S02]  /*0dd0*/  SEL R8, R5, R19, P1 ;  /* 0x0000001305087207 */ /* 0x000fc40000800000 */
[----:B------:R-:W-:Y:S02]  /*0de0*/  FSEL R6, R2, R15, !P0 ;  /* 0x0000000f02067208 */ /* 0x000fe40004000000 */
[----:B------:R-:W-:-:S07]  /*0df0*/  FSEL R7, R3, R16, !P0 ;  /* 0x0000001003077208 */ /* 0x000fce0004000000 */
.L_x_23:
[----:B------:R-:W-:Y:S05]  /*0e00*/  BSYNC.RECONVERGENT B1 ;  /* 0x0000000000017941 */ /* 0x000fea0003800200 */
.L_x_22:
[----:B------:R-:W-:Y:S01]  /*0e10*/  ISETP.GT.AND P0, PT, R14, 0x1d, PT ;  /* 0x0000001d0e00780c */ /* 0x000fe20003f04270 */
[----:B------:R0:W1:Y:S01]  /*0e20*/  SHFL.DOWN PT, R15, R6, 0x2, 0x1f ;  /* 0x08401f00060f7f89 */ /* 0x00006200000e0000 */
[----:B------:R-:W-:Y:S01]  /*0e30*/  BSSY.RECONVERGENT B1, `(.L_x_24) ;  /* 0x000001f000017945 */ /* 0x000fe20003800200 */
[----:B------:R-:W-:Y:S02]  /*0e40*/  IMAD.MOV.U32 R11, RZ, RZ, R9 ;  /* 0x000000ffff0b7224 */ /* 0x000fe400078e0009 */
[----:B------:R0:W2:Y:S01]  /*0e50*/  SHFL.DOWN PT, R16, R7, 0x2, 0x1f ;  /* 0x08401f0007107f89 */ /* 0x0000a200000e0000 */
[----:B------:R-:W-:Y:S02]  /*0e60*/  IMAD.MOV.U32 R10, RZ, RZ, R8 ;  /* 0x000000ffff0a7224 */ /* 0x000fe400078e0008 */
[----:B------:R-:W-:Y:S01]  /*0e70*/  IMAD.MOV.U32 R2, RZ, RZ, R6 ;  /* 0x000000ffff027224 */ /* 0x000fe200078e0006 */
[----:B------:R0:W3:Y:S01]  /*0e80*/  SHFL.DOWN PT, R18, R9, 0x2, 0x1f ;  /* 0x08401f0009127f89 */ /* 0x0000e200000e0000 */
[----:B------:R-:W-:-:S03]  /*0e90*/  IMAD.MOV.U32 R3, RZ, RZ, R7 ;  /* 0x000000ffff037224 */ /* 0x000fc600078e0007 */
[----:B------:R0:W4:Y:S01]  /*0ea0*/  SHFL.DOWN PT, R17, R8, 0x2, 0x1f ;  /* 0x08401f0008117f89 */ /* 0x00012200000e0000 */
[----:B------:R-:W-:Y:S05]  /*0eb0*/  @P0 BRA `(.L_x_25) ;  /* 0x0000000000580947 */ /* 0x000fea0003800000 */
[----:B-1----:R-:W-:Y:S01]  /*0ec0*/  IMAD.MOV.U32 R2, RZ, RZ, R15 ;  /* 0x000000ffff027224 */ /* 0x002fe200078e000f */
[----:B------:R-:W-:Y:S01]  /*0ed0*/  DMUL R4, R6, R6 ;  /* 0x0000000606047228 */ /* 0x000fe20000000000 */
[----:B--2---:R-:W-:Y:S02]  /*0ee0*/  IMAD.MOV.U32 R3, RZ, RZ, R16 ;  /* 0x000000ffff037224 */ /* 0x004fe400078e0010 */
[----:B---3--:R-:W-:Y:S02]  /*0ef0*/  IMAD.MOV.U32 R11, RZ, RZ, R18 ;  /* 0x000000ffff0b7224 */ /* 0x008fe400078e0012 */
[----:B----4-:R-:W-:Y:S02]  /*0f00*/  IMAD.MOV.U32 R10, RZ, RZ, R17 ;  /* 0x000000ffff0a7224 */ /* 0x010fe400078e0011 */
        /* <DEDUP_REMOVED lines=17> */
.L_x_25:
[----:B------:R-:W-:Y:S05]  /*1020*/  BSYNC.RECONVERGENT B1 ;  /* 0x0000000000017941 */ /* 0x000fea0003800200 */
.L_x_24:
[----:B------:R-:W-:Y:S01]  /*1030*/  ISETP.GT.AND P0, PT, R14, 0x1b, PT ;  /* 0x0000001b0e00780c */ /* 0x000fe20003f04270 */
[----:B-1----:R1:W1:Y:S01]  /*1040*/  SHFL.DOWN PT, R15, R2, 0x4, 0x1f ;  /* 0x08801f00020f7f89 */ /* 0x00226200000e0000 */
[----:B------:R-:W-:Y:S01]  /*1050*/  BSSY.RECONVERGENT B1, `(.L_x_26) ;  /* 0x000001f000017945 */ /* 0x000fe20003800200 */
[----:B0-----:R-:W-:Y:S02]  /*1060*/  IMAD.MOV.U32 R9, RZ, RZ, R11 ;  /* 0x000000ffff097224 */ /* 0x001fe400078e000b */
[----:B--2---:R0:W2:Y:S01]  /*1070*/  SHFL.DOWN PT, R16, R3, 0x4, 0x1f ;  /* 0x08801f0003107f89 */ /* 0x0040a200000e0000 */
[----:B------:R-:W-:Y:S02]  /*1080*/  IMAD.MOV.U32 R8, RZ, RZ, R10 ;  /* 0x000000ffff087224 */ /* 0x000fe400078e000a */
[----:B------:R-:W-:Y:S01]  /*1090*/  IMAD.MOV.U32 R4, RZ, RZ, R2 ;  /* 0x000000ffff047224 */ /* 0x000fe200078e0002 */
[----:B---3--:R0:W3:Y:S01]  /*10a0*/  SHFL.DOWN PT, R18, R11, 0x4, 0x1f ;  /* 0x08801f000b127f89 */ /* 0x0080e200000e0000 */
[----:B------:R-:W-:-:S03]  /*10b0*/  IMAD.MOV.U32 R5, RZ, RZ, R3 ;  /* 0x000000ffff057224 */ /* 0x000fc600078e0003 */
[----:B----4-:R0:W4:Y:S01]  /*10c0*/  SHFL.DOWN PT, R17, R10, 0x4, 0x1f ;  /* 0x08801f000a117f89 */ /* 0x01012200000e0000 */
        /* <DEDUP_REMOVED lines=23> */
.L_x_27:
[----:B------:R-:W-:Y:S05]  /*1240*/  BSYNC.RECONVERGENT B1 ;  /* 0x0000000000017941 */ /* 0x000fea0003800200 */
.L_x_26:
        /* <DEDUP_REMOVED lines=33> */
.L_x_29:
[----:B------:R-:W-:Y:S05]  /*1460*/  BSYNC.RECONVERGENT B1 ;  /* 0x0000000000017941 */ /* 0x000fea0003800200 */
.L_x_28:
[----:B------:R-:W-:Y:S01]  /*1470*/  ISETP.GT.AND P0, PT, R14, 0xf, PT ;  /* 0x0000000f0e00780c */ /* 0x000fe20003f04270 */
[----:B-1----:R1:W0:Y:S01]  /*1480*/  SHFL.DOWN PT, R15, R6, 0x10, 0x1f ;  /* 0x0a001f00060f7f89 */ /* 0x00222200000e0000 */
[----:B------:R-:W-:Y:S01]  /*1490*/  BSSY.RECONVERGENT B1, `(.L_x_30) ;  /* 0x000001f000017945 */ /* 0x000fe20003800200 */
[----:B------:R-:W-:Y:S02]  /*14a0*/  IMAD.MOV.U32 R12, RZ, RZ, R11 ;  /* 0x000000ffff0c7224 */ /* 0x000fe400078e000b */
[----:B--2---:R1:W2:Y:S01]  /*14b0*/  SHFL.DOWN PT, R16, R7, 0x10, 0x1f ;  /* 0x0a001f0007107f89 */ /* 0x0042a200000e0000 */
[----:B------:R-:W-:Y:S02]  /*14c0*/  IMAD.MOV.U32 R13, RZ, RZ, R10 ;  /* 0x000000ffff0d7224 */ /* 0x000fe400078e000a */
[----:B------:R-:W-:Y:S01]  /*14d0*/  IMAD.MOV.U32 R2, RZ, RZ, R6 ;  /* 0x000000ffff027224 */ /* 0x000fe200078e0006 */
[----:B---3--:R1:W3:Y:S01]  /*14e0*/  SHFL.DOWN PT, R18, R11, 0x10, 0x1f ;  /* 0x0a001f000b127f89 */ /* 0x0082e200000e0000 */
[----:B------:R-:W-:-:S03]  /*14f0*/  IMAD.MOV.U32 R3, RZ, RZ, R7 ;  /* 0x000000ffff037224 */ /* 0x000fc600078e0007 */
[----:B----4-:R1:W4:Y:S01]  /*1500*/  SHFL.DOWN PT, R17, R10, 0x10, 0x1f ;  /* 0x0a001f000a117f89 */ /* 0x01032200000e0000 */
[----:B------:R-:W-:Y:S05]  /*1510*/  @P0 BRA `(.L_x_31) ;  /* 0x0000000000580947 */ /* 0x000fea0003800000 */
[----:B0-----:R-:W-:Y:S01]  /*1520*/  IMAD.MOV.U32 R2, RZ, RZ, R15 ;  /* 0x000000ffff027224 */ /* 0x001fe200078e000f */
        /* <DEDUP_REMOVED lines=21> */
.L_x_31:
[----:B------:R-:W-:Y:S05]  /*1680*/  BSYNC.RECONVERGENT B1 ;  /* 0x0000000000017941 */ /* 0x000fea0003800200 */
.L_x_30:
[----:B------:R-:W-:Y:S01]  /*1690*/  ISETP.NE.AND P0, PT, R14, RZ, PT ;  /* 0x000000ff0e00720c */ /* 0x000fe20003f05270 */
[----:B------:R-:W-:-:S12]  /*16a0*/  BSSY.RECONVERGENT B1, `(.L_x_32) ;  /* 0x000000a000017945 */ /* 0x000fd80003800200 */
[----:B------:R-:W-:Y:S05]  /*16b0*/  @P0 BRA `(.L_x_33) ;  /* 0x0000000000200947 */ /* 0x000fea0003800000 */
[----:B-1----:R-:W1:Y:S01]  /*16c0*/  S2R R6, SR_CgaCtaId ;  /* 0x0000000000067919 */ /* 0x002e620000008800 */
[----:B0-----:R-:W-:Y:S02]  /*16d0*/  MOV R5, 0x400 ;  /* 0x0000040000057802 */ /* 0x001fe40000000f00 */
[----:B------:R-:W-:-:S04]  /*16e0*/  SHF.R.U32.HI R4, RZ, 0x1, R0 ;  /* 0x00000001ff047819 */ /* 0x000fc80000011600 */
[----:B------:R-:W-:Y:S02]  /*16f0*/  LOP3.LUT R4, R4, 0x1f0, RZ, 0xc0, !PT ;  /* 0x000001f004047812 */ /* 0x000fe400078ec0ff */
[----:B-1----:R-:W-:-:S05]  /*1700*/  LEA R5, R6, R5, 0x18 ;  /* 0x0000000506057211 */ /* 0x002fca00078ec0ff */
[----:B------:R-:W-:-:S05]  /*1710*/  IMAD.IADD R5, R4, 0x1, R5 ;  /* 0x0000000104057824 */ /* 0x000fca00078e0205 */
[----:B------:R0:W-:Y:S04]  /*1720*/  STS.64 [R5+0x10], R12 ;  /* 0x0000100c05007388 */ /* 0x0001e80000000a00 */
[----:B------:R0:W-:Y:S02]  /*1730*/  STS.64 [R5+0x8], R2 ;  /* 0x0000080205007388 */ /* 0x0001e40000000a00 */
.L_x_33:
[----:B------:R-:W-:Y:S05]  /*1740*/  BSYNC.RECONVERGENT B1 ;  /* 0x0000000000017941 */ /* 0x000fea0003800200 */
.L_x_32:
[----:B------:R-:W-:Y:S01]  /*1750*/  BAR.SYNC.DEFER_BLOCKING 0x0 ;  /* 0x0000000000007b1d */ /* 0x000fe20000010000 */
[----:B------:R-:W-:-:S13]  /*1760*/  ISETP.NE.AND P1, PT, R0, RZ, PT ;  /* 0x000000ff0000720c */ /* 0x000fda0003f25270 */
[----:B------:R-:W-:Y:S05]  /*1770*/  @P1 BRA `(.L_x_34) ;  /* 0x0000005c00381947 */ /* 0x000fea0003800000 */
[----:B0-----:R-:W0:Y:S01]  /*1780*/  S2R R5, SR_CgaCtaId ;  /* 0x0000000000057919 */ /* 0x001e220000008800 */
[----:B------:R-:W-:Y:S01]  /*1790*/  MOV R0, 0x400 ;  /* 0x0000040000007802 */ /* 0x000fe20000000f00 */
[----:B------:R-:W-:Y:S01]  /*17a0*/  DMUL R22, R2, R2 ;  /* 0x0000000202167228 */ /* 0x000fe20000000000 */
[----:B------:R-:W-:Y:S02]  /*17b0*/  BSSY.RECONVERGENT B1, `(.L_x_35) ;  /* 0x000001a000017945 */ /* 0x000fe40003800200 */
[----:B0-----:R-:W-:-:S05]  /*17c0*/  LEA R0, R5, R0, 0x18 ;  /* 0x0000000005007211 */ /* 0x001fca00078ec0ff */
[----:B------:R-:W0:Y:S04]  /*17d0*/  LDS.64 R14, [R0+0x18] ;  /* 0x00001800000e7984 */ /* 0x000e280000000a00 */
[----:B-1----:R-:W2:Y:S04]  /*17e0*/  LDS.128 R4, [R0+0x20] ;  /* 0x0000200000047984 */ /* 0x002ea80000000c00 */
[----:B------:R1:W1:Y:S01]  /*17f0*/  LDS.128 R8, [R0+0x30] ;  /* 0x0000300000087984 */ /* 0x0002620000000c00 */
[----:B0-----:R-:W-:Y:S01]  /*1800*/  DMUL R20, R14, R14 ;  /* 0x0000000e0e147228 */ /* 0x001fe20000000000 */
[----:B---3--:R-:W-:-:S02]  /*1810*/  IMAD.MOV.U32 R18, RZ, RZ, R14 ;  /* 0x000000ffff127224 */ /* 0x008fc400078e000e */
[----:B------:R-:W-:Y:S02]  /*1820*/  IMAD.MOV.U32 R19, RZ, RZ, R15 ;  /* 0x000000ffff137224 */ /* 0x000fe400078e000f */
[----:B--2---:R-:W-:Y:S02]  /*1830*/  IMAD.MOV.U32 R16, RZ, RZ, R4 ;  /* 0x000000ffff107224 */ /* 0x004fe400078e0004 */
[----:B----4-:R-:W-:Y:S01]  /*1840*/  IMAD.MOV.U32 R17, RZ, RZ, R5 ;  /* 0x000000ffff117224 */ /* 0x010fe200078e0005 */
[----:B------:R-:W-:-:S14]  /*1850*/  DSETP.GEU.AND P0, PT, R22, R20, PT ;  /* 0x000000141600722a */ /* 0x000fdc0003f0e000 */
[----:B-1----:R-:W-:Y:S05]  /*1860*/  @!P0 BRA `(.L_x_36) ;  /* 0x0000000000388947 */ /* 0x002fea0003800000 */
        /* <DEDUP_REMOVED lines=14> */
.L_x_36:
[----:B------:R-:W-:Y:S05]  /*1950*/  BSYNC.RECONVERGENT B1 ;  /* 0x0000000000017941 */ /* 0x000fea0003800200 */
.L_x_35:
[----:B------:R0:W1:Y:S01]  /*1960*/  LDS.128 R12, [R0+0x40] ;  /* 0x00004000000c7984 */ /* 0x0000620000000c00 */
[----:B------:R-:W-:Y:S01]  /*1970*/  DMUL R4, R6, R6 ;  /* 0x0000000606047228 */ /* 0x000fe20000000000 */
[----:B------:R-:W-:Y:S01]  /*1980*/  BSSY.RECONVERGENT B1, `(.L_x_37) ;  /* 0x0000016000017945 */ /* 0x000fe20003800200 */
[----:B------:R-:W-:Y:S01]  /*1990*/  DMUL R24, R18, R18 ;  /* 0x0000001212187228 */ /* 0x000fe20000000000 */
[----:B------:R-:W-:Y:S02]  /*19a0*/  IMAD.MOV.U32 R2, RZ, RZ, R6 ;  /* 0x000000ffff027224 */ /* 0x000fe400078e0006 */
[----:B------:R-:W-:Y:S02]  /*19b0*/  IMAD.MOV.U32 R3, RZ, RZ, R7 ;  /* 0x000000ffff037224 */ /* 0x000fe400078e0007 */
        /* <DEDUP_REMOVED lines=18> */
.L_x_38:
[----:B------:R-:W-:Y:S05]  /*1ae0*/  BSYNC.RECONVERGENT B1 ;  /* 0x0000000000017941 */ /* 0x000fea0003800200 */
.L_x_37:
[----:B------:R0:W2:Y:S01]  /*1af0*/  LDS.128 R4, [R0+0x50] ;  /* 0x0000500000047984 */ /* 0x0000a20000000c00 */
[----:B------:R-:W-:Y:S01]  /*1b00*/  DMUL R8, R10, R10 ;  /* 0x0000000a0a087228 */ /* 0x000fe20000000000 */
[----:B------:R-:W-:Y:S01]  /*1b10*/  BSSY.RECONVERGENT B1, `(.L_x_39) ;  /* 0x0000016000017945 */ /* 0x000fe20003800200 */
[----:B------:R-:W-:Y:S01]  /*1b20*/  DMUL R26, R2, R2 ;  /* 0x00000002021a7228 */ /* 0x000fe20000000000 */
[----:B------:R-:W-:Y:S02]  /*1b30*/  IMAD.MOV.U32 R16, RZ, RZ, R10 ;  /* 0x000000ffff107224 */ /* 0x000fe400078e000a */
[----:B------:R-:W-:Y:S02]  /*1b40*/  IMAD.MOV.U32 R17, RZ, RZ, R11 ;  /* 0x000000ffff117224 */ /* 0x000fe400078e000b */
[----:B-1----:R-:W-:Y:S02]  /*1b50*/  IMAD.MOV.U32 R25, RZ, RZ, R12 ;  /* 0x000000ffff197224 */ /* 0x002fe400078e000c */
        /* <DEDUP_REMOVED lines=17> */
.L_x_40:
[----:B------:R-:W-:Y:S05]  /*1c70*/  BSYNC.RECONVERGENT B1 ;  /* 0x0000000000017941 */ /* 0x000fea0003800200 */
.L_x_39:
[----:B------:R0:W1:Y:S01]  /*1c80*/  LDS.128 R8, [R0+0x60] ;  /* 0x0000600000087984 */ /* 0x0000620000000c00 */
[----:B------:R-:W-:Y:S01]  /*1c90*/  DMUL R12, R14, R14 ;  /* 0x0000000e0e0c7228 */ /* 0x000fe20000000000 */
[----:B------:R-:W-:Y:S01]  /*1ca0*/  BSSY.RECONVERGENT B1, `(.L_x_41) ;  /* 0x0000016000017945 */ /* 0x000fe20003800200 */
[----:B------:R-:W-:Y:S01]  /*1cb0*/  DMUL R26, R16, R16 ;  /* 0x00000010101a7228 */ /* 0x000fe20000000000 */
[----:B------:R-:W-:Y:S02]  /*1cc0*/  IMAD.MOV.U32 R2, RZ, RZ, R14 ;  /* 0x000000ffff027224 */ /* 0x000fe400078e000e */
[----:B------:R-:W-:Y:S02]  /*1cd0*/  IMAD.MOV.U32 R3, RZ, RZ, R15 ;  /* 0x000000ffff037224 */ /* 0x000fe400078e000f */
[----:B--2---:R-:W-:Y:S02]  /*1ce0*/  IMAD.MOV.U32 R21, RZ, RZ, R4 ;  /* 0x000000ffff157224 */ /* 0x004fe400078e0004 */
        /* <DEDUP_REMOVED lines=17> */
.L_x_42:
[----:B------:R-:W-:Y:S05]  /*1e00*/  BSYNC.RECONVERGENT B1 ;  /* 0x0000000000017941 */ /* 0x000fea0003800200 */
.L_x_41:
[----:B------:R0:W2:Y:S01]  /*1e10*/  LDS.64 R4, [R0+0x80] ;  /* 0x0000800000047984 */ /* 0x0000a20000000a00 */
[----:B------:R-:W-:Y:S01]  /*1e20*/  DMUL R26, R6, R6 ;  /* 0x00000006061a7228 */ /* 0x000fe20000000000 */
[----:B------:R-:W-:Y:S01]  /*1e30*/  BSSY.RECONVERGENT B1, `(.L_x_43) ;  /* 0x0000017000017945 */ /* 0x000fe20003800200 */
[----:B------:R-:W-:Y:S01]  /*1e40*/  DMUL R28, R2, R2 ;  /* 0x00000002021c7228 */ /* 0x000fe20000000000 */
[----:B------:R0:W3:Y:S01]  /*1e50*/  LDS.128 R12, [R0+0x70] ;  /* 0x00007000000c7984 */ /* 0x0000e20000000c00 */
[----:B------:R-:W-:Y:S02]  /*1e60*/  IMAD.MOV.U32 R16, RZ, RZ, R6 ;  /* 0x000000ffff107224 */ /* 0x000fe400078e0006 */
[----:B------:R-:W-:Y:S02]  /*1e70*/  IMAD.MOV.U32 R17, RZ, RZ, R7 ;  /* 0x000000ffff117224 */ /* 0x000fe400078e0007 */
[----:B-1----:R-:W-:Y:S02]  /*1e80*/  IMAD.MOV.U32 R25, RZ, RZ, R8 ;  /* 0x000000ffff197224 */ /* 0x002fe400078e0008 */
[----:B------:R-:W-:Y:S01]  /*1e90*/  DSETP.GEU.AND P0, PT, R28, R26, PT ;  /* 0x0000001a1c00722a */ /* 0x000fe20003f0e000 */
[----:B------:R-:W-:-:S13]  /*1ea0*/  IMAD.MOV.U32 R19, RZ, RZ, R9 ;  /* 0x000000ffff137224 */ /* 0x000fda00078e0009 */
        /* <DEDUP_REMOVED lines=15> */
.L_x_44:
[----:B------:R-:W-:Y:S05]  /*1fa0*/  BSYNC.RECONVERGENT B1 ;  /* 0x0000000000017941 */ /* 0x000fea0003800200 */
.L_x_43:
[----:B------:R-:W-:Y:S01]  /*1fb0*/  DMUL R2, R10, R10 ;  /* 0x0000000a0a027228 */ /* 0x000fe20000000000 */
[----:B------:R-:W-:Y:S01]  /*1fc0*/  BSSY.RECONVERGENT B1, `(.L_x_45) ;  /* 0x0000017000017945 */ /* 0x000fe20003800200 */
[----:B------:R-:W-:Y:S01]  /*1fd0*/  DMUL R22, R16, R16 ;  /* 0x0000001010167228 */ /* 0x000fe20000000000 */
[----:B------:R-:W-:Y:S01]  /*1fe0*/  IMAD.MOV.U32 R8, RZ, RZ, R10 ;  /* 0x000000ffff087224 */ /* 0x000fe200078e000a */
[----:B---3--:R-:W-:Y:S01]  /*1ff0*/  DMUL R6, R14, R14 ;  /* 0x0000000e0e067228 */ /* 0x008fe20000000000 */
        /* <DEDUP_REMOVED lines=19> */
.L_x_46:
[----:B------:R-:W-:Y:S05]  /*2130*/  BSYNC.RECONVERGENT B1 ;  /* 0x0000000000017941 */ /* 0x000fea0003800200 */
.L_x_45:
[----:B------:R-:W-:Y:S01]  /*2140*/  DMUL R10, R8, R8 ;  /* 0x00000008080a7228 */ /* 0x000fe20000000000 */
[----:B------:R-:W-:Y:S02]  /*2150*/  IMAD.MOV.U32 R2, RZ, RZ, R14 ;  /* 0x000000ffff027224 */ /* 0x000fe400078e000e */
[----:B------:R-:W-:Y:S02]  /*2160*/  IMAD.MOV.U32 R3, RZ, RZ, R15 ;  /* 0x000000ffff037224 */ /* 0x000fe400078e000f */
[----:B--2---:R-:W-:Y:S02]  /*2170*/  IMAD.MOV.U32 R12, RZ, RZ, R4 ;  /* 0x000000ffff0c7224 */ /* 0x004fe400078e0004 */
        /* <DEDUP_REMOVED lines=16> */
[----:B------:R-:W-:Y:S01]  /*2280*/  SEL R13, R0, R5, P2 ;  /* 0x00000005000d7207 */ /* 0x000fe20001000000 */
[----:B------:R-:W-:Y:S06]  /*2290*/  BRA `(.L_x_34) ;  /* 0x0000005000707947 */ /* 0x000fec0003800000 */
.L_x_21:
[----:B01----:R-:W0:Y:S01]  /*22a0*/  S2R R6, SR_LANEID ;  /* 0x0000000000067919 */ /* 0x003e220000000000 */
[----:B------:R-:W-:Y:S01]  /*22b0*/  LOP3.LUT R7, R0, 0x3e0, RZ, 0xc0, !PT ;  /* 0x000003e000077812 */ /* 0x000fe200078ec0ff */
[----:B------:R-:W-:Y:S01]  /*22c0*/  BSSY.RECONVERGENT B1, `(.L_x_47) ;  /* 0x0000026000017945 */ /* 0x000fe20003800200 */
[----:B-----5:R-:W-:Y:S02]  /*22d0*/  IMAD.MOV.U32 R12, RZ, RZ, R4 ;  /* 0x000000ffff0c7224 */ /* 0x020fe400078e0004 */
[----:B------:R-:W-:Y:S02]  /*22e0*/  IMAD.MOV.U32 R10, RZ, RZ, R5 ;  /* 0x000000ffff0a7224 */ /* 0x000fe400078e0005 */
[----:B------:R-:W-:Y:S01]  /*22f0*/  VIADD R8, R7, 0x20 ;  /* 0x0000002007087836 */ /* 0x000fe20000000000 */
[----:B------:R-:W-:Y:S01]  /*2300*/  LOP3.LUT R7, RZ, R7, RZ, 0x33, !PT ;  /* 0x00000007ff077212 */ /* 0x000fe200078e33ff */
[----:B------:R-:W-:-:S03]  /*2310*/  IMAD.MOV.U32 R9, RZ, RZ, R3 ;  /* 0x000000ffff097224 */ /* 0x000fc600078e0003 */
[----:B------:R-:W-:Y:S01]  /*2320*/  ISETP.GT.AND P0, PT, R8, UR6, PT ;  /* 0x0000000608007c0c */ /* 0x000fe2000bf04270 */
[----:B------:R-:W-:Y:S02]  /*2330*/  VIADD R7, R7, UR6 ;  /* 0x0000000607077c36 */ /* 0x000fe40008000000 */
[----:B------:R-:W-:-:S03]  /*2340*/  IMAD.MOV.U32 R8, RZ, RZ, R2 ;  /* 0x000000ffff087224 */ /* 0x000fc600078e0002 */
[----:B------:R-:W-:-:S05]  /*2350*/  SEL R7, R7, 0x1f, P0 ;  /* 0x0000001f07077807 */ /* 0x000fca0000000000 */
[----:B------:R1:W2:Y:S04]  /*2360*/  SHFL.DOWN PT, R11, R2, 0x1, R7 ;  /* 0x08200000020b7989 */ /* 0x0002a800000e0007 */
[----:B------:R1:W3:Y:S04]  /*2370*/  SHFL.DOWN PT, R13, R3, 0x1, R7 ;  /* 0x08200000030d7989 */ /* 0x0002e800000e0007 */
[----:B------:R1:W4:Y:S01]  /*2380*/  SHFL.DOWN PT, R19, R4, 0x1, R7 ;  /* 0x0820000004137989 */ /* 0x00032200000e0007 */
[----:B0-----:R-:W-:-:S03]  /*2390*/  ISETP.GE.AND P0, PT, R6, R7, PT ;  /* 0x000000070600720c */ /* 0x001fc60003f06270 */
[----:B------:R1:W0:Y:S10]  /*23a0*/  SHFL.DOWN PT, R21, R5, 0x1, R7 ;  /* 0x0820000005157989 */ /* 0x00023400000e0007 */
[----:B-1----:R-:W-:Y:S05]  /*23b0*/  @P0 BRA `(.L_x_48) ;  /* 0x0000000000580947 */ /* 0x002fea0003800000 */
[----:B--2---:R-:W-:Y:S01]  /*23c0*/  IMAD.MOV.U32 R8, RZ, RZ, R11 ;  /* 0x000000ffff087224 */ /* 0x004fe200078e000b */
[----:B------:R-:W-:Y:S01]  /*23d0*/  DMUL R16, R2, R2 ;  /* 0x0000000202107228 */ /* 0x000fe20000000000 */
[----:B---3--:R-:W-:Y:S02]  /*23e0*/  IMAD.MOV.U32 R9, RZ, RZ, R13 ;  /* 0x000000ffff097224 */ /* 0x008fe400078e000d */
[----:B----4-:R-:W-:Y:S02]  /*23f0*/  IMAD.MOV.U32 R12, RZ, RZ, R19 ;  /* 0x000000ffff0c7224 */ /* 0x010fe400078e0013 */
[----:B0-----:R-:W-:Y:S02]  /*2400*/  IMAD.MOV.U32 R10, RZ, RZ, R21 ;  /* 0x000000ffff0a7224 */ /* 0x001fe400078e0015 */
        /* <DEDUP_REMOVED lines=17> */
.L_x_48:
[----:B------:R-:W-:Y:S05]  /*2520*/  BSYNC.RECONVERGENT B1 ;  /* 0x0000000000017941 */ /* 0x000fea0003800200 */
.L_x_47:
[----:B------:R-:W-:Y:S01]  /*2530*/  VIADD R2, R6, 0x2 ;  /* 0x0000000206027836 */ /* 0x000fe20000000000 */
[----:B--2---:R1:W2:Y:S01]  /*2540*/  SHFL.DOWN PT, R11, R8, 0x2, R7 ;  /* 0x08400000080b7989 */ /* 0x0042a200000e0007 */
[----:B------:R-:W-:Y:S01]  /*2550*/  BSSY.RECONVERGENT B1, `(.L_x_49) ;  /* 0x0000020000017945 */ /* 0x000fe20003800200 */
[----:B------:R-:W-:Y:S02]  /*2560*/  IMAD.MOV.U32 R18, RZ, RZ, R12 ;  /* 0x000000ffff127224 */ /* 0x000fe400078e000c */
[----:B------:R-:W-:Y:S01]  /*2570*/  ISETP.GT.AND P0, PT, R2, R7, PT ;  /* 0x000000070200720c */ /* 0x000fe20003f04270 */
[----:B---3--:R1:W3:Y:S01]  /*2580*/  SHFL.DOWN PT, R13, R9, 0x2, R7 ;  /* 0x08400000090d7989 */ /* 0x0082e200000e0007 */
[----:B------:R-:W-:Y:S02]  /*2590*/  IMAD.MOV.U32 R16, RZ, RZ, R10 ;  /* 0x000000ffff107224 */ /* 0x000fe400078e000a */
[----:B------:R-:W-:Y:S01]  /*25a0*/  IMAD.MOV.U32 R2, RZ, RZ, R8 ;  /* 0x000000ffff027224 */ /* 0x000fe200078e0008 */
[----:B------:R1:W0:Y:S01]  /*25b0*/  SHFL.DOWN PT, R17, R12, 0x2, R7 ;  /* 0x084000000c117989 */ /* 0x00022200000e0007 */
[----:B------:R-:W-:-:S03]  /*25c0*/  IMAD.MOV.U32 R3, RZ, RZ, R9 ;  /* 0x000000ffff037224 */ /* 0x000fc600078e0009 */
[----:B----4-:R1:W4:Y:S04]  /*25d0*/  SHFL.DOWN PT, R19, R10, 0x2, R7 ;  /* 0x084000000a137989 */ /* 0x01032800000e0007 */
[----:B------:R-:W-:Y:S05]  /*25e0*/  @P0 BRA `(.L_x_50) ;  /* 0x0000000000580947 */ /* 0x000fea0003800000 */
[----:B--2---:R-:W-:Y:S01]  /*25f0*/  IMAD.MOV.U32 R2, RZ, RZ, R11 ;  /* 0x000000ffff027224 */ /* 0x004fe200078e000b */
[----:B------:R-:W-:Y:S01]  /*2600*/  DMUL R4, R8, R8 ;  /* 0x0000000808047228 */ /* 0x000fe20000000000 */
[----:B---3--:R-:W-:Y:S02]  /*2610*/  IMAD.MOV.U32 R3, RZ, RZ, R13 ;  /* 0x000000ffff037224 */ /* 0x008fe400078e000d */
[----:B0-----:R-:W-:Y:S02]  /*2620*/  IMAD.MOV.U32 R18, RZ, RZ, R17 ;  /* 0x000000ffff127224 */ /* 0x001fe400078e0011 */
        /* <DEDUP_REMOVED lines=18> */
.L_x_50:
[----:B------:R-:W-:Y:S05]  /*2750*/  BSYNC.RECONVERGENT B1 ;  /* 0x0000000000017941 */ /* 0x000fea0003800200 */
.L_x_49:
[----:B------:R-:W-:Y:S01]  /*2760*/  VIADD R4, R6, 0x4 ;  /* 0x0000000406047836 */ /* 0x000fe20000000000 */
[----:B---3--:R3:W2:Y:S01]  /*2770*/  SHFL.DOWN PT, R13, R2, 0x4, R7 ;  /* 0x08800000020d7989 */ /* 0x0086a200000e0007 */
[----:B------:R-:W-:Y:S01]  /*2780*/  BSSY.RECONVERGENT B1, `(.L_x_51) ;  /* 0x0000020000017945 */ /* 0x000fe20003800200 */
[----:B------:R-:W-:Y:S02]  /*2790*/  IMAD.MOV.U32 R14, RZ, RZ, R18 ;  /* 0x000000ffff0e7224 */ /* 0x000fe400078e0012 */
[----:B------:R-:W-:Y:S01]  /*27a0*/  ISETP.GT.AND P0, PT, R4, R7, PT ;  /* 0x000000070400720c */ /* 0x000fe20003f04270 */
[----:B------:R3:W2:Y:S01]  /*27b0*/  SHFL.DOWN PT, R15, R3, 0x4, R7 ;  /* 0x08800000030f7989 */ /* 0x0006a200000e0007 */
[----:B-1----:R-:W-:Y:S02]  /*27c0*/  IMAD.MOV.U32 R12, RZ, RZ, R16 ;  /* 0x000000ffff0c7224 */ /* 0x002fe400078e0010 */
[----:B------:R-:W-:Y:S01]  /*27d0*/  IMAD.MOV.U32 R4, RZ, RZ, R2 ;  /* 0x000000ffff047224 */ /* 0x000fe200078e0002 */
[----:B0-----:R3:W0:Y:S01]  /*27e0*/  SHFL.DOWN PT, R17, R18, 0x4, R7 ;  /* 0x0880000012117989 */ /* 0x00162200000e0007 */
[----:B------:R-:W-:-:S03]  /*27f0*/  IMAD.MOV.U32 R5, RZ, RZ, R3 ;  /* 0x000000ffff057224 */ /* 0x000fc600078e0003 */
[----:B----4-:R3:W1:Y:S04]  /*2800*/  SHFL.DOWN PT, R19, R16, 0x4, R7 ;  /* 0x0880000010137989 */ /* 0x01066800000e0007 */
[----:B------:R-:W-:Y:S05]  /*2810*/  @P0 BRA `(.L_x_52) ;  /* 0x0000000000580947 */ /* 0x000fea0003800000 */
[----:B--2---:R-:W-:Y:S01]  /*2820*/  IMAD.MOV.U32 R4, RZ, RZ, R13 ;  /* 0x000000ffff047224 */ /* 0x004fe200078e000d */
[----:B------:R-:W-:Y:S01]  /*2830*/  DMUL R8, R2, R2 ;  /* 0x0000000202087228 */ /* 0x000fe20000000000 */
[----:B------:R-:W-:Y:S02]  /*2840*/  IMAD.MOV.U32 R5, RZ, RZ, R15 ;  /* 0x000000ffff057224 */ /* 0x000fe400078e000f */
[----:B0-----:R-:W-:Y:S02]  /*2850*/  IMAD.MOV.U32 R14, RZ, RZ, R17 ;  /* 0x000000ffff0e7224 */ /* 0x001fe400078e0011 */
[----:B-1----:R-:W-:Y:S02]  /*2860*/  IMAD.MOV.U32 R12, RZ, RZ, R19 ;  /* 0x000000ffff0c7224 */ /* 0x002fe400078e0013 */
        /* <DEDUP_REMOVED lines=17> */
.L_x_52:
[----:B------:R-:W-:Y:S05]  /*2980*/  BSYNC.RECONVERGENT B1 ;  /* 0x0000000000017941 */ /* 0x000fea0003800200 */
.L_x_51:
[----:B---3--:R-:W-:Y:S01]  /*2990*/  VIADD R2, R6, 0x8 ;  /* 0x0000000806027836 */ /* 0x008fe20000000000 */
[----:B--2---:R2:W3:Y:S01]  /*29a0*/  SHFL.DOWN PT, R11, R4, 0x8, R7 ;  /* 0x09000000040b7989 */ /* 0x0044e200000e0007 */
[----:B------:R-:W-:Y:S01]  /*29b0*/  BSSY.RECONVERGENT B1, `(.L_x_53) ;  /* 0x0000020000017945 */ /* 0x000fe20003800200 */
[----:B------:R-:W-:Y:S02]  /*29c0*/  IMAD.MOV.U32 R10, RZ, RZ, R14 ;  /* 0x000000ffff0a7224 */ /* 0x000fe400078e000e */
[----:B------:R-:W-:Y:S01]  /*29d0*/  ISETP.GT.AND P0, PT, R2, R7, PT ;  /* 0x000000070200720c */ /* 0x000fe20003f04270 */
[----:B------:R2:W4:Y:S01]  /*29e0*/  SHFL.DOWN PT, R13, R5, 0x8, R7 ;  /* 0x09000000050d7989 */ /* 0x00052200000e0007 */
[----:B------:R-:W-:Y:S02]  /*29f0*/  IMAD.MOV.U32 R16, RZ, RZ, R12 ;  /* 0x000000ffff107224 */ /* 0x000fe400078e000c */
[----:B------:R-:W-:Y:S01]  /*2a00*/  IMAD.MOV.U32 R8, RZ, RZ, R4 ;  /* 0x000000ffff087224 */ /* 0x000fe200078e0004 */
[----:B------:R2:W1:Y:S01]  /*2a10*/  SHFL.DOWN PT, R15, R14, 0x8, R7 ;  /* 0x090000000e0f7989 */ /* 0x00046200000e0007 */
[----:B------:R-:W-:-:S03]  /*2a20*/  IMAD.MOV.U32 R9, RZ, RZ, R5 ;  /* 0x000000ffff097224 */ /* 0x000fc600078e0005 */
[----:B0-----:R2:W0:Y:S04]  /*2a30*/  SHFL.DOWN PT, R17, R12, 0x8, R7 ;  /* 0x090000000c117989 */ /* 0x00142800000e0007 */
[----:B------:R-:W-:Y:S05]  /*2a40*/  @P0 BRA `(.L_x_54) ;  /* 0x0000000000580947 */ /* 0x000fea0003800000 */
[----:B---3--:R-:W-:Y:S01]  /*2a50*/  IMAD.MOV.U32 R8, RZ, RZ, R11 ;  /* 0x000000ffff087224 */ /* 0x008fe200078e000b */
[----:B------:R-:W-:Y:S01]  /*2a60*/  DMUL R2, R4, R4 ;  /* 0x0000000404027228 */ /* 0x000fe20000000000 */
[----:B----4-:R-:W-:Y:S02]  /*2a70*/  IMAD.MOV.U32 R9, RZ, RZ, R13 ;  /* 0x000000ffff097224 */ /* 0x010fe400078e000d */
[----:B-1----:R-:W-:Y:S02]  /*2a80*/  IMAD.MOV.U32 R10, RZ, RZ, R15 ;  /* 0x000000ffff0a7224 */ /* 0x002fe400078e000f */
        /* <DEDUP_REMOVED lines=18> */
.L_x_54:
[----:B------:R-:W-:Y:S05]  /*2bb0*/  BSYNC.RECONVERGENT B1 ;  /* 0x0000000000017941 */ /* 0x000fea0003800200 */
.L_x_53:
[----:B------:R-:W-:Y:S01]  /*2bc0*/  VIADD R2, R6, 0x10 ;  /* 0x0000001006027836 */ /* 0x000fe20000000000 */
[----:B---3--:R3:W3:Y:S01]  /*2bd0*/  SHFL.DOWN PT, R11, R8, 0x10, R7 ;  /* 0x0a000000080b7989 */ /* 0x0086e200000e0007 */
[----:B------:R-:W-:Y:S01]  /*2be0*/  BSSY.RECONVERGENT B1, `(.L_x_55) ;  /* 0x0000020000017945 */ /* 0x000fe20003800200 */
[----:B--2---:R-:W-:Y:S02]  /*2bf0*/  IMAD.MOV.U32 R12, RZ, RZ, R10 ;  /* 0x000000ffff0c7224 */ /* 0x004fe400078e000a */
[----:B------:R-:W-:Y:S01]  /*2c00*/  ISETP.GT.AND P0, PT, R2, R7, PT ;  /* 0x000000070200720c */ /* 0x000fe20003f04270 */
[----:B0-----:R0:W2:Y:S01]  /*2c10*/  SHFL.DOWN PT, R17, R9, 0x10, R7 ;  /* 0x0a00000009117989 */ /* 0x0010a200000e0007 */
[----:B----4-:R-:W-:Y:S02]  /*2c20*/  IMAD.MOV.U32 R13, RZ, RZ, R16 ;  /* 0x000000ffff0d7224 */ /* 0x010fe400078e0010 */
[----:B------:R-:W-:Y:S01]  /*2c30*/  IMAD.MOV.U32 R2, RZ, RZ, R8 ;  /* 0x000000ffff027224 */ /* 0x000fe200078e0008 */
[----:B-1----:R0:W1:Y:S01]  /*2c40*/  SHFL.DOWN PT, R19, R10, 0x10, R7 ;  /* 0x0a0000000a137989 */ /* 0x00206200000e0007 */
[----:B------:R-:W-:-:S03]  /*2c50*/  IMAD.MOV.U32 R3, RZ, RZ, R9 ;  /* 0x000000ffff037224 */ /* 0x000fc600078e0009 */
[----:B------:R0:W4:Y:S04]  /*2c60*/  SHFL.DOWN PT, R21, R16, 0x10, R7 ;  /* 0x0a00000010157989 */ /* 0x00012800000e0007 */
[----:B------:R-:W-:Y:S05]  /*2c70*/  @P0 BRA `(.L_x_56) ;  /* 0x0000000000580947 */ /* 0x000fea0003800000 */
[----:B---3--:R-:W-:Y:S01]  /*2c80*/  IMAD.MOV.U32 R2, RZ, RZ, R11 ;  /* 0x000000ffff027224 */ /* 0x008fe200078e000b */
[----:B------:R-:W-:Y:S01]  /*2c90*/  DMUL R4, R8, R8 ;  /* 0x0000000808047228 */ /* 0x000fe20000000000 */
[----:B--2---:R-:W-:Y:S02]  /*2ca0*/  IMAD.MOV.U32 R3, RZ, RZ, R17 ;  /* 0x000000ffff037224 */ /* 0x004fe400078e0011 */
[----:B-1----:R-:W-:Y:S02]  /*2cb0*/  IMAD.MOV.U32 R12, RZ, RZ, R19 ;  /* 0x000000ffff0c7224 */ /* 0x002fe400078e0013 */
        /* <DEDUP_REMOVED lines=18> */
.L_x_56:
[----:B------:R-:W-:Y:S05]  /*2de0*/  BSYNC.RECONVERGENT B1 ;  /* 0x0000000000017941 */ /* 0x000fea0003800200 */
.L_x_55:
[----:B------:R-:W-:Y:S01]  /*2df0*/  ISETP.NE.AND P0, PT, R6, RZ, PT ;  /* 0x000000ff0600720c */ /* 0x000fe20003f05270 */
[----:B------:R-:W-:-:S12]  /*2e00*/  BSSY.RECONVERGENT B1, `(.L_x_57) ;  /* 0x000000a000017945 */ /* 0x000fd80003800200 */
[----:B------:R-:W-:Y:S05]  /*2e10*/  @P0 BRA `(.L_x_58) ;  /* 0x0000000000200947 */ /* 0x000fea0003800000 */
[----:B------:R-:W5:Y:S01]  /*2e20*/  S2R R6, SR_CgaCtaId ;  /* 0x0000000000067919 */ /* 0x000f620000008800 */
[----:B------:R-:W-:Y:S02]  /*2e30*/  MOV R5, 0x400 ;  /* 0x0000040000057802 */ /* 0x000fe40000000f00 */
[----:B------:R-:W-:-:S04]  /*2e40*/  SHF.R.U32.HI R4, RZ, 0x1, R0 ;  /* 0x00000001ff047819 */ /* 0x000fc80000011600 */
[----:B------:R-:W-:Y:S02]  /*2e50*/  LOP3.LUT R4, R4, 0x1f0, RZ, 0xc0, !PT ;  /* 0x000001f004047812 */ /* 0x000fe400078ec0ff */
[----:B-----5:R-:W-:-:S05]  /*2e60*/  LEA R5, R6, R5, 0x18 ;  /* 0x0000000506057211 */ /* 0x020fca00078ec0ff */
[----:B------:R-:W-:-:S05]  /*2e70*/  IMAD.IADD R5, R4, 0x1, R5 ;  /* 0x0000000104057824 */ /* 0x000fca00078e0205 */
[----:B------:R0:W-:Y:S04]  /*2e80*/  STS.64 [R5+0x10], R12 ;  /* 0x0000100c05007388 */ /* 0x0001e80000000a00 */
[----:B------:R0:W-:Y:S02]  /*2e90*/  STS.64 [R5+0x8], R2 ;  /* 0x0000080205007388 */ /* 0x0001e40000000a00 */
.L_x_58:
[----:B------:R-:W-:Y:S05]  /*2ea0*/  BSYNC.RECONVERGENT B1 ;  /* 0x0000000000017941 */ /* 0x000fea0003800200 */
.L_x_57:
[----:B------:R-:W-:Y:S01]  /*2eb0*/  BAR.SYNC.DEFER_BLOCKING 0x0 ;  /* 0x0000000000007b1d */ /* 0x000fe20000010000 */
[----:B------:R-:W-:-:S13]  /*2ec0*/  ISETP.NE.AND P1, PT, R0, RZ, PT ;  /* 0x000000ff0000720c */ /* 0x000fda0003f25270 */
[----:B------:R-:W-:Y:S05]  /*2ed0*/  @P1 BRA `(.L_x_34) ;  /* 0x0000004400601947 */ /* 0x000fea0003800000 */
[----:B------:R-:W-:Y:S01]  /*2ee0*/  UISETP.GE.AND UP0, UPT, UR6, 0x21, UPT ;  /* 0x000000210600788c */ /* 0x000fe2000bf06270 */
[----:B------:R-:W-:Y:S02]  /*2ef0*/  IMAD.MOV.U32 R15, RZ, RZ, R12 ;  /* 0x000000ffff0f7224 */ /* 0x000fe400078e000c */
[----:B------:R-:W-:Y:S02]  /*2f00*/  IMAD.MOV.U32 R14, RZ, RZ, R13 ;  /* 0x000000ffff0e7224 */ /* 0x000fe400078e000d */
[----:B------:R-:W-:Y:S02]  /*2f10*/  IMAD.MOV.U32 R4, RZ, RZ, R2 ;  /* 0x000000ffff047224 */ /* 0x000fe400078e0002 */
[----:B0-----:R-:W-:Y:S02]  /*2f20*/  IMAD.MOV.U32 R5, RZ, RZ, R3 ;  /* 0x000000ffff057224 */ /* 0x001fe400078e0003 */
[----:B------:R-:W-:Y:S05]  /*2f30*/  BRA.U !UP0, `(.L_x_59) ;  /* 0x0000000108747547 */ /* 0x000fea000b800000 */
[----:B------:R-:W0:Y:S01]  /*2f40*/  S2UR UR5, SR_CgaCtaId ;  /* 0x00000000000579c3 */ /* 0x000e220000008800 */
[----:B------:R-:W-:Y:S01]  /*2f50*/  UMOV UR4, 0x400 ;  /* 0x0000040000047882 */ /* 0x000fe20000000000 */
[----:B---3--:R-:W-:Y:S01]  /*2f60*/  DMUL R10, R2, R2 ;  /* 0x00000002020a7228 */ /* 0x008fe20000000000 */
[----:B------:R-:W-:Y:S01]  /*2f70*/  BSSY.RECONVERGENT B1, `(.L_x_59) ;  /* 0x0000019000017945 */ /* 0x000fe20003800200 */
[----:B0-----:R-:W-:-:S09]  /*2f80*/  ULEA UR4, UR5, UR4, 0x18 ;  /* 0x0000000405047291 */ /* 0x001fd2000f8ec0ff */
[----:B------:R-:W0:Y:S04]  /*2f90*/  LDS.64 R6, [UR4+0x18] ;  /* 0x00001804ff067984 */ /* 0x000e280008000a00 */
[----:B--2---:R-:W2:Y:S01]  /*2fa0*/  LDS.64 R16, [UR4+0x20] ;  /* 0x00002004ff107984 */ /* 0x004ea20008000a00 */
[----:B0-----:R-:W-:Y:S01]  /*2fb0*/  DMUL R8, R6, R6 ;  /* 0x0000000606087228 */ /* 0x001fe20000000000 */
[----:B------:R-:W-:Y:S02]  /*2fc0*/  IMAD.MOV.U32 R4, RZ, RZ, R6 ;  /* 0x000000ffff047224 */ /* 0x000fe400078e0006 */
[----:B------:R-:W-:Y:S02]  /*2fd0*/  IMAD.MOV.U32 R5, RZ, RZ, R7 ;  /* 0x000000ffff057224 */ /* 0x000fe400078e0007 */
[----:B--2---:R-:W-:-:S02]  /*2fe0*/  IMAD.MOV.U32 R15, RZ, RZ, R16 ;  /* 0x000000ffff0f7224 */ /* 0x004fc400078e0010 */
        /* <DEDUP_REMOVED lines=17> */
.L_x_60:
[----:B------:R-:W-:Y:S05]  /*3100*/  BSYNC.RECONVERGENT B1 ;  /* 0x0000000000017941 */ /* 0x000fea0003800200 */
.L_x_59:
[----:B------:R-:W-:Y:S01]  /*3110*/  UISETP.GE.AND UP0, UPT, UR6, 0x41, UPT ;  /* 0x000000410600788c */ /* 0x000fe2000bf06270 */
[----:B------:R-:W-:Y:S02]  /*3120*/  IMAD.MOV.U32 R13, RZ, RZ, R15 ;  /* 0x000000ffff0d7224 */ /* 0x000fe400078e000f */
[----:B------:R-:W-:Y:S02]  /*3130*/  IMAD.MOV.U32 R0, RZ, RZ, R14 ;  /* 0x000000ffff007224 */ /* 0x000fe400078e000e */
[----:B------:R-:W-:Y:S02]  /*3140*/  IMAD.MOV.U32 R6, RZ, RZ, R4 ;  /* 0x000000ffff067224 */ /* 0x000fe400078e0004 */
[----:B---3--:R-:W-:Y:S02]  /*3150*/  IMAD.MOV.U32 R7, RZ, RZ, R5 ;  /* 0x000000ffff077224 */ /* 0x008fe400078e0005 */
[----:B------:R-:W-:Y:S05]  /*3160*/  BRA.U !UP0, `(.L_x_61) ;  /* 0x0000000108747547 */ /* 0x000fea000b800000 */
[----:B------:R-:W0:Y:S01]  /*3170*/  S2UR UR5, SR_CgaCtaId ;  /* 0x00000000000579c3 */ /* 0x000e220000008800 */
[----:B------:R-:W-:Y:S01]  /*3180*/  UMOV UR4, 0x400 ;  /* 0x0000040000047882 */ /* 0x000fe20000000000 */
[----:B------:R-:W-:Y:S01]  /*3190*/  DMUL R10, R4, R4 ;  /* 0x00000004040a7228 */ /* 0x000fe20000000000 */
        /* <DEDUP_REMOVED lines=25> */
.L_x_62:
[----:B------:R-:W-:Y:S05]  /*3330*/  BSYNC.RECONVERGENT B1 ;  /* 0x0000000000017941 */ /* 0x000fea0003800200 */
.L_x_61:
[----:B------:R-:W-:Y:S01]  /*3340*/  UISETP.GE.AND UP0, UPT, UR6, 0x61, UPT ;  /* 0x000000610600788c */ /* 0x000fe2000bf06270 */
[----:B------:R-:W-:Y:S02]  /*3350*/  IMAD.MOV.U32 R15, RZ, RZ, R13 ;  /* 0x000000ffff0f7224 */ /* 0x000fe400078e000d */
[----:B------:R-:W-:Y:S02]  /*3360*/  IMAD.MOV.U32 R12, RZ, RZ, R0 ;  /* 0x000000ffff0c7224 */ /* 0x000fe400078e0000 */
[----:B------:R-:W-:Y:S02]  /*3370*/  IMAD.MOV.U32 R2, RZ, RZ, R6 ;  /* 0x000000ffff027224 */ /* 0x000fe400078e0006 */
[----:B------:R-:W-:Y:S02]  /*3380*/  IMAD.MOV.U32 R3, RZ, RZ, R7 ;  /* 0x000000ffff037224 */ /* 0x000fe400078e0007 */
        /* <DEDUP_REMOVED lines=29> */
.L_x_64:
[----:B------:R-:W-:Y:S05]  /*3560*/  BSYNC.RECONVERGENT B1 ;  /* 0x0000000000017941 */ /* 0x000fea0003800200 */
.L_x_63:
        /* <DEDUP_REMOVED lines=34> */
.L_x_66:
[----:B------:R-:W-:Y:S05]  /*3790*/  BSYNC.RECONVERGENT B1 ;  /* 0x0000000000017941 */ /* 0x000fea0003800200 */
.L_x_65:
        /* <DEDUP_REMOVED lines=34> */
.L_x_68:
[----:B------:R-:W-:Y:S05]  /*39c0*/  BSYNC.RECONVERGENT B1 ;  /* 0x0000000000017941 */ /* 0x000fea0003800200 */
.L_x_67:
        /* <DEDUP_REMOVED lines=34> */
.L_x_70:
[----:B------:R-:W-:Y:S05]  /*3bf0*/  BSYNC.RECONVERGENT B1 ;  /* 0x0000000000017941 */ /* 0x000fea0003800200 */
.L_x_69:
        /* <DEDUP_REMOVED lines=34> */
.L_x_2:
[----:B------:R-:W1:Y:S01]  /*3e20*/  S2R R0, SR_TID.X ;  /* 0x0000000000007919 */ /* 0x000e620000002100 */
[----:B------:R-:W1:Y:S02]  /*3e30*/  LDC.64 R2, c[0x0][0x380] ;  /* 0x0000e000ff027b82 */ /* 0x000e640000000a00 */
[----:B-1----:R-:W-:-:S05]  /*3e40*/  IMAD.WIDE.U32 R26, R0, 0x10, R2 ;  /* 0x00000010001a7825 */ /* 0x002fca00078e0002 */
[----:B0-----:R-:W2:Y:S04]  /*3e50*/  LDG.E.64.CONSTANT R16, desc[UR10][R26.64] ;  /* 0x0000000a1a107981 */ /* 0x001ea8000c1e9b00 */
[----:B------:R-:W3:Y:S04]  /*3e60*/  LDG.E.64.CONSTANT R4, desc[UR10][R26.64+0x1000] ;  /* 0x0010000a1a047981 */ /* 0x000ee8000c1e9b00 */
[----:B------:R-:W4:Y:S04]  /*3e70*/  LDG.E.64.CONSTANT R14, desc[UR10][R26.64+0x8] ;  /* 0x0000080a1a0e7981 */ /* 0x000f28000c1e9b00 */
[----:B------:R-:W4:Y:S04]  /*3e80*/  LDG.E.64.CONSTANT R2, desc[UR10][R26.64+0x1008] ;  /* 0x0010080a1a027981 */ /* 0x000f28000c1e9b00 */
[----:B------:R-:W5:Y:S04]  /*3e90*/  LDG.E.64.CONSTANT R10, desc[UR10][R26.64+0x2000] ;  /* 0x0020000a1a0a7981 */ /* 0x000f68000c1e9b00 */
[----:B------:R-:W5:Y:S04]  /*3ea0*/  LDG.E.64.CONSTANT R12, desc[UR10][R26.64+0x2008] ;  /* 0x0020080a1a0c7981 */ /* 0x000f68000c1e9b00 */
[----:B------:R-:W5:Y:S04]  /*3eb0*/  LDG.E.64.CONSTANT R6, desc[UR10][R26.64+0x3000] ;  /* 0x0030000a1a067981 */ /* 0x000f68000c1e9b00 */
[----:B------:R-:W5:Y:S04]  /*3ec0*/  LDG.E.64.CONSTANT R8, desc[UR10][R26.64+0x3008] ;  /* 0x0030080a1a087981 */ /* 0x000f68000c1e9b00 */
[----:B------:R-:W5:Y:S04]  /*3ed0*/  LDG.E.64.CONSTANT R24, desc[UR10][R26.64+0x4000] ;  /* 0x0040000a1a187981 */ /* 0x000f68000c1e9b00 */
[----:B------:R-:W5:Y:S01]  /*3ee0*/  LDG.E.64.CONSTANT R22, desc[UR10][R26.64+0x4008] ;  /* 0x0040080a1a167981 */ /* 0x000f62000c1e9b00 */
[----:B------:R-:W-:Y:S01]  /*3ef0*/  UISETP.GE.U32.AND UP0, UPT, UR8, 0xa00, UPT ;  /* 0x00000a000800788c */ /* 0x000fe2000bf06070 */
[----:B--2---:R-:W-:-:S02]  /*3f00*/  DMUL R18, R16, R16 ;  /* 0x0000001010127228 */ /* 0x004fc40000000000 */
[----:B---3--:R-:W-:-:S08]  /*3f10*/  DMUL R20, R4, R4 ;  /* 0x0000000404147228 */ /* 0x008fd00000000000 */
[----:B------:R-:W-:-:S14]  /*3f20*/  DSETP.GEU.AND P2, PT, R18, R20, PT ;  /* 0x000000141200722a */ /* 0x000fdc0003f4e000 */
[----:B----4-:R-:W-:-:S04]  /*3f30*/  @P2 ISETP.GE.U32.AND P0, PT, R14, R2, PT ;  /* 0x000000020e00220c */ /* 0x010fc80003f06070 */
[----:B------:R-:W-:-:S13]  /*3f40*/  @P2 ISETP.GE.AND.EX P0, PT, R15, R3, PT, P0 ;  /* 0x000000030f00220c */ /* 0x000fda0003f06300 */
[----:B------:R-:W-:Y:S02]  /*3f50*/  @P2 DSETP.LT.OR P0, PT, R20, R18, !P0 ;  /* 0x000000121400222a */ /* 0x000fe40004701400 */
[----:B-----5:R-:W-:-:S04]  /*3f60*/  DMUL R18, R10, R10 ;  /* 0x0000000a0a127228 */ /* 0x020fc80000000000 */
[----:B------:R-:W-:Y:S02]  /*3f70*/  @P2 FSEL R16, R16, R4, P0 ;  /* 0x0000000410102208 */ /* 0x000fe40000000000 */
[----:B------:R-:W-:Y:S02]  /*3f80*/  @P2 FSEL R17, R17, R5, P0 ;  /* 0x0000000511112208 */ /* 0x000fe40000000000 */
[----:B------:R-:W-:Y:S01]  /*3f90*/  @P2 SEL R2, R14, R2, P0 ;  /* 0x000000020e022207 */ /* 0x000fe20000000000 */
[----:B------:R-:W-:Y:S01]  /*3fa0*/  @P2 IMAD.MOV.U32 R4, RZ, RZ, R16 ;  /* 0x000000ffff042224 */ /* 0x000fe200078e0010 */
[----:B------:R-:W-:Y:S01]  /*3fb0*/  @P2 SEL R3, R15, R3, P0 ;  /* 0x000000030f032207 */ /* 0x000fe20000000000 */
[----:B------:R-:W-:Y:S01]  /*3fc0*/  @P2 IMAD.MOV.U32 R5, RZ, RZ, R17 ;  /* 0x000000ffff052224 */ /* 0x000fe200078e0011 */
[----:B------:R-:W-:-:S05]  /*3fd0*/  DMUL R14, R6, R6 ;  /* 0x00000006060e7228 */ /* 0x000fca0000000000 */
[----:B------:R-:W-:-:S08]  /*3fe0*/  DMUL R16, R4, R4 ;  /* 0x0000000404107228 */ /* 0x000fd00000000000 */
[----:B------:R-:W-:-:S14]  /*3ff0*/  DSETP.GEU.AND P1, PT, R16, R18, PT ;  /* 0x000000121000722a */ /* 0x000fdc0003f2e000 */
[----:B------:R-:W-:-:S04]  /*4000*/  @P1 ISETP.GE.U32.AND P0, PT, R2, R12, PT ;  /* 0x0000000c0200120c */ /* 0x000fc80003f06070 */
[----:B------:R-:W-:-:S13]  /*4010*/  @P1 ISETP.GE.AND.EX P0, PT, R3, R13, PT, P0 ;  /* 0x0000000d0300120c */ /* 0x000fda0003f06300 */
[----:B------:R-:W-:-:S06]  /*4020*/  @P1 DSETP.LT.OR P0, PT, R18, R16, !P0 ;  /* 0x000000101200122a */ /* 0x000fcc0004701400 */
[----:B------:R-:W-:Y:S02]  /*4030*/  @P1 FSEL R4, R4, R10, P0 ;  /* 0x0000000a04041208 */ /* 0x000fe40000000000 */
[----:B------:R-:W-:Y:S02]  /*4040*/  @P1 FSEL R5, R5, R11, P0 ;  /* 0x0000000b05051208 */ /* 0x000fe40000000000 */
[----:B------:R-:W-:Y:S01]  /*4050*/  @P1 SEL R12, R2, R12, P0 ;  /* 0x0000000c020c1207 */ /* 0x000fe20000000000 */
[----:B------:R-:W-:Y:S01]  /*4060*/  @P1 IMAD.MOV.U32 R10, RZ, RZ, R4 ;  /* 0x000000ffff0a1224 */ /* 0x000fe200078e0004 */
[----:B------:R-:W-:Y:S01]  /*4070*/  @P1 SEL R13, R3, R13, P0 ;  /* 0x0000000d030d1207 */ /* 0x000fe20000000000 */
[----:B------:R-:W-:-:S06]  /*4080*/  @P1 IMAD.MOV.U32 R11, RZ, RZ, R5 ;  /* 0x000000ffff0b1224 */ /* 0x000fcc00078e0005 */
[----:B------:R-:W-:-:S08]  /*4090*/  DMUL R4, R10, R10 ;  /* 0x0000000a0a047228 */ /* 0x000fd00000000000 */
[----:B------:R-:W-:-:S14]  /*40a0*/  DSETP.GEU.AND P2, PT, R4, R14, PT ;  /* 0x0000000e0400722a */ /* 0x000fdc0003f4e000 */
[----:B------:R-:W-:-:S04]  /*40b0*/  @P2 ISETP.GE.U32.AND P0, PT, R12, R8, PT ;  /* 0x000000080c00220c */ /* 0x000fc80003f06070 */
[----:B------:R-:W-:-:S13]  /*40c0*/  @P2 ISETP.GE.AND.EX P0, PT, R13, R9, PT, P0 ;  /* 0x000000090d00220c */ /* 0x000fda0003f06300 */
[----:B------:R-:W-:Y:S02]  /*40d0*/  @P2 DSETP.LT.OR P0, PT, R14, R4, !P0 ;  /* 0x000000040e00222a */ /* 0x000fe40004701400 */
[----:B------:R-:W-:-:S04]  /*40e0*/  DMUL R4, R24, R24 ;  /* 0x0000001818047228 */ /* 0x000fc80000000000 */
        /* <DEDUP_REMOVED lines=10> */
[----:B------:R-:W-:Y:S01]  /*4190*/  @P1 DSETP.LT.OR P0, PT, R4, R2, !P0 ;  /* 0x000000020400122a */ /* 0x000fe20004701400 */
[----:B------:R-:W-:Y:S02]  /*41a0*/  IMAD.MOV.U32 R3, RZ, RZ, 0x500 ;  /* 0x00000500ff037424 */ /* 0x000fe400078e00ff */
[----:B------:R-:W-:-:S03]  /*41b0*/  IMAD.MOV.U32 R2, RZ, RZ, RZ ;  /* 0x000000ffff027224 */ /* 0x000fc600078e00ff */
[----:B------:R-:W-:Y:S02]  /*41c0*/  @P1 FSEL R4, R6, R24, P0 ;  /* 0x0000001806041208 */ /* 0x000fe40000000000 */
[----:B------:R-:W-:Y:S02]  /*41d0*/  @P1 FSEL R7, R7, R25, P0 ;  /* 0x0000001907071208 */ /* 0x000fe40000000000 */
[----:B------:R-:W-:Y:S01]  /*41e0*/  @P1 SEL R22, R8, R22, P0 ;  /* 0x0000001608161207 */ /* 0x000fe20000000000 */
[----:B------:R-:W-:Y:S01]  /*41f0*/  @P1 IMAD.MOV.U32 R24, RZ, RZ, R4 ;  /* 0x000000ffff181224 */ /* 0x000fe200078e0004 */
[----:B------:R-:W-:Y:S01]  /*4200*/  @P1 SEL R23, R9, R23, P0 ;  /* 0x0000001709171207 */ /* 0x000fe20000000000 */
[----:B------:R-:W-:Y:S01]  /*4210*/  @P1 IMAD.MOV.U32 R25, RZ, RZ, R7 ;  /* 0x000000ffff191224 */ /* 0x000fe200078e0007 */
[----:B------:R-:W-:Y:S06]  /*4220*/  BRA.U !UP0, `(.L_x_71) ;  /* 0x0000001108087547 */ /* 0x000fec000b800000 */
[----:B------:R-:W-:Y:S01]  /*4230*/  UIADD3 UR9, UP0, UPT, UR8, -0xa00, URZ ;  /* 0xfffff60008097890 */ /* 0x000fe2000ff1e0ff */
[----:B------:R-:W-:Y:S02]  /*4240*/  IMAD.MOV.U32 R3, RZ, RZ, 0x500 ;  /* 0x00000500ff037424 */ /* 0x000fe400078e00ff */
[----:B------:R-:W-:Y:S01]  /*4250*/  IMAD.MOV.U32 R2, RZ, RZ, RZ ;  /* 0x000000ffff027224 */ /* 0x000fe200078e00ff */
[----:B------:R-:W-:Y:S02]  /*4260*/  ULEA.HI.X.SX32 UR8, UR8, 0xffffffff, 0x1, UP0 ;  /* 0xffffffff08087891 */ /* 0x000fe400080f0eff */
[----:B------:R-:W-:Y:S02]  /*4270*/  UIMAD.WIDE.U32 UR12, UR9, -0x33333333, URZ ;  /* 0xcccccccd090c78a5 */ /* 0x000fe4000f8e00ff */
[----:B------:R-:W-:Y:S02]  /*4280*/  UIMAD.WIDE.U32 UR4, UR8, -0x33333333, URZ ;  /* 0xcccccccd080478a5 */ /* 0x000fe4000f8e00ff */
[----:B------:R-:W-:-:S02]  /*4290*/  UISETP.GE.U32.AND UP1, UPT, UR9, 0x500, UPT ;  /* 0x000005000900788c */ /* 0x000fc4000bf26070 */
[----:B------:R-:W-:Y:S02]  /*42a0*/  UIMAD.WIDE.U32 UR4, UP0, UR9, -0x33333334, UR4 ;  /* 0xcccccccc090478a5 */ /* 0x000fe4000f800004 */
[----:B------:R-:W-:Y:S02]  /*42b0*/  UISETP.GE.U32.AND.EX UP1, UPT, UR8, URZ, UPT, UP1 ;  /* 0x000000ff0800728c */ /* 0x000fe4000bf26110 */
[----:B------:R-:W-:Y:S02]  /*42c0*/  UIADD3.X UR7, UPT, UPT, URZ, URZ, URZ, UP0, !UPT ;  /* 0x000000ffff077290 */ /* 0x000fe400087fe4ff */
[----:B------:R-:W-:Y:S01]  /*42d0*/  UIADD3 URZ, UP0, UPT, UR13, UR4, URZ ;  /* 0x000000040dff7290 */ /* 0x000fe2000ff1e0ff */
[----:B------:R-:W-:-:S03]  /*42e0*/  UMOV UR6, UR5 ;  /* 0x0000000500067c82 */ /* 0x000fc60008000000 */
[----:B------:R-:W-:-:S04]  /*42f0*/  UIMAD.WIDE.U32.X UR4, UR8, -0x33333334, UR6, UP0 ;  /* 0xcccccccc080478a5 */ /* 0x000fc800080e0406 */
[----:B------:R-:W-:-:S04]  /*4300*/  USHF.R.U64 UR6, UR4, 0xa, UR5 ;  /* 0x0000000a04067899 */ /* 0x000fc80008001205 */
[----:B------:R-:W-:-:S04]  /*4310*/  ULOP3.LUT UR7, UR6, 0x1, URZ, 0xc0, !UPT ;  /* 0x0000000106077892 */ /* 0x000fc8000f8ec0ff */
[----:B------:R-:W-:-:S04]  /*4320*/  UISETP.NE.U32.AND UP0, UPT, UR7, 0x1, UPT ;  /* 0x000000010700788c */ /* 0x000fc8000bf05070 */
[----:B------:R-:W-:Y:S01]  /*4330*/  UISETP.NE.U32.AND.EX UP0, UPT, URZ, URZ, UPT, UP0 ;  /* 0x000000ffff00728c */ /* 0x000fe2000bf05100 */
[----:B------:R-:W-:Y:S10]  /*4340*/  BRA.U !UP1, `(.L_x_72) ;  /* 0x0000000909847547 */ /* 0x000ff4000b800000 */
[----:B------:R-:W0:Y:S01]  /*4350*/  LDCU.64 UR8, c[0x0][0x380] ;  /* 0x00007000ff0877ac */ /* 0x000e220008000a00 */
[----:B------:R-:W-:Y:S02]  /*4360*/  IMAD.MOV.U32 R3, RZ, RZ, 0x500 ;  /* 0x00000500ff037424 */ /* 0x000fe400078e00ff */
[----:B------:R-:W-:Y:S01]  /*4370*/  IMAD.MOV.U32 R2, RZ, RZ, RZ ;  /* 0x000000ffff027224 */ /* 0x000fe200078e00ff */
[----:B------:R-:W-:-:S04]  /*4380*/  UIADD3 UR4, UP1, UPT, UR6, 0x1, URZ ;  /* 0x0000000106047890 */ /* 0x000fc8000ff3e0ff */
[----:B------:R-:W-:Y:S02]  /*4390*/  ULEA.HI.X UR5, UR5, URZ, URZ, 0x16, UP1 ;  /* 0x000000ff05057291 */ /* 0x000fe400088fb4ff */
[----:B------:R-:W-:Y:S02]  /*43a0*/  ULOP3.LUT UR4, UR4, 0xfffffffe, URZ, 0xc0, !UPT ;  /* 0xfffffffe04047892 */ /* 0x000fe4000f8ec0ff */
[----:B------:R-:W-:Y:S01]  /*43b0*/  ULOP3.LUT UR5, UR5, 0x7fffff, URZ, 0xc0, !UPT ;  /* 0x007fffff05057892 */ /* 0x000fe2000f8ec0ff */
[----:B0-----:R-:W-:-:S04]  /*43c0*/  LEA R6, P0, R0, UR8, 0x4 ;  /* 0x0000000800067c11 */ /* 0x001fc8000f8020ff */
[----:B------:R-:W-:Y:S02]  /*43d0*/  IADD3 R6, P1, PT, R6, 0xe008, RZ ;  /* 0x0000e00806067810 */ /* 0x000fe40007f3e0ff */
[----:B------:R-:W-:-:S05]  /*43e0*/  LEA.HI.X R5, R0, UR9, RZ, 0x4, P0 ;  /* 0x0000000900057c11 */ /* 0x000fca00080f24ff */
[----:B------:R-:W-:-:S07]  /*43f0*/  IMAD.X R5, RZ, RZ, R5, P1 ;  /* 0x000000ffff057224 */ /* 0x000fce00008e0605 */
.L_x_73:
[----:B------:R-:W-:-:S05]  /*4400*/  IMAD.MOV.U32 R4, RZ, RZ, R6 ;  /* 0x000000ffff047224 */ /* 0x000fca00078e0006 */
[----:B------:R-:W2:Y:S04]  /*4410*/  LDG.E.64.CONSTANT R20, desc[UR10][R4.64+-0x9008] ;  /* 0xff6ff80a04147981 */ /* 0x000ea8000c1e9b00 */
[----:B------:R-:W3:Y:S04]  /*4420*/  LDG.E.64.CONSTANT R14, desc[UR10][R4.64+-0x9000] ;  /* 0xff70000a040e7981 */ /* 0x000ee8000c1e9b00 */
[----:B------:R-:W4:Y:S04]  /*4430*/  LDG.E.64.CONSTANT R16, desc[UR10][R4.64+-0x8008] ;  /* 0xff7ff80a04107981 */ /* 0x000f28000c1e9b00 */
[----:B------:R-:W5:Y:S04]  /*4440*/  LDG.E.64.CONSTANT R18, desc[UR10][R4.64+-0x8000] ;  /* 0xff80000a04127981 */ /* 0x000f68000c1e9b00 */
[----:B------:R-:W5:Y:S01]  /*4450*/  LDG.E.64.CONSTANT R6, desc[UR10][R4.64+-0x7008] ;  /* 0xff8ff80a04067981 */ /* 0x000f62000c1e9b00 */
[----:B------:R-:W-:-:S03]  /*4460*/  DMUL R10, R24, R24 ;  /* 0x00000018180a7228 */ /* 0x000fc60000000000 */
[----:B------:R-:W5:Y:S01]  /*4470*/  LDG.E.64.CONSTANT R8, desc[UR10][R4.64+-0x7000] ;  /* 0xff90000a04087981 */ /* 0x000f62000c1e9b00 */
[----:B--2---:R-:W-:-:S08]  /*4480*/  DMUL R12, R20, R20 ;  /* 0x00000014140c7228 */ /* 0x004fd00000000000 */
[----:B------:R-:W-:-:S14]  /*4490*/  DSETP.GEU.AND P2, PT, R10, R12, PT ;  /* 0x0000000c0a00722a */ /* 0x000fdc0003f4e000 */
[----:B---3--:R-:W-:-:S04]  /*44a0*/  @P2 ISETP.GE.U32.AND P0, PT, R22, R14, PT ;  /* 0x0000000e1600220c */ /* 0x008fc80003f06070 */
[----:B------:R-:W-:-:S13]  /*44b0*/  @P2 ISETP.GE.AND.EX P0, PT, R23, R15, PT, P0 ;  /* 0x0000000f1700220c */ /* 0x000fda0003f06300 */
[----:B------:R-:W-:Y:S01]  /*44c0*/  @P2 DSETP.LT.OR P0, PT, R12, R10, !P0 ;  /* 0x0000000a0c00222a */ /* 0x000fe20004701400 */
[----:B------:R-:W2:Y:S04]  /*44d0*/  LDG.E.64.CONSTANT R10, desc[UR10][R4.64+-0x6008] ;  /* 0xff9ff80a040a7981 */ /* 0x000ea8000c1e9b00 */
[----:B------:R-:W3:Y:S01]  /*44e0*/  LDG.E.64.CONSTANT R12, desc[UR10][R4.64+-0x6000] ;  /* 0xffa0000a040c7981 */ /* 0x000ee2000c1e9b00 */
[----:B------:R-:W-:Y:S02]  /*44f0*/  @P2 FSEL R24, R24, R20, P0 ;  /* 0x0000001418182208 */ /* 0x000fe40000000000 */
[----:B------:R-:W-:-:S03]  /*4500*/  @P2 FSEL R25, R25, R21, P0 ;  /* 0x0000001519192208 */ /* 0x000fc60000000000 */
[----:B------:R-:W-:Y:S02]  /*4510*/  @P2 IMAD.MOV.U32 R20, RZ, RZ, R24 ;  /* 0x000000ffff142224 */ /* 0x000fe400078e0018 */
[----:B------:R-:W-:Y:S01]  /*4520*/  @P2 IMAD.MOV.U32 R21, RZ, RZ, R25 ;  /* 0x000000ffff152224 */ /* 0x000fe200078e0019 */
[----:B----4-:R-:W-:-:S05]  /*4530*/  DMUL R24, R16, R16 ;  /* 0x0000001010187228 */ /* 0x010fca0000000000 */
[----:B------:R-:W-:-:S08]  /*4540*/  DMUL R26, R20, R20 ;  /* 0x00000014141a7228 */ /* 0x000fd00000000000 */
[----:B------:R-:W-:Y:S01]  /*4550*/  DSETP.GEU.AND P1, PT, R26, R24, PT ;  /* 0x000000181a00722a */ /* 0x000fe20003f2e000 */
[----:B------:R-:W-:Y:S02]  /*4560*/  @P2 SEL R14, R22, R14, P0 ;  /* 0x0000000e160e2207 */ /* 0x000fe40000000000 */
[----:B------:R-:W-:Y:S02]  /*4570*/  @P2 SEL R15, R23, R15, P0 ;  /* 0x0000000f170f2207 */ /* 0x000fe40000000000 */
[----:B------:R-:W4:Y:S09]  /*4580*/  LDG.E.64.CONSTANT R22, desc[UR10][R4.64+-0x5008] ;  /* 0xffaff80a04167981 */ /* 0x000f32000c1e9b00 */
[----:B-----5:R-:W-:-:S04]  /*4590*/  @P1 ISETP.GE.U32.AND P0, PT, R14, R18, PT ;  /* 0x000000120e00120c */ /* 0x020fc80003f06070 */
[----:B------:R-:W-:-:S13]  /*45a0*/  @P1 ISETP.GE.AND.EX P0, PT, R15, R19, PT, P0 ;  /* 0x000000130f00120c */ /* 0x000fda0003f06300 */
[----:B------:R-:W-:Y:S01]  /*45b0*/  @P1 DSETP.LT.OR P0, PT, R24, R26, !P0 ;  /* 0x0000001a1800122a */ /* 0x000fe20004701400 */
[----:B------:R-:W5:Y:S05]  /*45c0*/  LDG.E.64.CONSTANT R24, desc[UR10][R4.64+-0x5000] ;  /* 0xffb0000a04187981 */ /* 0x000f6a000c1e9b00 */
[----:B------:R-:W-:Y:S02]  /*45d0*/  @P1 FSEL R20, R20, R16, P0 ;  /* 0x0000001014141208 */ /* 0x000fe40000000000 */
[----:B------:R-:W-:-:S03]  /*45e0*/  @P1 FSEL R21, R21, R17, P0 ;  /* 0x0000001115151208 */ /* 0x000fc60000000000 */
[----:B------:R-:W-:Y:S02]  /*45f0*/  @P1 IMAD.MOV.U32 R16, RZ, RZ, R20 ;  /* 0x000000ffff101224 */ /* 0x000fe400078e0014 */
[----:B------:R-:W-:Y:S01]  /*4600*/  @P1 IMAD.MOV.U32 R17, RZ, RZ, R21 ;  /* 0x000000ffff111224 */ /* 0x000fe200078e0015 */
[----:B------:R-:W-:-:S05]  /*4610*/  DMUL R20, R6, R6 ;  /* 0x0000000606147228 */ /* 0x000fca0000000000 */
[----:B------:R-:W-:-:S08]  /*4620*/  DMUL R26, R16, R16 ;  /* 0x00000010101a7228 */ /* 0x000fd00000000000 */
[----:B------:R-:W-:Y:S01]  /*4630*/  DSETP.GEU.AND P2, PT, R26, R20, PT ;  /* 0x000000141a00722a */ /* 0x000fe20003f4e000 */
[----:B------:R-:W-:Y:S02]  /*4640*/  @P1 SEL R18, R14, R18, P0 ;  /* 0x000000120e121207 */ /* 0x000fe40000000000 */
[----:B------:R-:W-:Y:S02]  /*4650*/  @P1 SEL R19, R15, R19, P0 ;  /* 0x000000130f131207 */ /* 0x000fe40000000000 */
[----:B------:R-:W5:Y:S09]  /*4660*/  LDG.E.64.CONSTANT R14, desc[UR10][R4.64+-0x4008] ;  /* 0xffbff80a040e7981 */ /* 0x000f72000c1e9b00 */
[----:B------:R-:W-:-:S04]  /*4670*/  @P2 ISETP.GE.U32.AND P0, PT, R18, R8, PT ;  /* 0x000000081200220c */ /* 0x000fc80003f06070 */
[----:B------:R-:W-:-:S13]  /*4680*/  @P2 ISETP.GE.AND.EX P0, PT, R19, R9, PT, P0 ;  /* 0x000000091300220c */ /* 0x000fda0003f06300 */
[----:B------:R-:W-:-:S06]  /*4690*/  @P2 DSETP.LT.OR P0, PT, R20, R26, !P0 ;  /* 0x0000001a1400222a */ /* 0x000fcc0004701400 */
[----:B------:R-:W-:Y:S02]  /*46a0*/  @P2 FSEL R16, R16, R6, P0 ;  /* 0x0000000610102208 */ /* 0x000fe40000000000 */
[----:B------:R-:W-:-:S03]  /*46b0*/  @P2 FSEL R17, R17, R7, P0 ;  /* 0x0000000711112208 */ /* 0x000fc60000000000 */
[----:B------:R-:W-:Y:S02]  /*46c0*/  @P2 IMAD.MOV.U32 R6, RZ, RZ, R16 ;  /* 0x000000ffff062224 */ /* 0x000fe400078e0010 */
[----:B------:R-:W-:Y:S02]  /*46d0*/  @P2 IMAD.MOV.U32 R7, RZ, RZ, R17 ;  /* 0x000000ffff072224 */ /* 0x000fe400078e0011 */
[----:B------:R-:W5:Y:S04]  /*46e0*/  LDG.E.64.CONSTANT R16, desc[UR10][R4.64+-0x4000] ;  /* 0xffc0000a04107981 */ /* 0x000f68000c1e9b00 */
[----:B------:R-:W-:Y:S01]  /*46f0*/  DMUL R26, R6, R6 ;  /* 0x00000006061a7228 */ /* 0x000fe20000000000 */
[----:B------:R-:W-:Y:S02]  /*4700*/  @P2 SEL R8, R18, R8, P0 ;  /* 0x0000000812082207 */ /* 0x000fe40000000000 */
[----:B------:R-:W-:-:S02]  /*4710*/  @P2 SEL R9, R19, R9, P0 ;  /* 0x0000000913092207 */ /* 0x000fc40000000000 */
[----:B------:R-:W5:Y:S01]  /*4720*/  LDG.E.64.CONSTANT R18, desc[UR10][R4.64+-0x3008] ;  /* 0xffcff80a04127981 */ /* 0x000f62000c1e9b00 */
[----:B--2---:R-:W-:-:S08]  /*4730*/  DMUL R20, R10, R10 ;  /* 0x0000000a0a147228 */ /* 0x004fd00000000000 */
[----:B------:R-:W-:-:S14]  /*4740*/  DSETP.GEU.AND P1, PT, R26, R20, PT ;  /* 0x000000141a00722a */ /* 0x000fdc0003f2e000 */
[----:B---3--:R-:W-:-:S04]  /*4750*/  @P1 ISETP.GE.U32.AND P0, PT, R8, R12, PT ;  /* 0x0000000c0800120c */ /* 0x008fc80003f06070 */
[----:B------:R-:W-:-:S13]  /*4760*/  @P1 ISETP.GE.AND.EX P0, PT, R9, R13, PT, P0 ;  /* 0x0000000d0900120c */ /* 0x000fda0003f06300 */
[----:B------:R-:W-:Y:S01]  /*4770*/  @P1 DSETP.LT.OR P0, PT, R20, R26, !P0 ;  /* 0x0000001a1400122a */ /* 0x000fe20004701400 */
[----:B------:R-:W2:Y:S05]  /*4780*/  LDG.E.64.CONSTANT R20, desc[UR10][R4.64+-0x3000] ;  /* 0xffd0000a04147981 */ /* 0x000eaa000c1e9b00 */
        /* <DEDUP_REMOVED lines=9> */
[----:B------:R-:W3:Y:S09]  /*4820*/  LDG.E.64.CONSTANT R8, desc[UR10][R4.64+-0x2008] ;  /* 0xffdff80a04087981 */ /* 0x000ef2000c1e9b00 */
[----:B-----5:R-:W-:-:S04]  /*4830*/  @P2 ISETP.GE.U32.AND P0, PT, R12, R24, PT ;  /* 0x000000180c00220c */ /* 0x020fc80003f06070 */
[----:B------:R-:W-:-:S13]  /*4840*/  @P2 ISETP.GE.AND.EX P0, PT, R13, R25, PT, P0 ;  /* 0x000000190d00220c */ /* 0x000fda0003f06300 */
[----:B------:R-:W-:-:S06]  /*4850*/  @P2 DSETP.LT.OR P0, PT, R6, R26, !P0 ;  /* 0x0000001a0600222a */ /* 0x000fcc0004701400 */
[----:B------:R-:W-:Y:S02]  /*4860*/  @P2 FSEL R6, R10, R22, P0 ;  /* 0x000000160a062208 */ /* 0x000fe40000000000 */
[----:B------:R-:W-:-:S03]  /*4870*/  @P2 FSEL R11, R11, R23, P0 ;  /* 0x000000170b0b2208 */ /* 0x000fc60000000000 */
[----:B------:R-:W-:Y:S02]  /*4880*/  @P2 IMAD.MOV.U32 R22, RZ, RZ, R6 ;  /* 0x000000ffff162224 */ /* 0x000fe400078e0006 */
[----:B------:R-:W-:Y:S01]  /*4890*/  @P2 IMAD.MOV.U32 R23, RZ, RZ, R11 ;  /* 0x000000ffff172224 */ /* 0x000fe200078e000b */
[----:B------:R-:W4:Y:S01]  /*48a0*/  LDG.E.64.CONSTANT R6, desc[UR10][R4.64+-0x2000] ;  /* 0xffe0000a04067981 */ /* 0x000f22000c1e9b00 */
[----:B------:R-:W-:-:S04]  /*48b0*/  DMUL R10, R14, R14 ;  /* 0x0000000e0e0a7228 */ /* 0x000fc80000000000 */
        /* <DEDUP_REMOVED lines=8> */
[----:B------:R-:W-:-:S05]  /*4940*/  @P1 FSEL R10, R22, R14, P0 ;  /* 0x0000000e160a1208 */ /* 0x000fca0000000000 */
[----:B------:R-:W-:Y:S02]  /*4950*/  @P1 IMAD.MOV.U32 R14, RZ, RZ, R10 ;  /* 0x000000ffff0e1224 */ /* 0x000fe400078e000a */
[----:B------:R-:W5:Y:S01]  /*4960*/  LDG.E.64.CONSTANT R10, desc[UR10][R4.64+-0x1000] ;  /* 0xfff0000a040a7981 */ /* 0x000f62000c1e9b00 */
[----:B------:R-:W-:-:S05]  /*4970*/  @P1 FSEL R23, R23, R15, P0 ;  /* 0x0000000f17171208 */ /* 0x000fca0000000000 */
[----:B------:R-:W-:Y:S01]  /*4980*/  @P1 IMAD.MOV.U32 R15, RZ, RZ, R23 ;  /* 0x000000ffff0f1224 */ /* 0x000fe200078e0017 */
[----:B------:R-:W-:-:S05]  /*4990*/  DMUL R22, R18, R18 ;  /* 0x0000001212167228 */ /* 0x000fca0000000000 */
[----:B------:R-:W-:-:S08]  /*49a0*/  DMUL R26, R14, R14 ;  /* 0x0000000e0e1a7228 */ /* 0x000fd00000000000 */
[----:B------:R-:W-:Y:S01]  /*49b0*/  DSETP.GEU.AND P2, PT, R26, R22, PT ;  /* 0x000000161a00722a */ /* 0x000fe20003f4e000 */
[----:B------:R-:W-:Y:S02]  /*49c0*/  @P1 SEL R16, R24, R16, P0 ;  /* 0x0000001018101207 */ /* 0x000fe40000000000 */
[----:B------:R-:W-:Y:S02]  /*49d0*/  @P1 SEL R17, R25, R17, P0 ;  /* 0x0000001119111207 */ /* 0x000fe40000000000 */
[----:B------:R-:W5:Y:S09]  /*49e0*/  LDG.E.64.CONSTANT R24, desc[UR10][R4.64+-0x8] ;  /* 0xfffff80a04187981 */ /* 0x000f72000c1e9b00 */
[----:B--2---:R-:W-:-:S04]  /*49f0*/  @P2 ISETP.GE.U32.AND P0, PT, R16, R20, PT ;  /* 0x000000141000220c */ /* 0x004fc80003f06070 */
[----:B------:R-:W-:-:S13]  /*4a00*/  @P2 ISETP.GE.AND.EX P0, PT, R17, R21, PT, P0 ;  /* 0x000000151100220c */ /* 0x000fda0003f06300 */
[----:B------:R-:W-:Y:S01]  /*4a10*/  @P2 DSETP.LT.OR P0, PT, R22, R26, !P0 ;  /* 0x0000001a1600222a */ /* 0x000fe20004701400 */
[----:B------:R0:W2:Y:S05]  /*4a20*/  LDG.E.64.CONSTANT R22, desc[UR10][R4.64] ;  /* 0x0000000a04167981 */ /* 0x0000aa000c1e9b00 */
[----:B------:R-:W-:Y:S02]  /*4a30*/  @P2 FSEL R14, R14, R18, P0 ;  /* 0x000000120e0e2208 */ /* 0x000fe40000000000 */
[----:B------:R-:W-:-:S03]  /*4a40*/  @P2 FSEL R15, R15, R19, P0 ;  /* 0x000000130f0f2208 */ /* 0x000fc60000000000 */
[----:B------:R-:W-:Y:S02]  /*4a50*/  @P2 IMAD.MOV.U32 R18, RZ, RZ, R14 ;  /* 0x000000ffff122224 */ /* 0x000fe400078e000e */
[----:B------:R-:W-:Y:S01]  /*4a60*/  @P2 IMAD.MOV.U32 R19, RZ, RZ, R15 ;  /* 0x000000ffff132224 */ /* 0x000fe200078e000f */
[----:B---3--:R-:W-:-:S05]  /*4a70*/  DMUL R14, R8, R8 ;  /* 0x00000008080e7228 */ /* 0x008fca0000000000 */
[----:B------:R-:W-:-:S08]  /*4a80*/  DMUL R26, R18, R18 ;  /* 0x00000012121a7228 */ /* 0x000fd00000000000 */
[----:B------:R-:W-:Y:S01]  /*4a90*/  DSETP.GEU.AND P1, PT, R26, R14, PT ;  /* 0x0000000e1a00722a */ /* 0x000fe20003f2e000 */
[----:B------:R-:W-:Y:S02]  /*4aa0*/  @P2 SEL R20, R16, R20, P0 ;  /* 0x0000001410142207 */ /* 0x000fe40000000000 */
[----:B------:R-:W-:-:S11]  /*4ab0*/  @P2 SEL R21, R17, R21, P0 ;  /* 0x0000001511152207 */ /* 0x000fd60000000000 */
[----:B----4-:R-:W-:-:S04]  /*4ac0*/  @P1 ISETP.GE.U32.AND P0, PT, R20, R6, PT ;  /* 0x000000061400120c */ /* 0x010fc80003f06070 */
[----:B------:R-:W-:-:S13]  /*4ad0*/  @P1 ISETP.GE.AND.EX P0, PT, R21, R7, PT, P0 ;  /* 0x000000071500120c */ /* 0x000fda0003f06300 */
[----:B------:R-:W-:-:S06]  /*4ae0*/  @P1 DSETP.LT.OR P0, PT, R14, R26, !P0 ;  /* 0x0000001a0e00122a */ /* 0x000fcc0004701400 */
[----:B------:R-:W-:Y:S02]  /*4af0*/  @P1 FSEL R16, R18, R8, P0 ;  /* 0x0000000812101208 */ /* 0x000fe40000000000 */
[----:B------:R-:W-:-:S03]  /*4b00*/  @P1 FSEL R19, R19, R9, P0 ;  /* 0x0000000913131208 */ /* 0x000fc60000000000 */
[----:B------:R-:W-:Y:S02]  /*4b10*/  @P1 IMAD.MOV.U32 R8, RZ, RZ, R16 ;  /* 0x000000ffff081224 */ /* 0x000fe400078e0010 */
[----:B------:R-:W-:Y:S01]  /*4b20*/  @P1 IMAD.MOV.U32 R9, RZ, RZ, R19 ;  /* 0x000000ffff091224 */ /* 0x000fe200078e0013 */
[----:B-----5:R-:W-:-:S05]  /*4b30*/  DMUL R14, R12, R12 ;  /* 0x0000000c0c0e7228 */ /* 0x020fca0000000000 */
[----:B------:R-:W-:-:S08]  /*4b40*/  DMUL R16, R8, R8 ;  /* 0x0000000808107228 */ /* 0x000fd00000000000 */
[----:B------:R-:W-:Y:S01]  /*4b50*/  DSETP.GEU.AND P2, PT, R16, R14, PT ;  /* 0x0000000e1000722a */ /* 0x000fe20003f4e000 */
[----:B------:R-:W-:Y:S02]  /*4b60*/  @P1 SEL R6, R20, R6, P0 ;  /* 0x0000000614061207 */ /* 0x000fe40000000000 */
[----:B------:R-:W-:-:S11]  /*4b70*/  @P1 SEL R7, R21, R7, P0 ;  /* 0x0000000715071207 */ /* 0x000fd60000000000 */
[----:B------:R-:W-:-:S04]  /*4b80*/  @P2 ISETP.GE.U32.AND P0, PT, R6, R10, PT ;  /* 0x0000000a0600220c */ /* 0x000fc80003f06070 */
[----:B------:R-:W-:-:S13]  /*4b90*/  @P2 ISETP.GE.AND.EX P0, PT, R7, R11, PT, P0 ;  /* 0x0000000b0700220c */ /* 0x000fda0003f06300 */
[----:B------:R-:W-:-:S06]  /*4ba0*/  @P2 DSETP.LT.OR P0, PT, R14, R16, !P0 ;  /* 0x000000100e00222a */ /* 0x000fcc0004701400 */
        /* <DEDUP_REMOVED lines=8> */
[----:B------:R-:W-:Y:S01]  /*4c30*/  @P2 SEL R11, R7, R11, P0 ;  /* 0x0000000b070b2207 */ /* 0x000fe20000000000 */
[----:B------:R-:W-:-:S04]  /*4c40*/  UIADD3 UR4, UP1, UPT, UR4, -0x2, URZ ;  /* 0xfffffffe04047890 */ /* 0x000fc8000ff3e0ff */
[----:B------:R-:W-:Y:S02]  /*4c50*/  UIADD3.X UR5, UPT, UPT, UR5, -0x1, URZ, UP1, !UPT ;  /* 0xffffffff05057890 */ /* 0x000fe40008ffe4ff */
[----:B------:R-:W-:Y:S01]  /*4c60*/  UISETP.NE.U32.AND UP1, UPT, UR4, URZ, UPT ;  /* 0x000000ff0400728c */ /* 0x000fe2000bf25070 */
[----:B------:R-:W-:-:S03]  /*4c70*/  IADD3 R6, P2, PT, R4, 0xa000, RZ ;  /* 0x0000a00004067810 */ /* 0x000fc60007f5e0ff */
[----:B------:R-:W-:Y:S02]  /*4c80*/  UISETP.NE.AND.EX UP1, UPT, UR5, URZ, UPT, UP1 ;  /* 0x000000ff0500728c */ /* 0x000fe4000bf25310 */
[----:B0-----:R-:W-:Y:S01]  /*4c90*/  IMAD.X R5, RZ, RZ, R5, P2 ;  /* 0x000000ffff057224 */ /* 0x001fe200010e0605 */
[----:B------:R-:W-:-:S05]  /*4ca0*/  IADD3 R3, P2, PT, R3, 0xa00, RZ ;  /* 0x00000a0003037810 */ /* 0x000fca0007f5e0ff */
[----:B------:R-:W-:Y:S01]  /*4cb0*/  IMAD.X R2, RZ, RZ, R2, P2 ;  /* 0x000000ffff027224 */ /* 0x000fe200010e0602 */
[----:B--2---:R-:W-:-:S04]  /*4cc0*/  @P1 ISETP.GE.U32.AND P0, PT, R10, R22, PT ;  /* 0x000000160a00120c */ /* 0x004fc80003f06070 */
[----:B------:R-:W-:-:S13]  /*4cd0*/  @P1 ISETP.GE.AND.EX P0, PT, R11, R23, PT, P0 ;  /* 0x000000170b00120c */ /* 0x000fda0003f06300 */
[----:B------:R-:W-:-:S06]  /*4ce0*/  @P1 DSETP.LT.OR P0, PT, R14, R8, !P0 ;  /* 0x000000080e00122a */ /* 0x000fcc0004701400 */
[----:B------:R-:W-:Y:S02]  /*4cf0*/  @P1 FSEL R4, R12, R24, P0 ;  /* 0x000000180c041208 */ /* 0x000fe40000000000 */
[----:B------:R-:W-:Y:S02]  /*4d00*/  @P1 FSEL R13, R13, R25, P0 ;  /* 0x000000190d0d1208 */ /* 0x000fe40000000000 */
[----:B------:R-:W-:Y:S01]  /*4d10*/  @P1 SEL R22, R10, R22, P0 ;  /* 0x000000160a161207 */ /* 0x000fe20000000000 */
[----:B------:R-:W-:Y:S01]  /*4d20*/  @P1 IMAD.MOV.U32 R24, RZ, RZ, R4 ;  /* 0x000000ffff181224 */ /* 0x000fe200078e0004 */
[----:B------:R-:W-:Y:S01]  /*4d30*/  @P1 SEL R23, R11, R23, P0 ;  /* 0x000000170b171207 */ /* 0x000fe20000000000 */
[----:B------:R-:W-:Y:S01]  /*4d40*/  @P1 IMAD.MOV.U32 R25, RZ, RZ, R13 ;  /* 0x000000ffff191224 */ /* 0x000fe200078e000d */
[----:B------:R-:W-:Y:S06]  /*4d50*/  BRA.U UP1, `(.L_x_73) ;  /* 0xfffffff501a87547 */ /* 0x000fec000b83ffff */
.L_x_72:
[----:B------:R-:W-:Y:S05]  /*4d60*/  BRA.U !UP0, `(.L_x_71) ;  /* 0x0000000508387547 */ /* 0x000fea000b800000 */
[----:B------:R-:W0:Y:S02]  /*4d70*/  LDC.64 R4, c[0x0][0x380] ;  /* 0x0000e000ff047b82 */ /* 0x000e240000000a00 */
[----:B0-----:R-:W-:-:S03]  /*4d80*/  IMAD.WIDE.U32 R4, R0, 0x10, R4 ;  /* 0x0000001000047825 */ /* 0x001fc600078e0004 */
[----:B------:R-:W-:-:S04]  /*4d90*/  LEA R18, P0, R3, R4, 0x4 ;  /* 0x0000000403127211 */ /* 0x000fc800078020ff */
[----:B------:R-:W-:-:S05]  /*4da0*/  LEA.HI.X R19, R3, R5, R2, 0x4, P0 ;  /* 0x0000000503137211 */ /* 0x000fca00000f2402 */
        /* <DEDUP_REMOVED lines=17> */
[----:B----4-:R-:W-:Y:S01]  /*4ec0*/  DMUL R20, R12, R12 ;  /* 0x0000000c0c147228 */ /* 0x010fe20000000000 */
[----:B------:R-:W3:Y:S04]  /*4ed0*/  LDG.E.64.CONSTANT R24, desc[UR10][R18.64+0x3008] ;  /* 0x0030080a12187981 */ /* 0x000ee8000c1e9b00 */
        /* <DEDUP_REMOVED lines=24> */
[----:B------:R-:W-:-:S06]  /*5060*/  @P2 IMAD.MOV.U32 R9, RZ, RZ, R13 ;  /* 0x000000ffff092224 */ /* 0x000fcc00078e000d */
[----:B------:R-:W-:Y:S01]  /*5070*/  DMUL R12, R8, R8 ;  /* 0x00000008080c7228 */ /* 0x000fe20000000000 */
[----:B------:R-:W-:Y:S02]  /*5080*/  @P2 SEL R6, R10, R6, P0 ;  /* 0x000000060a062207 */ /* 0x000fe40000000000 */
[----:B------:R-:W-:Y:S01]  /*5090*/  @P2 SEL R7, R11, R7, P0 ;  /* 0x000000070b072207 */ /* 0x000fe20000000000 */
[----:B--2---:R-:W-:-:S08]  /*50a0*/  DMUL R14, R4, R4 ;  /* 0x00000004040e7228 */ /* 0x004fd00000000000 */
[----:B------:R-:W-:-:S14]  /*50b0*/  DSETP.GEU.AND P1, PT, R12, R14, PT ;  /* 0x0000000e0c00722a */ /* 0x000fdc0003f2e000 */
[----:B---3--:R-:W-:-:S04]  /*50c0*/  @P1 ISETP.GE.U32.AND P0, PT, R6, R24, PT ;  /* 0x000000180600120c */ /* 0x008fc80003f06070 */
        /* <DEDUP_REMOVED lines=11> */
[----:B----4-:R-:W-:-:S04]  /*5180*/  @P2 ISETP.GE.U32.AND P0, PT, R24, R22, PT ;  /* 0x000000161800220c */ /* 0x010fc80003f06070 */
[----:B------:R-:W-:Y:S02]  /*5190*/  @P2 ISETP.GE.AND.EX P0, PT, R25, R23, PT, P0 ;  /* 0x000000171900220c */ /* 0x000fe40003f06300 */
[----:B------:R-:W-:-:S11]  /*51a0*/  IADD3 R3, P1, PT, R3, 0x500, RZ ;  /* 0x0000050003037810 */ /* 0x000fd60007f3e0ff */
[----:B------:R-:W-:-:S06]  /*51b0*/  @P2 DSETP.LT.OR P0, PT, R10, R8, !P0 ;  /* 0x000000080a00222a */ /* 0x000fcc0004701400 */
[----:B------:R-:W-:Y:S02]  /*51c0*/  @P2 FSEL R4, R4, R20, P0 ;  /* 0x0000001404042208 */ /* 0x000fe40000000000 */
[----:B------:R-:W-:-:S03]  /*51d0*/  @P2 FSEL R5, R5, R21, P0 ;  /* 0x0000001505052208 */ /* 0x000fc60000000000 */
[----:B------:R-:W-:Y:S02]  /*51e0*/  @P2 IMAD.MOV.U32 R20, RZ, RZ, R4 ;  /* 0x000000ffff142224 */ /* 0x000fe400078e0004 */
[----:B------:R-:W-:Y:S01]  /*51f0*/  @P2 IMAD.MOV.U32 R21, RZ, RZ, R5 ;  /* 0x000000ffff152224 */ /* 0x000fe200078e0005 */
[----:B------:R-:W-:Y:S01]  /*5200*/  @P2 SEL R22, R24, R22, P0 ;  /* 0x0000001618162207 */ /* 0x000fe20000000000 */
[----:B------:R-:W-:Y:S01]  /*5210*/  IMAD.X R2, RZ, RZ, R2, P1 ;  /* 0x000000ffff027224 */ /* 0x000fe200008e0602 */
[----:B------:R-:W-:Y:S01]  /*5220*/  @P2 SEL R23, R25, R23, P0 ;  /* 0x0000001719172207 */ /* 0x000fe20000000000 */
[----:B------:R-:W-:Y:S02]  /*5230*/  IMAD.MOV.U32 R24, RZ, RZ, R20 ;  /* 0x000000ffff187224 */ /* 0x000fe400078e0014 */
[----:B------:R-:W-:-:S07]  /*5240*/  IMAD.MOV.U32 R25, RZ, RZ, R21 ;  /* 0x000000ffff197224 */ /* 0x000fce00078e0015 */
.L_x_71:
[----:B------:R-:W0:Y:S02]  /*5250*/  LDCU UR4, c[0x0][0x390] ;  /* 0x00007200ff0477ac */ /* 0x000e240008000800 */
[----:B0-----:R-:W-:Y:S02]  /*5260*/  USHF.R.S32.HI UR5, URZ, 0x1f, UR4 ;  /* 0x0000001fff057899 */ /* 0x001fe40008011404 */
[----:B------:R-:W-:-:S04]  /*5270*/  ISETP.GE.U32.AND P0, PT, R3, UR4, PT ;  /* 0x0000000403007c0c */ /* 0x000fc8000bf06070 */
[----:B------:R-:W-:-:S13]  /*5280*/  ISETP.GE.AND.EX P0, PT, R2, UR5, PT, P0 ;  /* 0x0000000502007c0c */ /* 0x000fda000bf06300 */
[----:B------:R-:W-:Y:S05]  /*5290*/  @P0 BRA `(.L_x_74) ;  /* 0x0000000800c40947 */ /* 0x000fea0003800000 */
[----:B------:R-:W-:Y:S01]  /*52a0*/  IADD3 R19, PT, PT, -R3, UR4, RZ ;  /* 0x0000000403137c10 */ /* 0x000fe2000fffe1ff */
[----:B------:R-:W-:Y:S03]  /*52b0*/  BSSY.RECONVERGENT B1, `(.L_x_74) ;  /* 0x00000af000017945 */ /* 0x000fe60003800200 */
[----:B------:R-:W-:-:S13]  /*52c0*/  ISETP.GE.AND P0, PT, R0, R19, PT ;  /* 0x000000130000720c */ /* 0x000fda0003f06270 */
[----:B------:R-:W-:Y:S05]  /*52d0*/  @P0 BRA `(.L_x_75) ;  /* 0x0000000800b00947 */ /* 0x000fea0003800000 */
[----:B------:R-:W-:Y:S01]  /*52e0*/  LOP3.LUT R4, RZ, R0, RZ, 0x33, !PT ;  /* 0x00000000ff047212 */ /* 0x000fe200078e33ff */
[----:B------:R-:W-:Y:S01]  /*52f0*/  BSSY.RECONVERGENT B2, `(.L_x_76) ;  /* 0x0000034000027945 */ /* 0x000fe20003800200 */
[----:B------:R-:W-:Y:S02]  /*5300*/  IMAD.MOV.U32 R18, RZ, RZ, R0 ;  /* 0x000000ffff127224 */ /* 0x000fe400078e0000 */
[----:B------:R-:W-:-:S04]  /*5310*/  IADD3 R17, PT, PT, -R3, UR4, R4 ;  /* 0x0000000403117c10 */ /* 0x000fc8000fffe104 */
[----:B------:R-:W-:-:S04]  /*5320*/  LOP3.LUT R4, R17, 0x300, RZ, 0xc0, !PT ;  /* 0x0000030011047812 */ /* 0x000fc800078ec0ff */
[----:B------:R-:W-:-:S13]  /*5330*/  ISETP.NE.AND P0, PT, R4, 0x300, PT ;  /* 0x000003000400780c */ /* 0x000fda0003f05270 */
[----:B------:R-:W-:Y:S05]  /*5340*/  @!P0 BRA `(.L_x_77) ;  /* 0x0000000000b88947 */ /* 0x000fea0003800000 */
[----:B------:R-:W0:Y:S01]  /*5350*/  LDCU.64 UR6, c[0x0][0x380] ;  /* 0x00007000ff0677ac */ /* 0x000e220008000a00 */
[----:B------:R-:W-:Y:S01]  /*5360*/  IADD3 R5, P0, PT, R0, R3, RZ ;  /* 0x0000000300057210 */ /* 0x000fe20007f1e0ff */
[----:B------:R-:W-:Y:S01]  /*5370*/  IMAD.MOV.U32 R18, RZ, RZ, R0 ;  /* 0x000000ffff127224 */ /* 0x000fe200078e0000 */
[----:B------:R-:W-:-:S03]  /*5380*/  LEA.HI R4, R17, 0x1, RZ, 0x18 ;  /* 0x0000000111047811 */ /* 0x000fc600078fc0ff */
[----:B------:R-:W-:Y:S01]  /*5390*/  IMAD.X R6, RZ, RZ, R2, P0 ;  /* 0x000000ffff067224 */ /* 0x000fe200000e0602 */
[----:B------:R-:W-:-:S05]  /*53a0*/  LOP3.LUT R4, R4, 0x3, RZ, 0xc0, !PT ;  /* 0x0000000304047812 */ /* 0x000fca00078ec0ff */
[----:B------:R-:W-:Y:S01]  /*53b0*/  IMAD.MOV R20, RZ, RZ, -R4 ;  /* 0x000000ffff147224 */ /* 0x000fe200078e0a04 */
[----:B0-----:R-:W-:-:S04]  /*53c0*/  LEA R16, P1, R5, UR6, 0x4 ;  /* 0x0000000605107c11 */ /* 0x001fc8000f8220ff */
[----:B------:R-:W-:-:S09]  /*53d0*/  LEA.HI.X R5, R5, UR7, R6, 0x4, P1 ;  /* 0x0000000705057c11 */ /* 0x000fd200088f2406 */
.L_x_80:
[----:B------:R-:W-:-:S05]  /*53e0*/  IMAD.MOV.U32 R4, RZ, RZ, R16 ;  /* 0x000000ffff047224 */ /* 0x000fca00078e0010 */
[----:B------:R-:W2:Y:S04]  /*53f0*/  LDG.E.64.CONSTANT R6, desc[UR10][R4.64] ;  /* 0x0000000a04067981 */ /* 0x000ea8000c1e9b00 */
[----:B------:R-:W3:Y:S01]  /*5400*/  LDG.E.64.CONSTANT R8, desc[UR10][R4.64+0x8] ;  /* 0x0000080a04087981 */ /* 0x000ee2000c1e9b00 */
[----:B------:R-:W-:Y:S01]  /*5410*/  DMUL R10, R24, R24 ;  /* 0x00000018180a7228 */ /* 0x000fe20000000000 */
        /* <DEDUP_REMOVED lines=29> */
.L_x_79:
[----:B------:R-:W-:Y:S05]  /*55f0*/  BSYNC.RECONVERGENT B3 ;  /* 0x0000000000037941 */ /* 0x000fea0003800200 */
.L_x_78:
[----:B------:R-:W-:Y:S02]  /*5600*/  IMAD.X R5, RZ, RZ, R5, P3 ;  /* 0x000000ffff057224 */ /* 0x000fe400018e0605 */
[----:B------:R-:W-:Y:S01]  /*5610*/  VIADD R18, R18, 0x100 ;  /* 0x0000010012127836 */ /* 0x000fe20000000000 */
[----:B------:R-:W-:Y:S06]  /*5620*/  @P2 BRA `(.L_x_80) ;  /* 0xfffffffc006c2947 */ /* 0x000fec000383ffff */
.L_x_77:
[----:B------:R-:W-:Y:S05]  /*5630*/  BSYNC.RECONVERGENT B2 ;  /* 0x0000000000027941 */ /* 0x000fea0003800200 */
.L_x_76:
[----:B------:R-:W-:-:S13]  /*5640*/  ISETP.GE.U32.AND P0, PT, R17, 0x300, PT ;  /* 0x000003001100780c */ /* 0x000fda0003f06070 */
[----:B------:R-:W-:Y:S05]  /*5650*/  @!P0 BRA `(.L_x_75) ;  /* 0x0000000400d08947 */ /* 0x000fea0003800000 */
[----:B------:R-:W0:Y:S01]  /*5660*/  LDCU.64 UR6, c[0x0][0x380] ;  /* 0x00007000ff0677ac */ /* 0x000e220008000a00 */
[----:B------:R-:W-:-:S05]  /*5670*/  IADD3 R3, P0, PT, R18, R3, RZ ;  /* 0x0000000312037210 */ /* 0x000fca0007f1e0ff */
[----:B------:R-:W-:Y:S01]  /*5680*/  IMAD.X R2, RZ, RZ, R2, P0 ;  /* 0x000000ffff027224 */ /* 0x000fe200000e0602 */
[----:B0-----:R-:W-:-:S04]  /*5690*/  LEA R16, P1, R3, UR6, 0x4 ;  /* 0x0000000603107c11 */ /* 0x001fc8000f8220ff */
[----:B------:R-:W-:Y:S02]  /*56a0*/  IADD3 R16, P0, PT, R16, 0x3008, RZ ;  /* 0x0000300810107810 */ /* 0x000fe40007f1e0ff */
[----:B------:R-:W-:-:S05]  /*56b0*/  LEA.HI.X R17, R3, UR7, R2, 0x4, P1 ;  /* 0x0000000703117c11 */ /* 0x000fca00088f2402 */
[----:B------:R-:W-:-:S07]  /*56c0*/  IMAD.X R17, RZ, RZ, R17, P0 ;  /* 0x000000ffff117224 */ /* 0x000fce00000e0611 */
.L_x_89:
[----:B------:R-:W2:Y:S04]  /*56d0*/  LDG.E.64.CONSTANT R14, desc[UR10][R16.64+-0x3008] ;  /* 0xffcff80a100e7981 */ /* 0x000ea8000c1e9b00 */
[----:B------:R-:W3:Y:S04]  /*56e0*/  LDG.E.64.CONSTANT R12, desc[UR10][R16.64+-0x3000] ;  /* 0xffd0000a100c7981 */ /* 0x000ee8000c1e9b00 */
[----:B------:R0:W5:Y:S04]  /*56f0*/  LDG.E.64.CONSTANT R10, desc[UR10][R16.64+-0x2008] ;  /* 0xffdff80a100a7981 */ /* 0x000168000c1e9b00 */
        /* <DEDUP_REMOVED lines=24> */
.L_x_82:
[----:B------:R-:W-:Y:S05]  /*5880*/  BSYNC.RECONVERGENT B2 ;  /* 0x0000000000027941 */ /* 0x000fea0003800200 */
.L_x_81:
        /* <DEDUP_REMOVED lines=25> */
.L_x_84:
[----:B------:R-:W-:Y:S05]  /*5a20*/  BSYNC.RECONVERGENT B2 ;  /* 0x0000000000027941 */ /* 0x000fea0003800200 */
.L_x_83:
        /* <DEDUP_REMOVED lines=25> */
.L_x_86:
[----:B------:R-:W-:Y:S05]  /*5bc0*/  BSYNC.RECONVERGENT B2 ;  /* 0x0000000000027941 */ /* 0x000fea0003800200 */
.L_x_85:
        /* <DEDUP_REMOVED lines=23> */
.L_x_88:
[----:B------:R-:W-:Y:S05]  /*5d40*/  BSYNC.RECONVERGENT B2 ;  /* 0x0000000000027941 */ /* 0x000fea0003800200 */
.L_x_87:
[----:B------:R-:W-:Y:S01]  /*5d50*/  VIADD R18, R18, 0x400 ;  /* 0x0000040012127836 */ /* 0x000fe20000000000 */
[----:B------:R-:W-:-:S04]  /*5d60*/  IADD3 R16, P1, PT, R16, 0x4000, RZ ;  /* 0x0000400010107810 */ /* 0x000fc80007f3e0ff */
[----:B------:R-:W-:Y:S01]  /*5d70*/  ISETP.GE.AND P0, PT, R18, R19, PT ;  /* 0x000000131200720c */ /* 0x000fe20003f06270 */
[----:B------:R-:W-:-:S12]  /*5d80*/  IMAD.X R17, RZ, RZ, R17, P1 ;  /* 0x000000ffff117224 */ /* 0x000fd800008e0611 */
[----:B------:R-:W-:Y:S05]  /*5d90*/  @!P0 BRA `(.L_x_89) ;  /* 0xfffffff8004c8947 */ /* 0x000fea000383ffff */
.L_x_75:
[----:B------:R-:W-:Y:S05]  /*5da0*/  BSYNC.RECONVERGENT B1 ;  /* 0x0000000000017941 */ /* 0x000fea0003800200 */
.L_x_74:
[----:B------:R-:W0:Y:S01]  /*5db0*/  S2R R14, SR_LANEID ;  /* 0x00000000000e7919 */ /* 0x000e220000000000 */
[----:B------:R-:W-:Y:S01]  /*5dc0*/  BSSY.RECONVERGENT B1, `(.L_x_90) ;  /* 0x0000021000017945 */ /* 0x000fe20003800200 */
[----:B------:R-:W-:Y:S01]  /*5dd0*/  IMAD.MOV.U32 R7, RZ, RZ, R22 ;  /* 0x000000ffff077224 */ /* 0x000fe200078e0016 */
[----:B------:R1:W2:Y:S01]  /*5de0*/  SHFL.DOWN PT, R11, R24, 0x1, 0x1f ;  /* 0x08201f00180b7f89 */ /* 0x0002a200000e0000 */
[----:B------:R-:W-:Y:S02]  /*5df0*/  IMAD.MOV.U32 R6, RZ, RZ, R23 ;  /* 0x000000ffff067224 */ /* 0x000fe400078e0017 */
[----:B------:R-:W-:Y:S01]  /*5e00*/  IMAD.MOV.U32 R4, RZ, RZ, R24 ;  /* 0x000000ffff047224 */ /* 0x000fe200078e0018 */
[----:B------:R1:W3:Y:S01]  /*5e10*/  SHFL.DOWN PT, R10, R25, 0x1, 0x1f ;  /* 0x08201f00190a7f89 */ /* 0x0002e200000e0000 */
[----:B------:R-:W-:-:S03]  /*5e20*/  IMAD.MOV.U32 R5, RZ, RZ, R25 ;  /* 0x000000ffff057224 */ /* 0x000fc600078e0019 */
[----:B------:R1:W4:Y:S04]  /*5e30*/  SHFL.DOWN PT, R13, R22, 0x1, 0x1f ;  /* 0x08201f00160d7f89 */ /* 0x00032800000e0000 */
[----:B------:R1:W1:Y:S01]  /*5e40*/  SHFL.DOWN PT, R12, R23, 0x1, 0x1f ;  /* 0x08201f00170c7f89 */ /* 0x00026200000e0000 */
[----:B0-----:R-:W-:-:S13]  /*5e50*/  ISETP.GT.AND P0, PT, R14, 0x1e, PT ;  /* 0x0000001e0e00780c */ /* 0x001fda0003f04270 */
[----:B-1234-:R-:W-:Y:S05]  /*5e60*/  @P0 BRA `(.L_x_91) ;  /* 0x0000000000580947 */ /* 0x01efea0003800000 */
        /* <DEDUP_REMOVED lines=22> */
.L_x_91:
[----:B------:R-:W-:Y:S05]  /*5fd0*/  BSYNC.RECONVERGENT B1 ;  /* 0x0000000000017941 */ /* 0x000fea0003800200 */
.L_x_90:
        /* <DEDUP_REMOVED lines=33> */
.L_x_93:
[----:B------:R-:W-:Y:S05]  /*61f0*/  BSYNC.RECONVERGENT B1 ;  /* 0x0000000000017941 */ /* 0x000fea0003800200 */
.L_x_92:
[----:B------:R-:W-:Y:S01]  /*6200*/  ISETP.GT.AND P0, PT, R14, 0x1b, PT ;  /* 0x0000001b0e00780c */ /* 0x000fe20003f04270 */
[----:B-1----:R1:W1:Y:S01]  /*6210*/  SHFL.DOWN PT, R15, R2, 0x4, 0x1f ;  /* 0x08801f00020f7f89 */ /* 0x00226200000e0000 */
[----:B------:R-:W-:Y:S01]  /*6220*/  BSSY.RECONVERGENT B1, `(.L_x_94) ;  /* 0x000001f000017945 */ /* 0x000fe20003800200 */
[----:B------:R-:W-:Y:S02]  /*6230*/  IMAD.MOV.U32 R11, RZ, RZ, R9 ;  /* 0x000000ffff0b7224 */ /* 0x000fe400078e0009 */
[----:B--2---:R2:W1:Y:S01]  /*6240*/  SHFL.DOWN PT, R16, R3, 0x4, 0x1f ;  /* 0x08801f0003107f89 */ /* 0x00446200000e0000 */
[----:B------:R-:W-:Y:S02]  /*6250*/  IMAD.MOV.U32 R10, RZ, RZ, R8 ;  /* 0x000000ffff0a7224 */ /* 0x000fe400078e0008 */
[----:B0-----:R-:W-:Y:S01]  /*6260*/  IMAD.MOV.U32 R4, RZ, RZ, R2 ;  /* 0x000000ffff047224 */ /* 0x001fe200078e0002 */
[----:B---3--:R2:W0:Y:S01]  /*6270*/  SHFL.DOWN PT, R18, R9, 0x4, 0x1f ;  /* 0x08801f0009127f89 */ /* 0x00842200000e0000 */
[----:B------:R-:W-:-:S03]  /*6280*/  IMAD.MOV.U32 R5, RZ, RZ, R3 ;  /* 0x000000ffff057224 */ /* 0x000fc600078e0003 */
[----:B----4-:R2:W3:Y:S01]  /*6290*/  SHFL.DOWN PT, R17, R8, 0x4, 0x1f ;  /* 0x08801f0008117f89 */ /* 0x0104e200000e0000 */
[----:B------:R-:W-:Y:S05]  /*62a0*/  @P0 BRA `(.L_x_95) ;  /* 0x0000000000580947 */ /* 0x000fea0003800000 */
[----:B-1----:R-:W-:Y:S01]  /*62b0*/  IMAD.MOV.U32 R4, RZ, RZ, R15 ;  /* 0x000000ffff047224 */ /* 0x002fe200078e000f */
[----:B------:R-:W-:Y:S01]  /*62c0*/  DMUL R6, R2, R2 ;  /* 0x0000000202067228 */ /* 0x000fe20000000000 */
[----:B------:R-:W-:Y:S02]  /*62d0*/  IMAD.MOV.U32 R5, RZ, RZ, R16 ;  /* 0x000000ffff057224 */ /* 0x000fe400078e0010 */
[----:B0-----:R-:W-:Y:S02]  /*62e0*/  IMAD.MOV.U32 R11, RZ, RZ, R18 ;  /* 0x000000ffff0b7224 */ /* 0x001fe400078e0012 */
[----:B---3--:R-:W-:Y:S02]  /*62f0*/  IMAD.MOV.U32 R10, RZ, RZ, R17 ;  /* 0x000000ffff0a7224 */ /* 0x008fe400078e0011 */
        /* <DEDUP_REMOVED lines=17> */
.L_x_95:
[----:B------:R-:W-:Y:S05]  /*6410*/  BSYNC.RECONVERGENT B1 ;  /* 0x0000000000017941 */ /* 0x000fea0003800200 */
.L_x_94:
[----:B------:R-:W-:Y:S01]  /*6420*/  ISETP.GT.AND P0, PT, R14, 0x17, PT ;  /* 0x000000170e00780c */ /* 0x000fe20003f04270 */
[----:B-1----:R1:W4:Y:S01]  /*6430*/  SHFL.DOWN PT, R15, R4, 0x8, 0x1f ;  /* 0x09001f00040f7f89 */ /* 0x00232200000e0000 */
[----:B------:R-:W-:Y:S01]  /*6440*/  BSSY.RECONVERGENT B1, `(.L_x_96) ;  /* 0x000001f000017945 */ /* 0x000fe20003800200 */
[----:B--2---:R-:W-:Y:S02]  /*6450*/  IMAD.MOV.U32 R9, RZ, RZ, R11 ;  /* 0x000000ffff097224 */ /* 0x004fe400078e000b */
[----:B------:R1:W2:Y:S01]  /*6460*/  SHFL.DOWN PT, R16, R5, 0x8, 0x1f ;  /* 0x09001f0005107f89 */ /* 0x0002a200000e0000 */
[----:B------:R-:W-:Y:S02]  /*6470*/  IMAD.MOV.U32 R8, RZ, RZ, R10 ;  /* 0x000000ffff087224 */ /* 0x000fe400078e000a */
[----:B------:R-:W-:Y:S01]  /*6480*/  IMAD.MOV.U32 R6, RZ, RZ, R4 ;  /* 0x000000ffff067224 */ /* 0x000fe200078e0004 */
[----:B0-----:R1:W0:Y:S01]  /*6490*/  SHFL.DOWN PT, R18, R11, 0x8, 0x1f ;  /* 0x09001f000b127f89 */ /* 0x00122200000e0000 */
[----:B------:R-:W-:-:S03]  /*64a0*/  IMAD.MOV.U32 R7, RZ, RZ, R5 ;  /* 0x000000ffff077224 */ /* 0x000fc600078e0005 */
[----:B---3--:R1:W3:Y:S01]  /*64b0*/  SHFL.DOWN PT, R17, R10, 0x8, 0x1f ;  /* 0x09001f000a117f89 */ /* 0x0082e200000e0000 */
[----:B------:R-:W-:Y:S05]  /*64c0*/  @P0 BRA `(.L_x_97) ;  /* 0x0000000000580947 */ /* 0x000fea0003800000 */
[----:B----4-:R-:W-:Y:S01]  /*64d0*/  IMAD.MOV.U32 R6, RZ, RZ, R15 ;  /* 0x000000ffff067224 */ /* 0x010fe200078e000f */
[----:B------:R-:W-:Y:S01]  /*64e0*/  DMUL R2, R4, R4 ;  /* 0x0000000404027228 */ /* 0x000fe20000000000 */
[----:B--2---:R-:W-:Y:S02]  /*64f0*/  IMAD.MOV.U32 R7, RZ, RZ, R16 ;  /* 0x000000ffff077224 */ /* 0x004fe400078e0010 */
        /* <DEDUP_REMOVED lines=19> */
.L_x_97:
[----:B------:R-:W-:Y:S05]  /*6630*/  BSYNC.RECONVERGENT B1 ;  /* 0x0000000000017941 */ /* 0x000fea0003800200 */
.L_x_96:
[----:B------:R-:W-:Y:S01]  /*6640*/  ISETP.GT.AND P0, PT, R14, 0xf, PT ;  /* 0x0000000f0e00780c */ /* 0x000fe20003f04270 */
[----:B----4-:R4:W1:Y:S01]  /*6650*/  SHFL.DOWN PT, R15, R6, 0x10, 0x1f ;  /* 0x0a001f00060f7f89 */ /* 0x01086200000e0000 */
[----:B------:R-:W-:Y:S01]  /*6660*/  BSSY.RECONVERGENT B1, `(.L_x_98) ;  /* 0x000001f000017945 */ /* 0x000fe20003800200 */
[----:B------:R-:W-:Y:S02]  /*6670*/  IMAD.MOV.U32 R12, RZ, RZ, R9 ;  /* 0x000000ffff0c7224 */ /* 0x000fe400078e0009 */
[----:B--2---:R4:W2:Y:S01]  /*6680*/  SHFL.DOWN PT, R16, R7, 0x10, 0x1f ;  /* 0x0a001f0007107f89 */ /* 0x0048a200000e0000 */
[----:B------:R-:W-:Y:S02]  /*6690*/  IMAD.MOV.U32 R13, RZ, RZ, R8 ;  /* 0x000000ffff0d7224 */ /* 0x000fe400078e0008 */
[----:B------:R-:W-:Y:S01]  /*66a0*/  IMAD.MOV.U32 R2, RZ, RZ, R6 ;  /* 0x000000ffff027224 */ /* 0x000fe200078e0006 */
[----:B0-----:R4:W0:Y:S01]  /*66b0*/  SHFL.DOWN PT, R18, R9, 0x10, 0x1f ;  /* 0x0a001f0009127f89 */ /* 0x00182200000e0000 */
[----:B------:R-:W-:-:S03]  /*66c0*/  IMAD.MOV.U32 R3, RZ, RZ, R7 ;  /* 0x000000ffff037224 */ /* 0x000fc600078e0007 */
[----:B---3--:R4:W3:Y:S01]  /*66d0*/  SHFL.DOWN PT, R17, R8, 0x10, 0x1f ;  /* 0x0a001f0008117f89 */ /* 0x0088e200000e0000 */
[----:B------:R-:W-:Y:S05]  /*66e0*/  @P0 BRA `(.L_x_99) ;  /* 0x0000000000580947 */ /* 0x000fea0003800000 */
[----:B-1----:R-:W-:Y:S01]  /*66f0*/  IMAD.MOV.U32 R2, RZ, RZ, R15 ;  /* 0x000000ffff027224 */ /* 0x002fe200078e000f */
        /* <DEDUP_REMOVED lines=21> */
.L_x_99:
[----:B------:R-:W-:Y:S05]  /*6850*/  BSYNC.RECONVERGENT B1 ;  /* 0x0000000000017941 */ /* 0x000fea0003800200 */
.L_x_98:
[----:B------:R-:W-:Y:S01]  /*6860*/  ISETP.NE.AND P0, PT, R14, RZ, PT ;  /* 0x000000ff0e00720c */ /* 0x000fe20003f05270 */
[----:B------:R-:W-:-:S12]  /*6870*/  BSSY.RECONVERGENT B1, `(.L_x_100) ;  /* 0x000000a000017945 */ /* 0x000fd80003800200 */
[----:B------:R-:W-:Y:S05]  /*6880*/  @P0 BRA `(.L_x_101) ;  /* 0x0000000000200947 */ /* 0x000fea0003800000 */
[----:B----4-:R-:W4:Y:S01]  /*6890*/  S2R R6, SR_CgaCtaId ;  /* 0x0000000000067919 */ /* 0x010f220000008800 */
[----:B-1----:R-:W-:Y:S02]  /*68a0*/  MOV R5, 0x400 ;  /* 0x0000040000057802 */ /* 0x002fe40000000f00 */
[----:B------:R-:W-:-:S04]  /*68b0*/  SHF.R.U32.HI R4, RZ, 0x1, R0 ;  /* 0x00000001ff047819 */ /* 0x000fc80000011600 */
[----:B------:R-:W-:Y:S02]  /*68c0*/  LOP3.LUT R4, R4, 0x1f0, RZ, 0xc0, !PT ;  /* 0x000001f004047812 */ /* 0x000fe400078ec0ff */
[----:B----4-:R-:W-:-:S05]  /*68d0*/  LEA R5, R6, R5, 0x18 ;  /* 0x0000000506057211 */ /* 0x010fca00078ec0ff */
[----:B------:R-:W-:-:S05]  /*68e0*/  IMAD.IADD R5, R4, 0x1, R5 ;  /* 0x0000000104057824 */ /* 0x000fca00078e0205 */
[----:B------:R1:W-:Y:S04]  /*68f0*/  STS.64 [R5+0x10], R12 ;  /* 0x0000100c05007388 */ /* 0x0003e80000000a00 */
[----:B------:R1:W-:Y:S02]  /*6900*/  STS.64 [R5+0x8], R2 ;  /* 0x0000080205007388 */ /* 0x0003e40000000a00 */
.L_x_101:
[----:B------:R-:W-:Y:S05]  /*6910*/  BSYNC.RECONVERGENT B1 ;  /* 0x0000000000017941 */ /* 0x000fea0003800200 */
.L_x_100:
[----:B------:R-:W-:Y:S01]  /*6920*/  BAR.SYNC.DEFER_BLOCKING 0x0 ;  /* 0x0000000000007b1d */ /* 0x000fe20000010000 */
[----:B------:R-:W-:-:S13]  /*6930*/  ISETP.NE.AND P1, PT, R0, RZ, PT ;  /* 0x000000ff0000720c */ /* 0x000fda0003f25270 */
[----:B------:R-:W-:Y:S05]  /*6940*/  @P1 BRA `(.L_x_34) ;  /* 0x0000000800c41947 */ /* 0x000fea0003800000 */
[----:B-1----:R-:W1:Y:S01]  /*6950*/  S2R R5, SR_CgaCtaId ;  /* 0x0000000000057919 */ /* 0x002e620000008800 */
[----:B------:R-:W-:Y:S01]  /*6960*/  MOV R0, 0x400 ;  /* 0x0000040000007802 */ /* 0x000fe20000000f00 */
[----:B------:R-:W-:Y:S01]  /*6970*/  DMUL R24, R2, R2 ;  /* 0x0000000202187228 */ /* 0x000fe20000000000 */
[----:B------:R-:W-:Y:S02]  /*6980*/  BSSY.RECONVERGENT B1, `(.L_x_102) ;  /* 0x000001a000017945 */ /* 0x000fe40003800200 */
[----:B-1----:R-:W-:-:S05]  /*6990*/  LEA R0, R5, R0, 0x18 ;  /* 0x0000000005007211 */ /* 0x002fca00078ec0ff */
[----:B------:R-:W1:Y:S04]  /*69a0*/  LDS.64 R14, [R0+0x18] ;  /* 0x00001800000e7984 */ /* 0x000e680000000a00 */
[----:B----4-:R-:W4:Y:S04]  /*69b0*/  LDS.128 R8, [R0+0x20] ;  /* 0x0000200000087984 */ /* 0x010f280000000c00 */
[----:B------:R0:W0:Y:S01]  /*69c0*/  LDS.128 R4, [R0+0x30] ;  /* 0x0000300000047984 */ /* 0x0000220000000c00 */
[----:B-1----:R-:W-:Y:S01]  /*69d0*/  DMUL R22, R14, R14 ;  /* 0x0000000e0e167228 */ /* 0x002fe20000000000 */
[----:B--2---:R-:W-:-:S02]  /*69e0*/  IMAD.MOV.U32 R16, RZ, RZ, R14 ;  /* 0x000000ffff107224 */ /* 0x004fc400078e000e */
[----:B---3--:R-:W-:Y:S02]  /*69f0*/  IMAD.MOV.U32 R17, RZ, RZ, R15 ;  /* 0x000000ffff117224 */ /* 0x008fe400078e000f */
[----:B----4-:R-:W-:Y:S02]  /*6a00*/  IMAD.MOV.U32 R21, RZ, RZ, R8 ;  /* 0x000000ffff157224 */ /* 0x010fe400078e0008 */
        /* <DEDUP_REMOVED lines=17> */
.L_x_103:
[----:B------:R-:W-:Y:S05]  /*6b20*/  BSYNC.RECONVERGENT B1 ;  /* 0x0000000000017941 */ /* 0x000fea0003800200 */
.L_x_102:
        /* <DEDUP_REMOVED lines=24> */
.L_x_105:
[----:B------:R-:W-:Y:S05]  /*6cb0*/  BSYNC.RECONVERGENT B1 ;  /* 0x0000000000017941 */ /* 0x000fea0003800200 */
.L_x_104:
        /* <DEDUP_REMOVED lines=24> */
.L_x_107:
[----:B------:R-:W-:Y:S05]  /*6e40*/  BSYNC.RECONVERGENT B1 ;  /* 0x0000000000017941 */ /* 0x000fea0003800200 */
.L_x_106:
        /* <DEDUP_REMOVED lines=24> */
.L_x_109:
[----:B------:R-:W-:Y:S05]  /*6fd0*/  BSYNC.RECONVERGENT B1 ;  /* 0x0000000000017941 */ /* 0x000fea0003800200 */
.L_x_108:
        /* <DEDUP_REMOVED lines=25> */
.L_x_111:
[----:B------:R-:W-:Y:S05]  /*7170*/  BSYNC.RECONVERGENT B1 ;  /* 0x0000000000017941 */ /* 0x000fea0003800200 */
.L_x_110:
        /* <DEDUP_REMOVED lines=24> */
.L_x_113:
[----:B------:R-:W-:Y:S05]  /*7300*/  BSYNC.RECONVERGENT B1 ;  /* 0x0000000000017941 */ /* 0x000fea0003800200 */
.L_x_112:
        /* <DEDUP_REMOVED lines=21> */
.L_x_34:
[----:B------:R-:W-:Y:S05]  /*7460*/  BSYNC.RECONVERGENT B0 ;  /* 0x0000000000007941 */ /* 0x000fea0003800200 */
.L_x_1:
[----:B------:R-:W-:Y:S05]  /*7470*/  @P1 EXIT ;  /* 0x000000000000194d */ /* 0x000fea0003800000 */
[----:B01----:R-:W0:Y:S02]  /*7480*/  LDC.64 R4, c[0x0][0x388] ;  /* 0x0000e200ff047b82 */ /* 0x003e240000000a00 */
[----:B0-----:R-:W-:Y:S04]  /*7490*/  STG.E.64 desc[UR10][R4.64], R2 ;  /* 0x0000000204007986 */ /* 0x001fe8000c101b0a */
[----:B------:R-:W-:Y:S01]  /*74a0*/  STG.E.64 desc[UR10][R4.64+0x8], R12 ;  /* 0x0000080c04007986 */ /* 0x000fe2000c101b0a */
[----:B------:R-:W-:Y:S05]  /*74b0*/  EXIT ;  /* 0x000000000000794d */ /* 0x000fea0003800000 */
.L_x_114:
        /* <DEDUP_REMOVED lines=12> */
.L_x_731:


//--------------------- .text._ZN6thrust24THRUST_300001_SM_1000_NS8cuda_cub4core6detail13_kernel_agentINS1_8__reduce10DrainAgentIlEEJN3cub18CUB_300001_SM_10009GridQueueIyEElEEEvDpT0_ --------------------------
	.section	.text._ZN6thrust24THRUST_300001_SM_1000_NS8cuda_cub4core6detail13_kernel_agentINS1_8__reduce10DrainAgentIlEEJN3cub18CUB_300001_SM_10009GridQueueIyEElEEEvDpT0_,"ax",@progbits
	.align	128
        .global         _ZN6thrust24THRUST_300001_SM_1000_NS8cuda_cub4core6detail13_kernel_agentINS1_8__reduce10DrainAgentIlEEJN3cub18CUB_300001_SM_10009GridQueueIyEElEEEvDpT0_
        .type           _ZN6thrust24THRUST_300001_SM_1000_NS8cuda_cub4core6detail13_kernel_agentINS1_8__reduce10DrainAgentIlEEJN3cub18CUB_300001_SM_10009GridQueueIyEElEEEvDpT0_,@function
        .size           _ZN6thrust24THRUST_300001_SM_1000_NS8cuda_cub4core6detail13_kernel_agentINS1_8__reduce10DrainAgentIlEEJN3cub18CUB_300001_SM_10009GridQueueIyEElEEEvDpT0_,(.L_x_732 - _ZN6thrust24THRUST_300001_SM_1000_NS8cuda_cub4core6detail13_kernel_agentINS1_8__reduce10DrainAgentIlEEJN3cub18CUB_300001_SM_10009GridQueueIyEElEEEvDpT0_)
        .other          _ZN6thrust24THRUST_300001_SM_1000_NS8cuda_cub4core6detail13_kernel_agentINS1_8__reduce10DrainAgentIlEEJN3cub18CUB_300001_SM_10009GridQueueIyEElEEEvDpT0_,@"STO_CUDA_ENTRY STV_DEFAULT"
_ZN6thrust24THRUST_300001_SM_1000_NS8cuda_cub4core6detail13_kernel_agentINS1_8__reduce10DrainAgentIlEEJN3cub18CUB_300001_SM_10009GridQueueIyEElEEEvDpT0_:
.text._ZN6thrust24THRUST_300001_SM_1000_NS8cuda_cub4core6detail13_kernel_agentINS1_8__reduce10DrainAgentIlEEJN3cub18CUB_300001_SM_10009GridQueueIyEElEEEvDpT0_:
[----:B------:R-:W-:Y:S08]  /*0000*/  LDC R1, c[0x0][0x37c] ;  /* 0x0000df00ff017b82 */ /* 0x000ff00000000800 */
[----:B------:R-:W0:Y:S01]  /*0010*/  LDC.64 R2, c[0x0][0x380] ;  /* 0x0000e000ff027b82 */ /* 0x000e220000000a00 */
[----:B------:R-:W0:Y:S07]  /*0020*/  LDCU.64 UR4, c[0x0][0x358] ;  /* 0x00006b00ff0477ac */ /* 0x000e2e0008000a00 */
[----:B------:R-:W1:Y:S01]  /*0030*/  LDC.64 R4, c[0x0][0x388] ;  /* 0x0000e200ff047b82 */ /* 0x000e620000000a00 */
[----:B0-----:R-:W-:Y:S04]  /*0040*/  STG.E.64 desc[UR4][R2.64+0x8], RZ ;  /* 0x000008ff02007986 */ /* 0x001fe8000c101b04 */
[----:B-1----:R-:W-:Y:S01]  /*0050*/  STG.E.64 desc[UR4][R2.64], R4 ;  /* 0x0000000402007986 */ /* 0x002fe2000c101b04 */
[----:B------:R-:W-:Y:S05]  /*0060*/  EXIT ;  /* 0x000000000000794d */ /* 0x000fea0003800000 */
.L_x_115:
        /* <DEDUP_REMOVED lines=9> */
.L_x_732:


//--------------------- .text._ZN6thrust24THRUST_300001_SM_1000_NS8cuda_cub4core6detail13_kernel_agentINS1_8__reduce11ReduceAgentINS0_12zip_iteratorIN4cuda3std3__45tupleIJNS0_10device_ptrIdEENS0_17counting_iteratorIlNS0_11use_defaultESF_SF_EEEEEEEPNSB_IJdlEEESJ_lNS1_9__extrema9arg_max_fIdl10comparatorEEEEJSI_SK_lN3cub18CUB_300001_SM_100013GridEvenShareIlEENSR_9GridQueueIyEESO_EEEvDpT0_ --------------------------
	.section	.text._ZN6thrust24THRUST_300001_SM_1000_NS8cuda_cub4core6detail13_kernel_agentINS1_8__reduce11ReduceAgentINS0_12zip_iteratorIN4cuda3std3__45tupleIJNS0_10device_ptrIdEENS0_17counting_iteratorIlNS0_11use_defaultESF_SF_EEEEEEEPNSB_IJdlEEESJ_lNS1_9__extrema9arg_max_fIdl10comparatorEEEEJSI_SK_lN3cub18CUB_300001_SM_100013GridEvenShareIlEENSR_9GridQueueIyEESO_EEEvDpT0_,"ax",@progbits
	.align	128
        .global         _ZN6thrust24THRUST_300001_SM_1000_NS8cuda_cub4core6detail13_kernel_agentINS1_8__reduce11ReduceAgentINS0_12zip_iteratorIN4cuda3std3__45tupleIJNS0_10device_ptrIdEENS0_17counting_iteratorIlNS0_11use_defaultESF_SF_EEEEEEEPNSB_IJdlEEESJ_lNS1_9__extrema9arg_max_fIdl10comparatorEEEEJSI_SK_lN3cub18CUB_300001_SM_100013GridEvenShareIlEENSR_9GridQueueIyEESO_EEEvDpT0_
        .type           _ZN6thrust24THRUST_300001_SM_1000_NS8cuda_cub4core6detail13_kernel_agentINS1_8__reduce11ReduceAgentINS0_12zip_iteratorIN4cuda3std3__45tupleIJNS0_10device_ptrIdEENS0_17counting_iteratorIlNS0_11use_defaultESF_SF_EEEEEEEPNSB_IJdlEEESJ_lNS1_9__extrema9arg_max_fIdl10comparatorEEEEJSI_SK_lN3cub18CUB_300001_SM_100013GridEvenShareIlEENSR_9GridQueueIyEESO_EEEvDpT0_,@function
        .size           _ZN6thrust24THRUST_300001_SM_1000_NS8cuda_cub4core6detail13_kernel_agentINS1_8__reduce11ReduceAgentINS0_12zip_iteratorIN4cuda3std3__45tupleIJNS0_10device_ptrIdEENS0_17counting_iteratorIlNS0_11use_defaultESF_SF_EEEEEEEPNSB_IJdlEEESJ_lNS1_9__extrema9arg_max_fIdl10comparatorEEEEJSI_SK_lN3cub18CUB_300001_SM_100013GridEvenShareIlEENSR_9GridQueueIyEESO_EEEvDpT0_,(.L_x_733 - _ZN6thrust24THRUST_300001_SM_1000_NS8cuda_cub4core6detail13_kernel_agentINS1_8__reduce11ReduceAgentINS0_12zip_iteratorIN4cuda3std3__45tupleIJNS0_10device_ptrIdEENS0_17counting_iteratorIlNS0_11use_defaultESF_SF_EEEEEEEPNSB_IJdlEEESJ_lNS1_9__extrema9arg_max_fIdl10comparatorEEEEJSI_SK_lN3cub18CUB_300001_SM_100013GridEvenShareIlEENSR_9GridQueueIyEESO_EEEvDpT0_)
        .other          _ZN6thrust24THRUST_300001_SM_1000_NS8cuda_cub4core6detail13_kernel_agentINS1_8__reduce11ReduceAgentINS0_12zip_iteratorIN4cuda3std3__45tupleIJNS0_10device_ptrIdEENS0_17counting_iteratorIlNS0_11use_defaultESF_SF_EEEEEEEPNSB_IJdlEEESJ_lNS1_9__extrema9arg_max_fIdl10comparatorEEEEJSI_SK_lN3cub18CUB_300001_SM_100013GridEvenShareIlEENSR_9GridQueueIyEESO_EEEvDpT0_,@"STO_CUDA_ENTRY STV_DEFAULT"
_ZN6thrust24THRUST_300001_SM_1000_NS8cuda_cub4core6detail13_kernel_agentINS1_8__reduce11ReduceAgentINS0_12zip_iteratorIN4cuda3std3__45tupleIJNS0_10device_ptrIdEENS0_17counting_iteratorIlNS0_11use_defaultESF_SF_EEEEEEEPNSB_IJdlEEESJ_lNS1_9__extrema9arg_max_fIdl10comparatorEEEEJSI_SK_lN3cub18CUB_300001_SM_100013GridEvenShareIlEENSR_9GridQueueIyEESO_EEEvDpT0_:
.text._ZN6thrust24THRUST_300001_SM_1000_NS8cuda_cub4core6detail13_kernel_agentINS1_8__reduce11ReduceAgentINS0_12zip_iteratorIN4cuda3std3__45tupleIJNS0_10device_ptrIdEENS0_17counting_iteratorIlNS0_11use_defaultESF_SF_EEEEEEEPNSB_IJdlEEESJ_lNS1_9__extrema9arg_max_fIdl10comparatorEEEEJSI_SK_lN3cub18CUB_300001_SM_100013GridEvenShareIlEENSR_9GridQueueIyEESO_EEEvDpT0_:
[----:B------:R-:W-:Y:S01]  /*0000*/  LDC R1, c[0x0][0x37c] ;  /* 0x0000df00ff017b82 */ /* 0x000fe20000000800 */
[----:B------:R-:W0:Y:S01]  /*0010*/  S2R R0, SR_CTAID.X ;  /* 0x0000000000007919 */ /* 0x000e220000002500 */
[----:B------:R-:W1:Y:S01]  /*0020*/  LDCU.64 UR4, c[0x0][0x398] ;  /* 0x00007300ff0477ac */ /* 0x000e620008000a00 */
[----:B------:R-:W-:Y:S01]  /*0030*/  BSSY.RECONVERGENT B0, `(.L_x_116) ;  /* 0x00006f4000007945 */ /* 0x000fe20003800200 */
[----:B------:R-:W2:Y:S01]  /*0040*/  LDCU UR6, c[0x0][0x370] ;  /* 0x00006e00ff0677ac */ /* 0x000ea20008000800 */
[----:B------:R-:W3:Y:S01]  /*0050*/  LDCU.64 UR10, c[0x0][0x358] ;  /* 0x00006b00ff0a77ac */ /* 0x000ee20008000a00 */
[----:B-1----:R-:W-:Y:S02]  /*0060*/  IMAD.U32 R22, RZ, RZ, UR4 ;  /* 0x00000004ff167e24 */ /* 0x002fe4000f8e00ff */
[----:B------:R-:W-:Y:S01]  /*0070*/  IMAD.U32 R14, RZ, RZ, UR5 ;  /* 0x00000005ff0e7e24 */ /* 0x000fe2000f8e00ff */
[----:B--2---:R-:W-:Y:S01]  /*0080*/  UIMAD UR6, UR6, 0x500, URZ ;  /* 0x00000500060678a4 */ /* 0x004fe2000f8e02ff */
[----:B0-----:R-:W-:-:S05]  /*0090*/  IMAD R7, R0, 0x500, RZ ;  /* 0x0000050000077824 */ /* 0x001fca00078e02ff */
[----:B------:R-:W-:-:S04]  /*00a0*/  IADD3 R3, P1, PT, R7, 0x500, RZ ;  /* 0x0000050007037810 */ /* 0x000fc80007f3e0ff */
[----:B------:R-:W-:Y:S01]  /*00b0*/  ISETP.GT.U32.AND P0, PT, R3, R22, PT ;  /* 0x000000160300720c */ /* 0x000fe20003f04070 */
[----:B------:R-:W-:-:S05]  /*00c0*/  IMAD.X R3, RZ, RZ, RZ, P1 ;  /* 0x000000ffff037224 */ /* 0x000fca00008e06ff */
[----:B------:R-:W-:-:S13]  /*00d0*/  ISETP.GT.AND.EX P0, PT, R3, R14, PT, P0 ;  /* 0x0000000e0300720c */ /* 0x000fda0003f04300 */
[----:B---3--:R-:W-:Y:S05]  /*00e0*/  @!P0 BRA `(.L_x_117) ;  /* 0x0000003c00d08947 */ /* 0x008fea0003800000 */
[----:B------:R-:W0:Y:S01]  /*00f0*/  S2R R3, SR_TID.X ;  /* 0x0000000000037919 */ /* 0x000e220000002100 */
[----:B------:R-:W-:Y:S01]  /*0100*/  IMAD.IADD R2, R22, 0x1, -R7 ;  /* 0x0000000116027824 */ /* 0x000fe200078e0a07 */
[----:B------:R-:W-:Y:S01]  /*0110*/  BSSY.RECONVERGENT B1, `(.L_x_118) ;  /* 0x0000010000017945 */ /* 0x000fe20003800200 */
[----:B------:R-:W-:Y:S01]  /*0120*/  IMAD.MOV.U32 R24, RZ, RZ, RZ ;  /* 0x000000ffff187224 */ /* 0x000fe200078e00ff */
[----:B------:R-:W-:Y:S01]  /*0130*/  CS2R R12, SRZ ;  /* 0x00000000000c7805 */ /* 0x000fe2000001ff00 */
[----:B------:R-:W-:Y:S01]  /*0140*/  IMAD.MOV.U32 R23, RZ, RZ, RZ ;  /* 0x000000ffff177224 */ /* 0x000fe200078e00ff */
[----:B0-----:R-:W-:Y:S01]  /*0150*/  ISETP.GE.AND P0, PT, R3, R2, PT ;  /* 0x000000020300720c */ /* 0x001fe20003f06270 */
[----:B------:R-:W-:-:S12]  /*0160*/  IMAD.MOV.U32 R6, RZ, RZ, R3 ;  /* 0x000000ffff067224 */ /* 0x000fd800078e0003 */
[----:B------:R-:W-:Y:S05]  /*0170*/  @P0 BRA `(.L_x_119) ;  /* 0x0000000000240947 */ /* 0x000fea0003800000 */
[----:B------:R-:W0:Y:S01]  /*0180*/  LDCU.128 UR4, c[0x0][0x380] ;  /* 0x00007000ff0477ac */ /* 0x000e220008000c00 */
[----:B------:R-:W-:-:S05]  /*0190*/  IADD3 R24, P0, PT, R7, R3, RZ ;  /* 0x0000000307187210 */ /* 0x000fca0007f1e0ff */
[----:B------:R-:W-:Y:S01]  /*01a0*/  IMAD.X R23, RZ, RZ, RZ, P0 ;  /* 0x000000ffff177224 */ /* 0x000fe200000e06ff */
[----:B0-----:R-:W-:-:S04]  /*01b0*/  LEA R12, P1, R24, UR4, 0x3 ;  /* 0x00000004180c7c11 */ /* 0x001fc8000f8218ff */
[----:B------:R-:W-:-:S06]  /*01c0*/  LEA.HI.X R13, R24, UR5, R23, 0x3, P1 ;  /* 0x00000005180d7c11 */ /* 0x000fcc00088f1c17 */
[----:B------:R-:W5:Y:S01]  /*01d0*/  LDG.E.64 R12, desc[UR10][R12.64] ;  /* 0x0000000a0c0c7981 */ /* 0x000f62000c1e1b00 */
[----:B------:R-:W-:Y:S01]  /*01e0*/  IADD3 R24, P0, PT, R24, UR6, RZ ;  /* 0x0000000618187c10 */ /* 0x000fe2000ff1e0ff */
[----:B------:R-:W-:-:S03]  /*01f0*/  VIADD R6, R3, 0x100 ;  /* 0x0000010003067836 */ /* 0x000fc60000000000 */
[----:B------:R-:W-:-:S09]  /*0200*/  IADD3.X R23, PT, PT, R23, UR7, RZ, P0, !PT ;  /* 0x0000000717177c10 */ /* 0x000fd200087fe4ff */
.L_x_119:
[----:B------:R-:W-:Y:S05]  /*0210*/  BSYNC.RECONVERGENT B1 ;  /* 0x0000000000017941 */ /* 0x000fea0003800200 */
.L_x_118:
[----:B------:R-:W-:Y:S01]  /*0220*/  ISETP.GE.AND P0, PT, R6, R2, PT ;  /* 0x000000020600720c */ /* 0x000fe20003f06270 */
[----:B------:R-:W-:-:S12]  /*0230*/  BSSY.RECONVERGENT B1, `(.L_x_120) ;  /* 0x00000b9000017945 */ /* 0x000fd80003800200 */
[----:B------:R-:W-:Y:S05]  /*0240*/  @P0 BRA `(.L_x_121) ;  /* 0x0000000800dc0947 */ /* 0x000fea0003800000 */
[----:B------:R-:W-:Y:S01]  /*0250*/  LOP3.LUT R4, RZ, R6, RZ, 0x33, !PT ;  /* 0x00000006ff047212 */ /* 0x000fe200078e33ff */
[----:B------:R-:W-:Y:S03]  /*0260*/  BSSY.RECONVERGENT B2, `(.L_x_122) ;  /* 0x0000036000027945 */ /* 0x000fe60003800200 */
[----:B------:R-:W-:-:S04]  /*0270*/  IADD3 R22, PT, PT, -R7, R22, R4 ;  /* 0x0000001607167210 */ /* 0x000fc80007ffe104 */
[----:B------:R-:W-:-:S04]  /*0280*/  LOP3.LUT R4, R22, 0x300, RZ, 0xc0, !PT ;  /* 0x0000030016047812 */ /* 0x000fc800078ec0ff */
[----:B------:R-:W-:-:S13]  /*0290*/  ISETP.NE.AND P0, PT, R4, 0x300, PT ;  /* 0x000003000400780c */ /* 0x000fda0003f05270 */
[----:B------:R-:W-:Y:S05]  /*02a0*/  @!P0 BRA `(.L_x_123) ;  /* 0x0000000000c48947 */ /* 0x000fea0003800000 */
[----:B------:R-:W0:Y:S01]  /*02b0*/  LDCU.128 UR4, c[0x0][0x380] ;  /* 0x00007000ff0477ac */ /* 0x000e220008000c00 */
[----:B------:R-:W-:Y:S02]  /*02c0*/  IADD3 R19, P0, PT, R7, R6, RZ ;  /* 0x0000000607137210 */ /* 0x000fe40007f1e0ff */
[----:B------:R-:W-:-:S03]  /*02d0*/  LEA.HI R4, R22, 0x1, RZ, 0x18 ;  /* 0x0000000116047811 */ /* 0x000fc600078fc0ff */
[----:B------:R-:W-:Y:S01]  /*02e0*/  IMAD.X R20, RZ, RZ, RZ, P0 ;  /* 0x000000ffff147224 */ /* 0x000fe200000e06ff */
[----:B------:R-:W-:-:S05]  /*02f0*/  LOP3.LUT R4, R4, 0x3, RZ, 0xc0, !PT ;  /* 0x0000000304047812 */ /* 0x000fca00078ec0ff */
[----:B------:R-:W-:Y:S01]  /*0300*/  IMAD.MOV R18, RZ, RZ, -R4 ;  /* 0x000000ffff127224 */ /* 0x000fe200078e0a04 */
[C---:B0-----:R-:W-:Y:S02]  /*0310*/  LEA R16, P2, R19.reuse, UR4, 0x3 ;  /* 0x0000000413107c11 */ /* 0x041fe4000f8418ff */
[C---:B------:R-:W-:Y:S02]  /*0320*/  IADD3 R17, P1, PT, R19.reuse, UR6, RZ ;  /* 0x0000000613117c10 */ /* 0x040fe4000ff3e0ff */
[----:B------:R-:W-:Y:S02]  /*0330*/  LEA.HI.X R19, R19, UR5, R20, 0x3, P2 ;  /* 0x0000000513137c11 */ /* 0x000fe400090f1c14 */
[----:B------:R-:W-:-:S09]  /*0340*/  IADD3.X R20, PT, PT, R20, UR7, RZ, P1, !PT ;  /* 0x0000000714147c10 */ /* 0x000fd20008ffe4ff */
.L_x_126:
[----:B------:R-:W-:Y:S02]  /*0350*/  IMAD.MOV.U32 R4, RZ, RZ, R16 ;  /* 0x000000ffff047224 */ /* 0x000fe400078e0010 */
[----:B------:R-:W-:-:S06]  /*0360*/  IMAD.MOV.U32 R5, RZ, RZ, R19 ;  /* 0x000000ffff057224 */ /* 0x000fcc00078e0013 */
[----:B------:R-:W2:Y:S01]  /*0370*/  LDG.E.64 R4, desc[UR10][R4.64] ;  /* 0x0000000a04047981 */ /* 0x000ea2000c1e1b00 */
[----:B-----5:R-:W-:Y:S01]  /*0380*/  DMUL R8, R12, R12 ;  /* 0x0000000c0c087228 */ /* 0x020fe20000000000 */
[----:B------:R-:W-:Y:S01]  /*0390*/  BSSY.RECONVERGENT B3, `(.L_x_124) ;  /* 0x000001b000037945 */ /* 0x000fe20003800200 */
[----:B------:R-:W-:Y:S02]  /*03a0*/  IMAD.MOV.U32 R26, RZ, RZ, R24 ;  /* 0x000000ffff1a7224 */ /* 0x000fe400078e0018 */
[----:B------:R-:W-:Y:S02]  /*03b0*/  IMAD.MOV.U32 R21, RZ, RZ, R23 ;  /* 0x000000ffff157224 */ /* 0x000fe400078e0017 */
[----:B------:R-:W-:Y:S02]  /*03c0*/  IMAD.MOV.U32 R14, RZ, RZ, R12 ;  /* 0x000000ffff0e7224 */ /* 0x000fe400078e000c */
[----:B------:R-:W-:Y:S02]  /*03d0*/  IMAD.MOV.U32 R15, RZ, RZ, R13 ;  /* 0x000000ffff0f7224 */ /* 0x000fe400078e000d */
[----:B------:R-:W-:-:S02]  /*03e0*/  VIADD R18, R18, 0x1 ;  /* 0x0000000112127836 */ /* 0x000fc40000000000 */
[----:B------:R-:W-:Y:S02]  /*03f0*/  IMAD.MOV.U32 R24, RZ, RZ, R17 ;  /* 0x000000ffff187224 */ /* 0x000fe400078e0011 */
[----:B------:R-:W-:Y:S01]  /*0400*/  IMAD.MOV.U32 R23, RZ, RZ, R20 ;  /* 0x000000ffff177224 */ /* 0x000fe200078e0014 */
[----:B--2---:R-:W-:Y:S01]  /*0410*/  DMUL R10, R4, R4 ;  /* 0x00000004040a7228 */ /* 0x004fe20000000000 */
[----:B------:R-:W-:Y:S02]  /*0420*/  IMAD.MOV.U32 R12, RZ, RZ, R4 ;  /* 0x000000ffff0c7224 */ /* 0x000fe400078e0004 */
[----:B------:R-:W-:-:S05]  /*0430*/  IMAD.MOV.U32 R13, RZ, RZ, R5 ;  /* 0x000000ffff0d7224 */ /* 0x000fca00078e0005 */
        /* <DEDUP_REMOVED lines=16> */
.L_x_125:
[----:B------:R-:W-:Y:S05]  /*0540*/  BSYNC.RECONVERGENT B3 ;  /* 0x0000000000037941 */ /* 0x000fea0003800200 */
.L_x_124:
[----:B------:R-:W-:Y:S01]  /*0550*/  ISETP.NE.AND P2, PT, R18, RZ, PT ;  /* 0x000000ff1200720c */ /* 0x000fe20003f45270 */
[----:B------:R-:W-:Y:S01]  /*0560*/  VIADD R6, R6, 0x100 ;  /* 0x0000010006067836 */ /* 0x000fe20000000000 */
[----:B------:R-:W-:Y:S02]  /*0570*/  IADD3 R16, P1, PT, R16, 0x800, RZ ;  /* 0x0000080010107810 */ /* 0x000fe40007f3e0ff */
[----:B------:R-:W-:-:S03]  /*0580*/  IADD3 R17, P0, PT, R17, 0x100, RZ ;  /* 0x0000010011117810 */ /* 0x000fc60007f1e0ff */
[----:B------:R-:W-:Y:S02]  /*0590*/  IMAD.X R19, RZ, RZ, R19, P1 ;  /* 0x000000ffff137224 */ /* 0x000fe400008e0613 */
[----:B------:R-:W-:-:S04]  /*05a0*/  IMAD.X R20, RZ, RZ, R20, P0 ;  /* 0x000000ffff147224 */ /* 0x000fc800000e0614 */
[----:B------:R-:W-:Y:S05]  /*05b0*/  @P2 BRA `(.L_x_126) ;  /* 0xfffffffc00642947 */ /* 0x000fea000383ffff */
.L_x_123:
[----:B------:R-:W-:Y:S05]  /*05c0*/  BSYNC.RECONVERGENT B2 ;  /* 0x0000000000027941 */ /* 0x000fea0003800200 */
.L_x_122:
[----:B------:R-:W-:-:S13]  /*05d0*/  ISETP.GE.U32.AND P0, PT, R22, 0x300, PT ;  /* 0x000003001600780c */ /* 0x000fda0003f06070 */
[----:B------:R-:W-:Y:S05]  /*05e0*/  @!P0 BRA `(.L_x_121) ;  /* 0x0000000400f48947 */ /* 0x000fea0003800000 */
[----:B------:R-:W-:-:S07]  /*05f0*/  VIADD R4, R6, 0x200 ;  /* 0x0000020006047836 */ /* 0x000fce0000000000 */
.L_x_135:
[----:B------:R-:W0:Y:S01]  /*0600*/  LDC.64 R16, c[0x0][0x380] ;  /* 0x0000e000ff107b82 */ /* 0x000e220000000a00 */
[----:B------:R-:W-:-:S05]  /*0610*/  VIADD R6, R4, 0xfffffe00 ;  /* 0xfffffe0004067836 */ /* 0x000fca0000000000 */
[----:B------:R-:W-:Y:S02]  /*0620*/  IADD3 R5, P0, PT, R7, R6, RZ ;  /* 0x0000000607057210 */ /* 0x000fe40007f1e0ff */
[----:B------:R-:W1:Y:S02]  /*0630*/  LDC.64 R8, c[0x0][0x388] ;  /* 0x0000e200ff087b82 */ /* 0x000e640000000a00 */
[----:B------:R-:W-:Y:S02]  /*0640*/  LEA.HI.X.SX32 R6, R6, RZ, 0x1, P0 ;  /* 0x000000ff06067211 */ /* 0x000fe400000f0eff */
[----:B0-----:R-:W-:-:S04]  /*0650*/  LEA R16, P0, R5, R16, 0x3 ;  /* 0x0000001005107211 */ /* 0x001fc800078018ff */
[----:B------:R-:W-:-:S05]  /*0660*/  LEA.HI.X R17, R5, R17, R6, 0x3, P0 ;  /* 0x0000001105117211 */ /* 0x000fca00000f1c06 */
[----:B------:R-:W2:Y:S01]  /*0670*/  LDG.E.64 R14, desc[UR10][R16.64] ;  /* 0x0000000a100e7981 */ /* 0x000ea2000c1e1b00 */
[----:B-----5:R-:W-:Y:S01]  /*0680*/  DMUL R18, R12, R12 ;  /* 0x0000000c0c127228 */ /* 0x020fe20000000000 */
[----:B-1----:R-:W-:Y:S01]  /*0690*/  IADD3 R25, P1, PT, R5, R8, RZ ;  /* 0x0000000805197210 */ /* 0x002fe20007f3e0ff */
[----:B------:R-:W-:Y:S04]  /*06a0*/  BSSY.RECONVERGENT B2, `(.L_x_127) ;  /* 0x0000017000027945 */ /* 0x000fe80003800200 */
[----:B------:R-:W-:Y:S02]  /*06b0*/  IMAD.X R22, R6, 0x1, R9, P1 ;  /* 0x0000000106167824 */ /* 0x000fe400008e0609 */
[----:B------:R-:W-:Y:S02]  /*06c0*/  IMAD.MOV.U32 R5, RZ, RZ, R25 ;  /* 0x000000ffff057224 */ /* 0x000fe400078e0019 */
[----:B------:R-:W-:Y:S01]  /*06d0*/  IMAD.MOV.U32 R6, RZ, RZ, R22 ;  /* 0x000000ffff067224 */ /* 0x000fe200078e0016 */
[----:B--2---:R-:W-:Y:S01]  /*06e0*/  DMUL R20, R14, R14 ;  /* 0x0000000e0e147228 */ /* 0x004fe20000000000 */
[----:B------:R-:W-:-:S02]  /*06f0*/  IMAD.MOV.U32 R10, RZ, RZ, R14 ;  /* 0x000000ffff0a7224 */ /* 0x000fc400078e000e */
        /* <DEDUP_REMOVED lines=17> */
.L_x_128:
[----:B------:R-:W-:Y:S05]  /*0810*/  BSYNC.RECONVERGENT B2 ;  /* 0x0000000000027941 */ /* 0x000fea0003800200 */
.L_x_127:
[----:B------:R-:W2:Y:S04]  /*0820*/  LDG.E.64 R12, desc[UR10][R16.64+0x800] ;  /* 0x0008000a100c7981 */ /* 0x000ea8000c1e1b00 */
[----:B------:R0:W5:Y:S04]  /*0830*/  LDG.E.64 R14, desc[UR10][R16.64+0x1000] ;  /* 0x0010000a100e7981 */ /* 0x000168000c1e1b00 */
[----:B------:R-:W5:Y:S01]  /*0840*/  LDG.E.64 R16, desc[UR10][R16.64+0x1800] ;  /* 0x0018000a10107981 */ /* 0x000f62000c1e1b00 */
[----:B------:R-:W-:Y:S01]  /*0850*/  DMUL R20, R10, R10 ;  /* 0x0000000a0a147228 */ /* 0x000fe20000000000 */
[----:B------:R-:W-:Y:S01]  /*0860*/  VIADD R22, R4, 0xffffff00 ;  /* 0xffffff0004167836 */ /* 0x000fe20000000000 */
[----:B------:R-:W-:Y:S04]  /*0870*/  BSSY.RECONVERGENT B2, `(.L_x_129) ;  /* 0x0000019000027945 */ /* 0x000fe80003800200 */
[----:B------:R-:W-:-:S02]  /*0880*/  SHF.R.S32.HI R24, RZ, 0x1f, R22 ;  /* 0x0000001fff187819 */ /* 0x000fc40000011416 */
[----:B------:R-:W-:-:S04]  /*0890*/  IADD3 R26, P1, P2, R22, R8, R7 ;  /* 0x00000008161a7210 */ /* 0x000fc80007a3e007 */
[----:B------:R-:W-:Y:S01]  /*08a0*/  IADD3.X R27, PT, PT, R24, R9, RZ, P1, P2 ;  /* 0x00000009181b7210 */ /* 0x000fe20000fe44ff */
[----:B------:R-:W-:-:S04]  /*08b0*/  IMAD.MOV.U32 R25, RZ, RZ, R26 ;  /* 0x000000ffff197224 */ /* 0x000fc800078e001a */
[----:B------:R-:W-:Y:S01]  /*08c0*/  IMAD.MOV.U32 R24, RZ, RZ, R27 ;  /* 0x000000ffff187224 */ /* 0x000fe200078e001b */
[----:B--2---:R-:W-:Y:S01]  /*08d0*/  DMUL R18, R12, R12 ;  /* 0x0000000c0c127228 */ /* 0x004fe20000000000 */
[----:B------:R-:W-:Y:S02]  /*08e0*/  IMAD.MOV.U32 R22, RZ, RZ, R12 ;  /* 0x000000ffff167224 */ /* 0x000fe400078e000c */
[----:B------:R-:W-:-:S05]  /*08f0*/  IMAD.MOV.U32 R23, RZ, RZ, R13 ;  /* 0x000000ffff177224 */ /* 0x000fca00078e000d */
        /* <DEDUP_REMOVED lines=16> */
.L_x_130:
[----:B------:R-:W-:Y:S05]  /*0a00*/  BSYNC.RECONVERGENT B2 ;  /* 0x0000000000027941 */ /* 0x000fea0003800200 */
.L_x_129:
[----:B-----5:R-:W-:Y:S01]  /*0a10*/  DMUL R18, R14, R14 ;  /* 0x0000000e0e127228 */ /* 0x020fe20000000000 */
[----:B------:R-:W-:Y:S01]  /*0a20*/  SHF.R.S32.HI R6, RZ, 0x1f, R4 ;  /* 0x0000001fff067819 */ /* 0x000fe20000011404 */
[----:B------:R-:W-:Y:S01]  /*0a30*/  DMUL R12, R22, R22 ;  /* 0x00000016160c7228 */ /* 0x000fe20000000000 */
[----:B------:R-:W-:Y:S01]  /*0a40*/  IADD3 R20, P1, P2, R4, R8, R7 ;  /* 0x0000000804147210 */ /* 0x000fe20007a3e007 */
[----:B------:R-:W-:Y:S01]  /*0a50*/  BSSY.RECONVERGENT B2, `(.L_x_131) ;  /* 0x0000016000027945 */ /* 0x000fe20003800200 */
[----:B------:R-:W-:Y:S02]  /*0a60*/  IMAD.MOV.U32 R10, RZ, RZ, R14 ;  /* 0x000000ffff0a7224 */ /* 0x000fe400078e000e */
[----:B------:R-:W-:Y:S01]  /*0a70*/  IADD3.X R21, PT, PT, R6, R9, RZ, P1, P2 ;  /* 0x0000000906157210 */ /* 0x000fe20000fe44ff */
[----:B------:R-:W-:Y:S02]  /*0a80*/  IMAD.MOV.U32 R6, RZ, RZ, R20 ;  /* 0x000000ffff067224 */ /* 0x000fe400078e0014 */
[----:B------:R-:W-:Y:S01]  /*0a90*/  DSETP.GEU.AND P0, PT, R12, R18, PT ;  /* 0x000000120c00722a */ /* 0x000fe20003f0e000 */
[----:B------:R-:W-:-:S02]  /*0aa0*/  IMAD.MOV.U32 R11, RZ, RZ, R15 ;  /* 0x000000ffff0b7224 */ /* 0x000fc400078e000f */
[----:B------:R-:W-:-:S11]  /*0ab0*/  IMAD.MOV.U32 R5, RZ, RZ, R21 ;  /* 0x000000ffff057224 */ /* 0x000fd600078e0015 */
        /* <DEDUP_REMOVED lines=15> */
.L_x_132:
[----:B------:R-:W-:Y:S05]  /*0bb0*/  BSYNC.RECONVERGENT B2 ;  /* 0x0000000000027941 */ /* 0x000fea0003800200 */
.L_x_131:
[----:B------:R-:W-:Y:S01]  /*0bc0*/  DMUL R14, R16, R16 ;  /* 0x00000010100e7228 */ /* 0x000fe20000000000 */
[----:B------:R-:W-:Y:S01]  /*0bd0*/  VIADD R12, R4, 0x100 ;  /* 0x00000100040c7836 */ /* 0x000fe20000000000 */
[----:B------:R-:W-:Y:S01]  /*0be0*/  DMUL R18, R10, R10 ;  /* 0x0000000a0a127228 */ /* 0x000fe20000000000 */
[----:B------:R-:W-:Y:S01]  /*0bf0*/  BSSY.RECONVERGENT B2, `(.L_x_133) ;  /* 0x0000018000027945 */ /* 0x000fe20003800200 */
[----:B------:R-:W-:Y:S02]  /*0c00*/  IMAD.MOV.U32 R13, RZ, RZ, R17 ;  /* 0x000000ffff0d7224 */ /* 0x000fe400078e0011 */
[----:B------:R-:W-:Y:S02]  /*0c10*/  IADD3 R21, P1, P2, R12, R8, R7 ;  /* 0x000000080c157210 */ /* 0x000fe40007a3e007 */
[----:B------:R-:W-:Y:S02]  /*0c20*/  SHF.R.S32.HI R12, RZ, 0x1f, R12 ;  /* 0x0000001fff0c7819 */ /* 0x000fe4000001140c */
[----:B------:R-:W-:Y:S01]  /*0c30*/  DSETP.GEU.AND P0, PT, R18, R14, PT ;  /* 0x0000000e1200722a */ /* 0x000fe20003f0e000 */
[----:B------:R-:W-:Y:S01]  /*0c40*/  IMAD.MOV.U32 R24, RZ, RZ, R21 ;  /* 0x000000ffff187224 */ /* 0x000fe200078e0015 */
[----:B------:R-:W-:Y:S01]  /*0c50*/  IADD3.X R8, PT, PT, R12, R9, RZ, P1, P2 ;  /* 0x000000090c087210 */ /* 0x000fe20000fe44ff */
[----:B------:R-:W-:-:S04]  /*0c60*/  IMAD.MOV.U32 R12, RZ, RZ, R16 ;  /* 0x000000ffff0c7224 */ /* 0x000fc800078e0010 */
[----:B------:R-:W-:-:S07]  /*0c70*/  IMAD.MOV.U32 R23, RZ, RZ, R8 ;  /* 0x000000ffff177224 */ /* 0x000fce00078e0008 */
        /* <DEDUP_REMOVED lines=15> */
.L_x_134:
[----:B------:R-:W-:Y:S05]  /*0d70*/  BSYNC.RECONVERGENT B2 ;  /* 0x0000000000027941 */ /* 0x000fea0003800200 */
.L_x_133:
[C---:B------:R-:W-:Y:S02]  /*0d80*/  VIADD R5, R4.reuse, 0x200 ;  /* 0x0000020004057836 */ /* 0x040fe40000000000 */
[----:B------:R-:W-:-:S03]  /*0d90*/  VIADD R4, R4, 0x400 ;  /* 0x0000040004047836 */ /* 0x000fc60000000000 */
[----:B------:R-:W-:-:S13]  /*0da0*/  ISETP.GE.AND P0, PT, R5, R2, PT ;  /* 0x000000020500720c */ /* 0x000fda0003f06270 */
[----:B------:R-:W-:Y:S05]  /*0db0*/  @!P0 BRA `(.L_x_135) ;  /* 0xfffffff800108947 */ /* 0x000fea000383ffff */
.L_x_121:
[----:B------:R-:W-:Y:S05]  /*0dc0*/  BSYNC.RECONVERGENT B1 ;  /* 0x0000000000017941 */ /* 0x000fea0003800200 */
.L_x_120:
[----:B------:R-:W-:-:S13]  /*0dd0*/  ISETP.GE.AND P0, PT, R2, 0x100, PT ;  /* 0x000001000200780c */ /* 0x000fda0003f06270 */
[----:B------:R-:W-:Y:S05]  /*0de0*/  @!P0 BRA `(.L_x_136) ;  /* 0x0000001400b08947 */ /* 0x000fea0003800000 */
[----:B------:R-:W0:Y:S01]  /*0df0*/  S2R R11, SR_LANEID ;  /* 0x00000000000b7919 */ /* 0x000e220000000000 */
[----:B------:R-:W-:Y:S01]  /*0e00*/  BSSY.RECONVERGENT B1, `(.L_x_137) ;  /* 0x0000021000017945 */ /* 0x000fe20003800200 */
[----:B------:R-:W-:Y:S01]  /*0e10*/  IMAD.MOV.U32 R10, RZ, RZ, R24 ;  /* 0x000000ffff0a7224 */ /* 0x000fe200078e0018 */
[----:B-----5:R-:W-:Y:S01]  /*0e20*/  MOV R4, R12 ;  /* 0x0000000c00047202 */ /* 0x020fe20000000f00 */
[----:B------:R1:W2:Y:S01]  /*0e30*/  SHFL.DOWN PT, R15, R12, 0x1, 0x1f ;  /* 0x08201f000c0f7f89 */ /* 0x0002a200000e0000 */
[----:B------:R-:W-:Y:S02]  /*0e40*/  IMAD.MOV.U32 R2, RZ, RZ, R23 ;  /* 0x000000ffff027224 */ /* 0x000fe400078e0017 */
[----:B------:R-:W-:Y:S01]  /*0e50*/  IMAD.MOV.U32 R5, RZ, RZ, R13 ;  /* 0x000000ffff057224 */ /* 0x000fe200078e000d */
[----:B------:R1:W3:Y:S04]  /*0e60*/  SHFL.DOWN PT, R14, R13, 0x1, 0x1f ;  /* 0x08201f000d0e7f89 */ /* 0x0002e800000e0000 */
        /* <DEDUP_REMOVED lines=26> */
.L_x_138:
[----:B------:R-:W-:Y:S05]  /*1010*/  BSYNC.RECONVERGENT B1 ;  /* 0x0000000000017941 */ /* 0x000fea0003800200 */
.L_x_137:
        /* <DEDUP_REMOVED lines=33> */
.L_x_140:
[----:B------:R-:W-:Y:S05]  /*1230*/  BSYNC.RECONVERGENT B1 ;  /* 0x0000000000017941 */ /* 0x000fea0003800200 */
.L_x_139:
[----:B------:R-:W-:Y:S01]  /*1240*/  ISETP.GT.AND P0, PT, R11, 0x1b, PT ;  /* 0x0000001b0b00780c */ /* 0x000fe20003f04270 */
[----:B-1----:R1:W1:Y:S01]  /*1250*/  SHFL.DOWN PT, R17, R6, 0x4, 0x1f ;  /* 0x08801f0006117f89 */ /* 0x00226200000e0000 */
[----:B------:R-:W-:Y:S01]  /*1260*/  BSSY.RECONVERGENT B1, `(.L_x_141) ;  /* 0x000001f000017945 */ /* 0x000fe20003800200 */
[----:B0-----:R-:W-:Y:S02]  /*1270*/  IMAD.MOV.U32 R10, RZ, RZ, R15 ;  /* 0x000000ffff0a7224 */ /* 0x001fe400078e000f */
[----:B--2---:R0:W2:Y:S01]  /*1280*/  SHFL.DOWN PT, R16, R7, 0x4, 0x1f ;  /* 0x08801f0007107f89 */ /* 0x0040a200000e0000 */
[----:B------:R-:W-:Y:S02]  /*1290*/  IMAD.MOV.U32 R2, RZ, RZ, R14 ;  /* 0x000000ffff027224 */ /* 0x000fe400078e000e */
[----:B------:R-:W-:Y:S01]  /*12a0*/  IMAD.MOV.U32 R4, RZ, RZ, R6 ;  /* 0x000000ffff047224 */ /* 0x000fe200078e0006 */
[----:B------:R0:W0:Y:S01]  /*12b0*/  SHFL.DOWN PT, R18, R15, 0x4, 0x1f ;  /* 0x08801f000f127f89 */ /* 0x00002200000e0000 */
[----:B------:R-:W-:-:S03]  /*12c0*/  IMAD.MOV.U32 R5, RZ, RZ, R7 ;  /* 0x000000ffff057224 */ /* 0x000fc600078e0007 */
[----:B---3--:R3:W0:Y:S01]  /*12d0*/  SHFL.DOWN PT, R19, R14, 0x4, 0x1f ;  /* 0x08801f000e137f89 */ /* 0x00862200000e0000 */
[----:B------:R-:W-:Y:S05]  /*12e0*/  @P0 BRA `(.L_x_142) ;  /* 0x0000000000580947 */ /* 0x000fea0003800000 */
[----:B-1----:R-:W-:Y:S01]  /*12f0*/  IMAD.MOV.U32 R4, RZ, RZ, R17 ;  /* 0x000000ffff047224 */ /* 0x002fe200078e0011 */
[----:B------:R-:W-:Y:S01]  /*1300*/  DMUL R8, R6, R6 ;  /* 0x0000000606087228 */ /* 0x000fe20000000000 */
[----:B--2---:R-:W-:Y:S02]  /*1310*/  IMAD.MOV.U32 R5, RZ, RZ, R16 ;  /* 0x000000ffff057224 */ /* 0x004fe400078e0010 */
[----:B0-----:R-:W-:Y:S02]  /*1320*/  IMAD.MOV.U32 R10, RZ, RZ, R18 ;  /* 0x000000ffff0a7224 */ /* 0x001fe400078e0012 */
        /* <DEDUP_REMOVED lines=18> */
.L_x_142:
[----:B------:R-:W-:Y:S05]  /*1450*/  BSYNC.RECONVERGENT B1 ;  /* 0x0000000000017941 */ /* 0x000fea0003800200 */
.L_x_141:
[----:B------:R-:W-:Y:S01]  /*1460*/  ISETP.GT.AND P0, PT, R11, 0x17, PT ;  /* 0x000000170b00780c */ /* 0x000fe20003f04270 */
[----:B-1----:R1:W1:Y:S01]  /*1470*/  SHFL.DOWN PT, R17, R4, 0x8, 0x1f ;  /* 0x09001f0004117f89 */ /* 0x00226200000e0000 */
[----:B------:R-:W-:Y:S01]  /*1480*/  BSSY.RECONVERGENT B1, `(.L_x_143) ;  /* 0x000001f000017945 */ /* 0x000fe20003800200 */
[----:B0-----:R-:W-:Y:S02]  /*1490*/  IMAD.MOV.U32 R15, RZ, RZ, R10 ;  /* 0x000000ffff0f7224 */ /* 0x001fe400078e000a */
[----:B--2---:R0:W2:Y:S01]  /*14a0*/  SHFL.DOWN PT, R16, R5, 0x8, 0x1f ;  /* 0x09001f0005107f89 */ /* 0x0040a200000e0000 */
[----:B---3--:R-:W-:Y:S02]  /*14b0*/  IMAD.MOV.U32 R14, RZ, RZ, R2 ;  /* 0x000000ffff0e7224 */ /* 0x008fe400078e0002 */
[----:B------:R-:W-:Y:S01]  /*14c0*/  IMAD.MOV.U32 R6, RZ, RZ, R4 ;  /* 0x000000ffff067224 */ /* 0x000fe200078e0004 */
[----:B------:R0:W3:Y:S01]  /*14d0*/  SHFL.DOWN PT, R19, R10, 0x8, 0x1f ;  /* 0x09001f000a137f89 */ /* 0x0000e200000e0000 */
        /* <DEDUP_REMOVED lines=25> */
.L_x_144:
[----:B------:R-:W-:Y:S05]  /*1670*/  BSYNC.RECONVERGENT B1 ;  /* 0x0000000000017941 */ /* 0x000fea0003800200 */
.L_x_143:
[----:B------:R-:W-:Y:S01]  /*1680*/  ISETP.GT.AND P0, PT, R11, 0xf, PT ;  /* 0x0000000f0b00780c */ /* 0x000fe20003f04270 */
[----:B-1----:R1:W1:Y:S01]  /*1690*/  SHFL.DOWN PT, R17, R6, 0x10, 0x1f ;  /* 0x0a001f0006117f89 */ /* 0x00226200000e0000 */
[----:B------:R-:W-:Y:S01]  /*16a0*/  BSSY.RECONVERGENT B1, `(.L_x_145) ;  /* 0x000001f000017945 */ /* 0x000fe20003800200 */
[----:B------:R-:W-:Y:S02]  /*16b0*/  IMAD.MOV.U32 R24, RZ, RZ, R15 ;  /* 0x000000ffff187224 */ /* 0x000fe400078e000f */
[----:B0-----:R0:W0:Y:S01]  /*16c0*/  SHFL.DOWN PT, R2, R7, 0x10, 0x1f ;  /* 0x0a001f0007027f89 */ /* 0x00102200000e0000 */
        /* <DEDUP_REMOVED lines=8> */
[----:B0-----:R-:W-:Y:S02]  /*1750*/  IMAD.MOV.U32 R13, RZ, RZ, R2 ;  /* 0x000000ffff0d7224 */ /* 0x001fe400078e0002 */
        /* <DEDUP_REMOVED lines=19> */
.L_x_146:
[----:B------:R-:W-:Y:S05]  /*1890*/  BSYNC.RECONVERGENT B1 ;  /* 0x0000000000017941 */ /* 0x000fea0003800200 */
.L_x_145:
[----:B------:R-:W-:Y:S01]  /*18a0*/  ISETP.NE.AND P0, PT, R11, RZ, PT ;  /* 0x000000ff0b00720c */ /* 0x000fe20003f05270 */
[----:B------:R-:W-:-:S12]  /*18b0*/  BSSY.RECONVERGENT B1, `(.L_x_147) ;  /* 0x000000a000017945 */ /* 0x000fd80003800200 */
[----:B------:R-:W-:Y:S05]  /*18c0*/  @P0 BRA `(.L_x_148) ;  /* 0x0000000000200947 */ /* 0x000fea0003800000 */
[----:B------:R-:W5:Y:S01]  /*18d0*/  S2R R5, SR_CgaCtaId ;  /* 0x0000000000057919 */ /* 0x000f620000008800 */
[----:B------:R-:W-:Y:S02]  /*18e0*/  MOV R4, 0x400 ;  /* 0x0000040000047802 */ /* 0x000fe40000000f00 */
[----:B0-----:R-:W-:-:S04]  /*18f0*/  SHF.R.U32.HI R2, RZ, 0x1, R3 ;  /* 0x00000001ff027819 */ /* 0x001fc80000011603 */
[----:B------:R-:W-:Y:S02]  /*1900*/  LOP3.LUT R2, R2, 0x1f0, RZ, 0xc0, !PT ;  /* 0x000001f002027812 */ /* 0x000fe400078ec0ff */
[----:B-----5:R-:W-:-:S05]  /*1910*/  LEA R5, R5, R4, 0x18 ;  /* 0x0000000405057211 */ /* 0x020fca00078ec0ff */
[----:B------:R-:W-:-:S05]  /*1920*/  IMAD.IADD R5, R2, 0x1, R5 ;  /* 0x0000000102057824 */ /* 0x000fca00078e0205 */
[----:B------:R0:W-:Y:S04]  /*1930*/  STS.64 [R5+0x10], R24 ;  /* 0x0000101805007388 */ /* 0x0001e80000000a00 */
[----:B------:R0:W-:Y:S02]  /*1940*/  STS.64 [R5+0x8], R12 ;  /* 0x0000080c05007388 */ /* 0x0001e40000000a00 */
.L_x_148:
[----:B------:R-:W-:Y:S05]  /*1950*/  BSYNC.RECONVERGENT B1 ;  /* 0x0000000000017941 */ /* 0x000fea0003800200 */
.L_x_147:
[----:B------:R-:W-:Y:S01]  /*1960*/  BAR.SYNC.DEFER_BLOCKING 0x0 ;  /* 0x0000000000007b1d */ /* 0x000fe20000010000 */
[----:B------:R-:W-:-:S13]  /*1970*/  ISETP.NE.AND P1, PT, R3, RZ, PT ;  /* 0x000000ff0300720c */ /* 0x000fda0003f25270 */
[----:B------:R-:W-:Y:S05]  /*1980*/  @P1 BRA `(.L_x_149) ;  /* 0x0000005400781947 */ /* 0x000fea0003800000 */
[----:B------:R-:W5:Y:S01]  /*1990*/  S2R R3, SR_CgaCtaId ;  /* 0x0000000000037919 */ /* 0x000f620000008800 */
[----:B0-----:R-:W-:Y:S01]  /*19a0*/  MOV R2, 0x400 ;  /* 0x0000040000027802 */ /* 0x001fe20000000f00 */
[----:B------:R-:W-:Y:S01]  /*19b0*/  DMUL R22, R12, R12 ;  /* 0x0000000c0c167228 */ /* 0x000fe20000000000 */
[----:B------:R-:W-:Y:S02]  /*19c0*/  BSSY.RECONVERGENT B1, `(.L_x_150) ;  /* 0x000001a000017945 */ /* 0x000fe40003800200 */
[----:B-----5:R-:W-:-:S05]  /*19d0*/  LEA R2, R3, R2, 0x18 ;  /* 0x0000000203027211 */ /* 0x020fca00078ec0ff */
[----:B---3--:R-:W4:Y:S04]  /*19e0*/  LDS.64 R14, [R2+0x18] ;  /* 0x00001800020e7984 */ /* 0x008f280000000a00 */
[----:B-1----:R-:W2:Y:S04]  /*19f0*/  LDS.128 R4, [R2+0x20] ;  /* 0x0000200002047984 */ /* 0x002ea80000000c00 */
[----:B------:R0:W1:Y:S01]  /*1a00*/  LDS.128 R8, [R2+0x30] ;  /* 0x0000300002087984 */ /* 0x0000620000000c00 */
[----:B----4-:R-:W-:Y:S01]  /*1a10*/  DMUL R20, R14, R14 ;  /* 0x0000000e0e147228 */ /* 0x010fe20000000000 */
[----:B------:R-:W-:-:S02]  /*1a20*/  IMAD.MOV.U32 R18, RZ, RZ, R14 ;  /* 0x000000ffff127224 */ /* 0x000fc400078e000e */
[----:B------:R-:W-:Y:S02]  /*1a30*/  IMAD.MOV.U32 R19, RZ, RZ, R15 ;  /* 0x000000ffff137224 */ /* 0x000fe400078e000f */
[----:B--2---:R-:W-:Y:S02]  /*1a40*/  IMAD.MOV.U32 R16, RZ, RZ, R4 ;  /* 0x000000ffff107224 */ /* 0x004fe400078e0004 */
[----:B------:R-:W-:Y:S01]  /*1a50*/  IMAD.MOV.U32 R17, RZ, RZ, R5 ;  /* 0x000000ffff117224 */ /* 0x000fe200078e0005 */
[----:B------:R-:W-:-:S14]  /*1a60*/  DSETP.GEU.AND P0, PT, R22, R20, PT ;  /* 0x000000141600722a */ /* 0x000fdc0003f0e000 */
[----:B01----:R-:W-:Y:S05]  /*1a70*/  @!P0 BRA `(.L_x_151) ;  /* 0x0000000000388947 */ /* 0x003fea0003800000 */
[----:B------:R-:W-:Y:S01]  /*1a80*/  DSETP.GEU.AND P0, PT, R20, R22, PT ;  /* 0x000000161400722a */ /* 0x000fe20003f0e000 */
[----:B------:R-:W-:Y:S01]  /*1a90*/  MOV R18, R12 ;  /* 0x0000000c00127202 */ /* 0x000fe20000000f00 */
[----:B------:R-:W-:Y:S02]  /*1aa0*/  IMAD.MOV.U32 R19, RZ, RZ, R13 ;  /* 0x000000ffff137224 */ /* 0x000fe400078e000d */
[----:B------:R-:W-:Y:S02]  /*1ab0*/  IMAD.MOV.U32 R16, RZ, RZ, R24 ;  /* 0x000000ffff107224 */ /* 0x000fe400078e0018 */
[----:B------:R-:W-:-:S08]  /*1ac0*/  IMAD.MOV.U32 R17, RZ, RZ, R25 ;  /* 0x000000ffff117224 */ /* 0x000fd000078e0019 */
        /* <DEDUP_REMOVED lines=9> */
.L_x_151:
[----:B------:R-:W-:Y:S05]  /*1b60*/  BSYNC.RECONVERGENT B1 ;  /* 0x0000000000017941 */ /* 0x000fea0003800200 */
.L_x_150:
        /* <DEDUP_REMOVED lines=24> */
.L_x_153:
[----:B------:R-:W-:Y:S05]  /*1cf0*/  BSYNC.RECONVERGENT B1 ;  /* 0x0000000000017941 */ /* 0x000fea0003800200 */
.L_x_152:
        /* <DEDUP_REMOVED lines=24> */
.L_x_155:
[----:B------:R-:W-:Y:S05]  /*1e80*/  BSYNC.RECONVERGENT B1 ;  /* 0x0000000000017941 */ /* 0x000fea0003800200 */
.L_x_154:
        /* <DEDUP_REMOVED lines=24> */
.L_x_157:
[----:B------:R-:W-:Y:S05]  /*2010*/  BSYNC.RECONVERGENT B1 ;  /* 0x0000000000017941 */ /* 0x000fea0003800200 */
.L_x_156:
        /* <DEDUP_REMOVED lines=25> */
.L_x_159:
[----:B------:R-:W-:Y:S05]  /*21b0*/  BSYNC.RECONVERGENT B1 ;  /* 0x0000000000017941 */ /* 0x000fea0003800200 */
.L_x_158:
        /* <DEDUP_REMOVED lines=24> */
.L_x_161:
[----:B------:R-:W-:Y:S05]  /*2340*/  BSYNC.RECONVERGENT B1 ;  /* 0x0000000000017941 */ /* 0x000fea0003800200 */
.L_x_160:
        /* <DEDUP_REMOVED lines=22> */
.L_x_136:
[----:B------:R-:W0:Y:S01]  /*24b0*/  S2R R6, SR_LANEID ;  /* 0x0000000000067919 */ /* 0x000e220000000000 */
[----:B------:R-:W-:Y:S01]  /*24c0*/  LOP3.LUT R4, R3, 0x3e0, RZ, 0xc0, !PT ;  /* 0x000003e003047812 */ /* 0x000fe200078ec0ff */
[----:B------:R-:W-:Y:S01]  /*24d0*/  BSSY.RECONVERGENT B1, `(.L_x_162) ;  /* 0x0000026000017945 */ /* 0x000fe20003800200 */
[----:B------:R-:W-:Y:S02]  /*24e0*/  IMAD.MOV.U32 R14, RZ, RZ, R24 ;  /* 0x000000ffff0e7224 */ /* 0x000fe400078e0018 */
[----:B------:R-:W-:Y:S01]  /*24f0*/  LOP3.LUT R7, RZ, R4, RZ, 0x33, !PT ;  /* 0x00000004ff077212 */ /* 0x000fe200078e33ff */
[----:B------:R-:W-:Y:S02]  /*2500*/  VIADD R5, R4, 0x20 ;  /* 0x0000002004057836 */ /* 0x000fe40000000000 */
[----:B------:R-:W-:Y:S02]  /*2510*/  IMAD.MOV.U32 R16, RZ, RZ, R23 ;  /* 0x000000ffff107224 */ /* 0x000fe400078e0017 */
[----:B------:R-:W-:Y:S01]  /*2520*/  IMAD.IADD R7, R2, 0x1, R7 ;  /* 0x0000000102077824 */ /* 0x000fe200078e0207 */
[----:B------:R-:W-:Y:S01]  /*2530*/  ISETP.GT.AND P0, PT, R5, R2, PT ;  /* 0x000000020500720c */ /* 0x000fe20003f04270 */
[----:B-----5:R-:W-:-:S02]  /*2540*/  IMAD.MOV.U32 R4, RZ, RZ, R12 ;  /* 0x000000ffff047224 */ /* 0x020fc400078e000c */
[----:B------:R-:W-:Y:S01]  /*2550*/  IMAD.MOV.U32 R5, RZ, RZ, R13 ;  /* 0x000000ffff057224 */ /* 0x000fe200078e000d */
[----:B------:R-:W-:-:S05]  /*2560*/  SEL R7, R7, 0x1f, P0 ;  /* 0x0000001f07077807 */ /* 0x000fca0000000000 */
[----:B------:R1:W2:Y:S04]  /*2570*/  SHFL.DOWN PT, R15, R12, 0x1, R7 ;  /* 0x082000000c0f7989 */ /* 0x0002a800000e0007 */
[----:B------:R1:W3:Y:S04]  /*2580*/  SHFL.DOWN PT, R17, R13, 0x1, R7 ;  /* 0x082000000d117989 */ /* 0x0002e800000e0007 */
[----:B------:R1:W4:Y:S01]  /*2590*/  SHFL.DOWN PT, R19, R24, 0x1, R7 ;  /* 0x0820000018137989 */ /* 0x00032200000e0007 */
[----:B0-----:R-:W-:-:S03]  /*25a0*/  ISETP.GE.AND P0, PT, R6, R7, PT ;  /* 0x000000070600720c */ /* 0x001fc60003f06270 */
[----:B------:R1:W0:Y:S10]  /*25b0*/  SHFL.DOWN PT, R18, R23, 0x1, R7 ;  /* 0x0820000017127989 */ /* 0x00023400000e0007 */
[----:B-12---:R-:W-:Y:S05]  /*25c0*/  @P0 BRA `(.L_x_163) ;  /* 0x0000000000580947 */ /* 0x006fea0003800000 */
[----:B------:R-:W-:Y:S01]  /*25d0*/  IMAD.MOV.U32 R4, RZ, RZ, R15 ;  /* 0x000000ffff047224 */ /* 0x000fe200078e000f */
        /* <DEDUP_REMOVED lines=8> */
[----:B------:R-:W-:Y:S01]  /*2660*/  IMAD.MOV.U32 R14, RZ, RZ, R24 ;  /* 0x000000ffff0e7224 */ /* 0x000fe200078e0018 */
[----:B------:R-:W-:Y:S01]  /*2670*/  MOV R16, R23 ;  /* 0x0000001700107202 */ /* 0x000fe20000000f00 */
[----:B------:R-:W-:Y:S02]  /*2680*/  IMAD.MOV.U32 R4, RZ, RZ, R12 ;  /* 0x000000ffff047224 */ /* 0x000fe400078e000c */
[----:B------:R-:W-:-:S09]  /*2690*/  IMAD.MOV.U32 R5, RZ, RZ, R13 ;  /* 0x000000ffff057224 */ /* 0x000fd200078e000d */
        /* <DEDUP_REMOVED lines=9> */
.L_x_163:
[----:B------:R-:W-:Y:S05]  /*2730*/  BSYNC.RECONVERGENT B1 ;  /* 0x0000000000017941 */ /* 0x000fea0003800200 */
.L_x_162:
[----:B------:R-:W-:Y:S01]  /*2740*/  VIADD R8, R6, 0x2 ;  /* 0x0000000206087836 */ /* 0x000fe20000000000 */
[----:B------:R1:W2:Y:S01]  /*2750*/  SHFL.DOWN PT, R15, R4, 0x2, R7 ;  /* 0x08400000040f7989 */ /* 0x0002a200000e0007 */
[----:B------:R-:W-:Y:S01]  /*2760*/  BSSY.RECONVERGENT B1, `(.L_x_164) ;  /* 0x0000020000017945 */ /* 0x000fe20003800200 */
[----:B0-----:R-:W-:Y:S02]  /*2770*/  IMAD.MOV.U32 R18, RZ, RZ, R14 ;  /* 0x000000ffff127224 */ /* 0x001fe400078e000e */
[----:B------:R-:W-:Y:S01]  /*2780*/  ISETP.GT.AND P0, PT, R8, R7, PT ;  /* 0x000000070800720c */ /* 0x000fe20003f04270 */
[----:B---3--:R1:W0:Y:S01]  /*2790*/  SHFL.DOWN PT, R17, R5, 0x2, R7 ;  /* 0x0840000005117989 */ /* 0x00822200000e0007 */
[----:B------:R-:W-:Y:S02]  /*27a0*/  IMAD.MOV.U32 R20, RZ, RZ, R16 ;  /* 0x000000ffff147224 */ /* 0x000fe400078e0010 */
[----:B------:R-:W-:Y:S01]  /*27b0*/  IMAD.MOV.U32 R8, RZ, RZ, R4 ;  /* 0x000000ffff087224 */ /* 0x000fe200078e0004 */
[----:B----4-:R1:W3:Y:S01]  /*27c0*/  SHFL.DOWN PT, R19, R14, 0x2, R7 ;  /* 0x084000000e137989 */ /* 0x0102e200000e0007 */
[----:B------:R-:W-:-:S03]  /*27d0*/  IMAD.MOV.U32 R9, RZ, RZ, R5 ;  /* 0x000000ffff097224 */ /* 0x000fc600078e0005 */
[----:B------:R1:W4:Y:S04]  /*27e0*/  SHFL.DOWN PT, R21, R16, 0x2, R7 ;  /* 0x0840000010157989 */ /* 0x00032800000e0007 */
[----:B------:R-:W-:Y:S05]  /*27f0*/  @P0 BRA `(.L_x_165) ;  /* 0x0000000000580947 */ /* 0x000fea0003800000 */
[----:B--2---:R-:W-:Y:S01]  /*2800*/  IMAD.MOV.U32 R8, RZ, RZ, R15 ;  /* 0x000000ffff087224 */ /* 0x004fe200078e000f */
[----:B------:R-:W-:Y:S01]  /*2810*/  DMUL R10, R4, R4 ;  /* 0x00000004040a7228 */ /* 0x000fe20000000000 */
[----:B0-----:R-:W-:Y:S02]  /*2820*/  IMAD.MOV.U32 R9, RZ, RZ, R17 ;  /* 0x000000ffff097224 */ /* 0x001fe400078e0011 */
        /* <DEDUP_REMOVED lines=19> */
.L_x_165:
[----:B------:R-:W-:Y:S05]  /*2960*/  BSYNC.RECONVERGENT B1 ;  /* 0x0000000000017941 */ /* 0x000fea0003800200 */
.L_x_164:
[----:B-1----:R-:W-:Y:S01]  /*2970*/  VIADD R4, R6, 0x4 ;  /* 0x0000000406047836 */ /* 0x002fe20000000000 */
[----:B--2---:R1:W2:Y:S01]  /*2980*/  SHFL.DOWN PT, R15, R8, 0x4, R7 ;  /* 0x08800000080f7989 */ /* 0x0042a200000e0007 */
[----:B------:R-:W-:Y:S01]  /*2990*/  BSSY.RECONVERGENT B1, `(.L_x_166) ;  /* 0x0000020000017945 */ /* 0x000fe20003800200 */
[----:B------:R-:W-:Y:S02]  /*29a0*/  IMAD.MOV.U32 R14, RZ, RZ, R18 ;  /* 0x000000ffff0e7224 */ /* 0x000fe400078e0012 */
[----:B------:R-:W-:Y:S01]  /*29b0*/  ISETP.GT.AND P0, PT, R4, R7, PT ;  /* 0x000000070400720c */ /* 0x000fe20003f04270 */
[----:B0-----:R1:W0:Y:S01]  /*29c0*/  SHFL.DOWN PT, R17, R9, 0x4, R7 ;  /* 0x0880000009117989 */ /* 0x00122200000e0007 */
[----:B------:R-:W-:Y:S02]  /*29d0*/  IMAD.MOV.U32 R16, RZ, RZ, R20 ;  /* 0x000000ffff107224 */ /* 0x000fe400078e0014 */
[----:B------:R-:W-:Y:S01]  /*29e0*/  IMAD.MOV.U32 R4, RZ, RZ, R8 ;  /* 0x000000ffff047224 */ /* 0x000fe200078e0008 */
[----:B---3--:R1:W3:Y:S01]  /*29f0*/  SHFL.DOWN PT, R19, R18, 0x4, R7 ;  /* 0x0880000012137989 */ /* 0x0082e200000e0007 */
[----:B------:R-:W-:-:S03]  /*2a00*/  IMAD.MOV.U32 R5, RZ, RZ, R9 ;  /* 0x000000ffff057224 */ /* 0x000fc600078e0009 */
[----:B----4-:R1:W4:Y:S04]  /*2a10*/  SHFL.DOWN PT, R21, R20, 0x4, R7 ;  /* 0x0880000014157989 */ /* 0x01032800000e0007 */
        /* <DEDUP_REMOVED lines=23> */
.L_x_167:
[----:B------:R-:W-:Y:S05]  /*2b90*/  BSYNC.RECONVERGENT B1 ;  /* 0x0000000000017941 */ /* 0x000fea0003800200 */
.L_x_166:
[----:B-1----:R-:W-:Y:S01]  /*2ba0*/  VIADD R8, R6, 0x8 ;  /* 0x0000000806087836 */ /* 0x002fe20000000000 */
[----:B------:R1:W1:Y:S01]  /*2bb0*/  SHFL.DOWN PT, R11, R4, 0x8, R7 ;  /* 0x09000000040b7989 */ /* 0x00026200000e0007 */
[----:B------:R-:W-:Y:S01]  /*2bc0*/  BSSY.RECONVERGENT B1, `(.L_x_168) ;  /* 0x0000020000017945 */ /* 0x000fe20003800200 */
[----:B------:R-:W-:Y:S02]  /*2bd0*/  IMAD.MOV.U32 R10, RZ, RZ, R14 ;  /* 0x000000ffff0a7224 */ /* 0x000fe400078e000e */
[----:B------:R-:W-:Y:S01]  /*2be0*/  ISETP.GT.AND P0, PT, R8, R7, PT ;  /* 0x000000070800720c */ /* 0x000fe20003f04270 */
[----:B--2---:R2:W1:Y:S01]  /*2bf0*/  SHFL.DOWN PT, R15, R5, 0x8, R7 ;  /* 0x09000000050f7989 */ /* 0x00446200000e0007 */
[----:B------:R-:W-:Y:S02]  /*2c00*/  IMAD.MOV.U32 R18, RZ, RZ, R16 ;  /* 0x000000ffff127224 */ /* 0x000fe400078e0010 */
[----:B------:R-:W-:Y:S01]  /*2c10*/  IMAD.MOV.U32 R8, RZ, RZ, R4 ;  /* 0x000000ffff087224 */ /* 0x000fe200078e0004 */
[----:B0-----:R2:W0:Y:S01]  /*2c20*/  SHFL.DOWN PT, R17, R14, 0x8, R7 ;  /* 0x090000000e117989 */ /* 0x00142200000e0007 */
[----:B------:R-:W-:-:S03]  /*2c30*/  IMAD.MOV.U32 R9, RZ, RZ, R5 ;  /* 0x000000ffff097224 */ /* 0x000fc600078e0005 */
[----:B---3--:R2:W3:Y:S04]  /*2c40*/  SHFL.DOWN PT, R19, R16, 0x8, R7 ;  /* 0x0900000010137989 */ /* 0x0084e800000e0007 */
[----:B------:R-:W-:Y:S05]  /*2c50*/  @P0 BRA `(.L_x_169) ;  /* 0x0000000000580947 */ /* 0x000fea0003800000 */
[----:B-1----:R-:W-:Y:S01]  /*2c60*/  IMAD.MOV.U32 R8, RZ, RZ, R11 ;  /* 0x000000ffff087224 */ /* 0x002fe200078e000b */
[----:B------:R-:W-:Y:S01]  /*2c70*/  DMUL R12, R4, R4 ;  /* 0x00000004040c7228 */ /* 0x000fe20000000000 */
[----:B------:R-:W-:Y:S02]  /*2c80*/  IMAD.MOV.U32 R9, RZ, RZ, R15 ;  /* 0x000000ffff097224 */ /* 0x000fe400078e000f */
[----:B0-----:R-:W-:Y:S02]  /*2c90*/  IMAD.MOV.U32 R10, RZ, RZ, R17 ;  /* 0x000000ffff0a7224 */ /* 0x001fe400078e0011 */
[----:B---3--:R-:W-:Y:S02]  /*2ca0*/  IMAD.MOV.U32 R18, RZ, RZ, R19 ;  /* 0x000000ffff127224 */ /* 0x008fe400078e0013 */
[----:B----4-:R-:W-:-:S08]  /*2cb0*/  DMUL R20, R8, R8 ;  /* 0x0000000808147228 */ /* 0x010fd00000000000 */
        /* <DEDUP_REMOVED lines=16> */
.L_x_169:
[----:B------:R-:W-:Y:S05]  /*2dc0*/  BSYNC.RECONVERGENT B1 ;  /* 0x0000000000017941 */ /* 0x000fea0003800200 */
.L_x_168:
        /* <DEDUP_REMOVED lines=34> */
.L_x_171:
[----:B------:R-:W-:Y:S05]  /*2ff0*/  BSYNC.RECONVERGENT B1 ;  /* 0x0000000000017941 */ /* 0x000fea0003800200 */
.L_x_170:
        /* <DEDUP_REMOVED lines=11> */
.L_x_173:
[----:B------:R-:W-:Y:S05]  /*30b0*/  BSYNC.RECONVERGENT B1 ;  /* 0x0000000000017941 */ /* 0x000fea0003800200 */
.L_x_172:
[----:B------:R-:W-:Y:S01]  /*30c0*/  BAR.SYNC.DEFER_BLOCKING 0x0 ;  /* 0x0000000000007b1d */ /* 0x000fe20000010000 */
[----:B------:R-:W-:-:S13]  /*30d0*/  ISETP.NE.AND P1, PT, R3, RZ, PT ;  /* 0x000000ff0300720c */ /* 0x000fda0003f25270 */
[----:B------:R-:W-:Y:S05]  /*30e0*/  @P1 BRA `(.L_x_149) ;  /* 0x0000003c00a01947 */ /* 0x000fea0003800000 */
[----:B------:R-:W-:Y:S01]  /*30f0*/  ISETP.GE.AND P0, PT, R2, 0x21, PT ;  /* 0x000000210200780c */ /* 0x000fe20003f06270 */
[----:B------:R-:W-:Y:S02]  /*3100*/  IMAD.MOV.U32 R3, RZ, RZ, R24 ;  /* 0x000000ffff037224 */ /* 0x000fe400078e0018 */
[----:B-1----:R-:W-:Y:S02]  /*3110*/  IMAD.MOV.U32 R8, RZ, RZ, R25 ;  /* 0x000000ffff087224 */ /* 0x002fe400078e0019 */
[----:B------:R-:W-:Y:S02]  /*3120*/  IMAD.MOV.U32 R4, RZ, RZ, R12 ;  /* 0x000000ffff047224 */ /* 0x000fe400078e000c */
[----:B0-----:R-:W-:-:S06]  /*3130*/  IMAD.MOV.U32 R5, RZ, RZ, R13 ;  /* 0x000000ffff057224 */ /* 0x001fcc00078e000d */
[----:B------:R-:W-:Y:S05]  /*3140*/  @!P0 BRA `(.L_x_174) ;  /* 0x0000000000748947 */ /* 0x000fea0003800000 */
[----:B------:R-:W0:Y:S01]  /*3150*/  S2UR UR5, SR_CgaCtaId ;  /* 0x00000000000579c3 */ /* 0x000e220000008800 */
[----:B------:R-:W-:Y:S01]  /*3160*/  UMOV UR4, 0x400 ;  /* 0x0000040000047882 */ /* 0x000fe20000000000 */
[----:B------:R-:W-:Y:S01]  /*3170*/  DMUL R14, R12, R12 ;  /* 0x0000000c0c0e7228 */ /* 0x000fe20000000000 */
[----:B------:R-:W-:Y:S01]  /*3180*/  BSSY.RECONVERGENT B1, `(.L_x_174) ;  /* 0x0000019000017945 */ /* 0x000fe20003800200 */
[----:B0-----:R-:W-:-:S09]  /*3190*/  ULEA UR4, UR5, UR4, 0x18 ;  /* 0x0000000405047291 */ /* 0x001fd2000f8ec0ff */
[----:B--2---:R-:W0:Y:S04]  /*31a0*/  LDS.64 R6, [UR4+0x18] ;  /* 0x00001804ff067984 */ /* 0x004e280008000a00 */
[----:B------:R-:W1:Y:S01]  /*31b0*/  LDS.64 R16, [UR4+0x20] ;  /* 0x00002004ff107984 */ /* 0x000e620008000a00 */
[----:B0-----:R-:W-:Y:S01]  /*31c0*/  DMUL R10, R6, R6 ;  /* 0x00000006060a7228 */ /* 0x001fe20000000000 */
[----:B------:R-:W-:Y:S02]  /*31d0*/  IMAD.MOV.U32 R4, RZ, RZ, R6 ;  /* 0x000000ffff047224 */ /* 0x000fe400078e0006 */
[----:B------:R-:W-:Y:S01]  /*31e0*/  IMAD.MOV.U32 R5, RZ, RZ, R7 ;  /* 0x000000ffff057224 */ /* 0x000fe200078e0007 */
[----:B-1----:R-:W-:Y:S01]  /*31f0*/  MOV R3, R16 ;  /* 0x0000001000037202 */ /* 0x002fe20000000f00 */
[----:B------:R-:W-:-:S03]  /*3200*/  IMAD.MOV.U32 R8, RZ, RZ, R17 ;  /* 0x000000ffff087224 */ /* 0x000fc600078e0011 */
        /* <DEDUP_REMOVED lines=16> */
.L_x_175:
[----:B------:R-:W-:Y:S05]  /*3310*/  BSYNC.RECONVERGENT B1 ;  /* 0x0000000000017941 */ /* 0x000fea0003800200 */
.L_x_174:
[----:B------:R-:W-:Y:S01]  /*3320*/  ISETP.GE.AND P0, PT, R2, 0x41, PT ;  /* 0x000000410200780c */ /* 0x000fe20003f06270 */
[----:B--2---:R-:W-:Y:S02]  /*3330*/  IMAD.MOV.U32 R9, RZ, RZ, R3 ;  /* 0x000000ffff097224 */ /* 0x004fe400078e0003 */
[----:B------:R-:W-:Y:S02]  /*3340*/  IMAD.MOV.U32 R10, RZ, RZ, R8 ;  /* 0x000000ffff0a7224 */ /* 0x000fe400078e0008 */
[----:B------:R-:W-:Y:S02]  /*3350*/  IMAD.MOV.U32 R6, RZ, RZ, R4 ;  /* 0x000000ffff067224 */ /* 0x000fe400078e0004 */
[----:B------:R-:W-:-:S06]  /*3360*/  IMAD.MOV.U32 R7, RZ, RZ, R5 ;  /* 0x000000ffff077224 */ /* 0x000fcc00078e0005 */
[----:B------:R-:W-:Y:S05]  /*3370*/  @!P0 BRA `(.L_x_176) ;  /* 0x0000000000748947 */ /* 0x000fea0003800000 */
[----:B------:R-:W0:Y:S01]  /*3380*/  S2UR UR5, SR_CgaCtaId ;  /* 0x00000000000579c3 */ /* 0x000e220000008800 */
[----:B------:R-:W-:Y:S01]  /*3390*/  UMOV UR4, 0x400 ;  /* 0x0000040000047882 */ /* 0x000fe20000000000 */
[----:B------:R-:W-:Y:S01]  /*33a0*/  DMUL R16, R4, R4 ;  /* 0x0000000404107228 */ /* 0x000fe20000000000 */
[----:B------:R-:W-:Y:S01]  /*33b0*/  BSSY.RECONVERGENT B1, `(.L_x_176) ;  /* 0x0000019000017945 */ /* 0x000fe20003800200 */
[----:B0-----:R-:W-:-:S09]  /*33c0*/  ULEA UR4, UR5, UR4, 0x18 ;  /* 0x0000000405047291 */ /* 0x001fd2000f8ec0ff */
[----:B------:R-:W0:Y:S04]  /*33d0*/  LDS.64 R14, [UR4+0x28] ;  /* 0x00002804ff0e7984 */ /* 0x000e280008000a00 */
[----:B---3--:R-:W1:Y:S01]  /*33e0*/  LDS.64 R18, [UR4+0x30] ;  /* 0x00003004ff127984 */ /* 0x008e620008000a00 */
[----:B0-----:R-:W-:Y:S01]  /*33f0*/  DMUL R12, R14, R14 ;  /* 0x0000000e0e0c7228 */ /* 0x001fe20000000000 */
[----:B------:R-:W-:Y:S02]  /*3400*/  IMAD.MOV.U32 R6, RZ, RZ, R14 ;  /* 0x000000ffff067224 */ /* 0x000fe400078e000e */
[----:B------:R-:W-:Y:S02]  /*3410*/  IMAD.MOV.U32 R7, RZ, RZ, R15 ;  /* 0x000000ffff077224 */ /* 0x000fe400078e000f */
[----:B-1----:R-:W-:-:S02]  /*3420*/  IMAD.MOV.U32 R9, RZ, RZ, R18 ;  /* 0x000000ffff097224 */ /* 0x002fc400078e0012 */
        /* <DEDUP_REMOVED lines=17> */
.L_x_177:
[----:B------:R-:W-:Y:S05]  /*3540*/  BSYNC.RECONVERGENT B1 ;  /* 0x0000000000017941 */ /* 0x000fea0003800200 */
.L_x_176:
[----:B------:R-:W-:Y:S01]  /*3550*/  ISETP.GE.AND P0, PT, R2, 0x61, PT ;  /* 0x000000610200780c */ /* 0x000fe20003f06270 */
[----:B------:R-:W-:Y:S02]  /*3560*/  IMAD.MOV.U32 R3, RZ, RZ, R9 ;  /* 0x000000ffff037224 */ /* 0x000fe400078e0009 */
        /* <DEDUP_REMOVED lines=32> */
.L_x_179:
[----:B------:R-:W-:Y:S05]  /*3770*/  BSYNC.RECONVERGENT B1 ;  /* 0x0000000000017941 */ /* 0x000fea0003800200 */
.L_x_178:
        /* <DEDUP_REMOVED lines=34> */
.L_x_181:
[----:B------:R-:W-:Y:S05]  /*39a0*/  BSYNC.RECONVERGENT B1 ;  /* 0x0000000000017941 */ /* 0x000fea0003800200 */
.L_x_180:
        /* <DEDUP_REMOVED lines=8> */
[----:B---3--:R-:W-:Y:S01]  /*3a30*/  DMUL R18, R6, R6 ;  /* 0x0000000606127228 */ /* 0x008fe20000000000 */
[----:B------:R-:W-:Y:S01]  /*3a40*/  BSSY.RECONVERGENT B1, `(.L_x_182) ;  /* 0x0000019000017945 */ /* 0x000fe20003800200 */
[----:B0-----:R-:W-:-:S09]  /*3a50*/  ULEA UR4, UR5, UR4, 0x18 ;  /* 0x0000000405047291 */ /* 0x001fd2000f8ec0ff */
[----:B------:R-:W0:Y:S04]  /*3a60*/  LDS.64 R16, [UR4+0x58] ;  /* 0x00005804ff107984 */ /* 0x000e280008000a00 */
[----:B----4-:R-:W1:Y:S01]  /*3a70*/  LDS.64 R20, [UR4+0x60] ;  /* 0x00006004ff147984 */ /* 0x010e620008000a00 */
        /* <DEDUP_REMOVED lines=21> */
.L_x_183:
[----:B------:R-:W-:Y:S05]  /*3bd0*/  BSYNC.RECONVERGENT B1 ;  /* 0x0000000000017941 */ /* 0x000fea0003800200 */
.L_x_182:
        /* <DEDUP_REMOVED lines=34> */
.L_x_185:
[----:B------:R-:W-:Y:S05]  /*3e00*/  BSYNC.RECONVERGENT B1 ;  /* 0x0000000000017941 */ /* 0x000fea0003800200 */
.L_x_184:
        /* <DEDUP_REMOVED lines=9> */
[----:B0-----:R-:W-:-:S09]  /*3ea0*/  ULEA UR4, UR5, UR4, 0x18 ;  /* 0x0000000405047291 */ /* 0x001fd2000f8ec0ff */
[----:B------:R-:W0:Y:S04]  /*3eb0*/  LDS.64 R10, [UR4+0x78] ;  /* 0x00007804ff0a7984 */ /* 0x000e280008000a00 */
[----:B------:R-:W1:Y:S01]  /*3ec0*/  LDS.64 R16, [UR4+0x80] ;  /* 0x00008004ff107984 */ /* 0x000e620008000a00 */
        /* <DEDUP_REMOVED lines=22> */
.L_x_117:
[----:B------:R-:W0:Y:S01]  /*4030*/  S2R R2, SR_TID.X ;  /* 0x0000000000027919 */ /* 0x000e220000002100 */
[----:B------:R-:W1:Y:S02]  /*4040*/  LDCU.128 UR12, c[0x0][0x380] ;  /* 0x00007000ff0c77ac */ /* 0x000e640008000c00 */
[----:B-1----:R-:W-:Y:S02]  /*4050*/  IMAD.U32 R3, RZ, RZ, UR12 ;  /* 0x0000000cff037e24 */ /* 0x002fe4000f8e00ff */
[----:B------:R-:W-:Y:S01]  /*4060*/  IMAD.U32 R4, RZ, RZ, UR13 ;  /* 0x0000000dff047e24 */ /* 0x000fe2000f8e00ff */
[----:B0-----:R-:W-:-:S05]  /*4070*/  IADD3 R5, P0, PT, R7, R2, RZ ;  /* 0x0000000207057210 */ /* 0x001fca0007f1e0ff */
[----:B------:R-:W-:Y:S01]  /*4080*/  IMAD.X R6, RZ, RZ, RZ, P0 ;  /* 0x000000ffff067224 */ /* 0x000fe200000e06ff */
[----:B------:R-:W-:-:S04]  /*4090*/  LEA R26, P0, R5, R3, 0x3 ;  /* 0x00000003051a7211 */ /* 0x000fc800078018ff */
[----:B------:R-:W-:-:S05]  /*40a0*/  LEA.HI.X R27, R5, R4, R6, 0x3, P0 ;  /* 0x00000004051b7211 */ /* 0x000fca00000f1c06 */
[----:B------:R-:W2:Y:S04]  /*40b0*/  LDG.E.64 R12, desc[UR10][R26.64] ;  /* 0x0000000a1a0c7981 */ /* 0x000ea8000c1e1b00 */
[----:B------:R-:W3:Y:S04]  /*40c0*/  LDG.E.64 R16, desc[UR10][R26.64+0x800] ;  /* 0x0008000a1a107981 */ /* 0x000ee8000c1e1b00 */
[----:B------:R-:W4:Y:S04]  /*40d0*/  LDG.E.64 R10, desc[UR10][R26.64+0x1000] ;  /* 0x0010000a1a0a7981 */ /* 0x000f28000c1e1b00 */
[----:B------:R-:W5:Y:S04]  /*40e0*/  LDG.E.64 R8, desc[UR10][R26.64+0x1800] ;  /* 0x0018000a1a087981 */ /* 0x000f68000c1e1b00 */
[----:B------:R-:W5:Y:S01]  /*40f0*/  LDG.E.64 R20, desc[UR10][R26.64+0x2000] ;  /* 0x0020000a1a147981 */ /* 0x000f62000c1e1b00 */
[----:B------:R-:W-:Y:S01]  /*4100*/  IMAD.U32 R5, RZ, RZ, UR14 ;  /* 0x0000000eff057e24 */ /* 0x000fe2000f8e00ff */
[----:B------:R-:W-:Y:S01]  /*4110*/  ISETP.LE.U32.AND P0, PT, R22, UR6, PT ;  /* 0x0000000616007c0c */ /* 0x000fe2000bf03070 */
[----:B------:R-:W-:Y:S01]  /*4120*/  IMAD.U32 R6, RZ, RZ, UR15 ;  /* 0x0000000fff067e24 */ /* 0x000fe2000f8e00ff */
[----:B------:R-:W-:Y:S01]  /*4130*/  BSSY.RECONVERGENT B1, `(.L_x_186) ;  /* 0x0000027000017945 */ /* 0x000fe20003800200 */
[----:B------:R-:W-:Y:S01]  /*4140*/  VIADD R23, R2, 0x100 ;  /* 0x0000010002177836 */ /* 0x000fe20000000000 */
[----:B------:R-:W-:-:S02]  /*4150*/  IADD3 R15, P4, PT, R7, R5, RZ ;  /* 0x00000005070f7210 */ /* 0x000fc40007f9e0ff */
[----:B------:R-:W-:Y:S01]  /*4160*/  ISETP.GE.U32.AND.EX P0, PT, RZ, R14, PT, P0 ;  /* 0x0000000eff00720c */ /* 0x000fe20003f06100 */
[----:B--2---:R-:W-:Y:S02]  /*4170*/  DMUL R18, R12, R12 ;  /* 0x0000000c0c127228 */ /* 0x004fe40000000000 */
[----:B---3--:R-:W-:-:S08]  /*4180*/  DMUL R24, R16, R16 ;  /* 0x0000001010187228 */ /* 0x008fd00000000000 */
[----:B------:R-:W-:-:S06]  /*4190*/  DSETP.GEU.AND P1, PT, R18, R24, PT ;  /* 0x000000181200722a */ /* 0x000fcc0003f2e000 */
[----:B------:R-:W-:Y:S02]  /*41a0*/  FSEL R18, R12, R16, P1 ;  /* 0x000000100c127208 */ /* 0x000fe40000800000 */
[----:B------:R-:W-:Y:S01]  /*41b0*/  FSEL R19, R13, R17, P1 ;  /* 0x000000110d137208 */ /* 0x000fe20000800000 */
[----:B----4-:R-:W-:-:S05]  /*41c0*/  DMUL R16, R10, R10 ;  /* 0x0000000a0a107228 */ /* 0x010fca0000000000 */
[----:B------:R-:W-:-:S08]  /*41d0*/  DMUL R12, R18, R18 ;  /* 0x00000012120c7228 */ /* 0x000fd00000000000 */
[----:B------:R-:W-:Y:S02]  /*41e0*/  DSETP.GEU.AND P3, PT, R12, R16, PT ;  /* 0x000000100c00722a */ /* 0x000fe40003f6e000 */
[----:B-----5:R-:W-:-:S04]  /*41f0*/  DMUL R12, R8, R8 ;  /* 0x00000008080c7228 */ /* 0x020fc80000000000 */
[----:B------:R-:W-:Y:S01]  /*4200*/  FSEL R16, R18, R10, P3 ;  /* 0x0000000a12107208 */ /* 0x000fe20001800000 */
[----:B------:R-:W-:Y:S01]  /*4210*/  VIADD R18, R2, 0x200 ;  /* 0x0000020002127836 */ /* 0x000fe20000000000 */
[----:B------:R-:W-:Y:S01]  /*4220*/  FSEL R17, R19, R11, P3 ;  /* 0x0000000b13117208 */ /* 0x000fe20001800000 */
[----:B------:R-:W-:-:S05]  /*4230*/  IMAD.X R19, RZ, RZ, R6, P4 ;  /* 0x000000ffff137224 */ /* 0x000fca00020e0606 */
[----:B------:R-:W-:Y:S01]  /*4240*/  DMUL R10, R16, R16 ;  /* 0x00000010100a7228 */ /* 0x000fe20000000000 */
[----:B------:R-:W-:-:S07]  /*4250*/  @P3 SEL R18, R2, R23, P1 ;  /* 0x0000001702123207 */ /* 0x000fce0000800000 */
[----:B------:R-:W-:Y:S02]  /*4260*/  DSETP.GEU.AND P2, PT, R10, R12, PT ;  /* 0x0000000c0a00722a */ /* 0x000fe40003f4e000 */
[----:B------:R-:W-:-:S04]  /*4270*/  DMUL R10, R20, R20 ;  /* 0x00000014140a7228 */ /* 0x000fc80000000000 */
[----:B------:R-:W-:Y:S02]  /*4280*/  FSEL R12, R16, R8, P2 ;  /* 0x00000008100c7208 */ /* 0x000fe40001000000 */
[----:B------:R-:W-:Y:S02]  /*4290*/  FSEL R13, R17, R9, P2 ;  /* 0x00000009110d7208 */ /* 0x000fe40001000000 */
[----:B------:R-:W-:-:S04]  /*42a0*/  LOP3.LUT R9, R2, 0x400, RZ, 0xfc, !PT ;  /* 0x0000040002097812 */ /* 0x000fc800078efcff */
[----:B------:R-:W-:Y:S01]  /*42b0*/  DMUL R16, R12, R12 ;  /* 0x0000000c0c107228 */ /* 0x000fe20000000000 */
[----:B------:R-:W-:Y:S01]  /*42c0*/  IADD3 R7, P4, PT, R9, R15, RZ ;  /* 0x0000000f09077210 */ /* 0x000fe20007f9e0ff */
[----:B------:R-:W-:-:S04]  /*42d0*/  @!P2 VIADD R18, R2, 0x300 ;  /* 0x000003000212a836 */ /* 0x000fc80000000000 */
[----:B------:R-:W-:Y:S02]  /*42e0*/  IMAD.X R8, RZ, RZ, R19, P4 ;  /* 0x000000ffff087224 */ /* 0x000fe400020e0613 */
[----:B------:R-:W-:-:S14]  /*42f0*/  DSETP.GEU.AND P5, PT, R16, R10, PT ;  /* 0x0000000a1000722a */ /* 0x000fdc0003fae000 */
[----:B------:R-:W-:Y:S05]  /*4300*/  @!P5 BRA `(.L_x_187) ;  /* 0x000000000024d947 */ /* 0x000fea0003800000 */
[----:B------:R-:W-:-:S04]  /*4310*/  ISETP.GE.U32.AND P1, PT, R18, R9, PT ;  /* 0x000000091200720c */ /* 0x000fc80003f26070 */
[----:B------:R-:W-:-:S13]  /*4320*/  ISETP.GE.U32.AND.EX P1, PT, RZ, RZ, PT, P1 ;  /* 0x000000ffff00720c */ /* 0x000fda0003f26110 */
[----:B------:R-:W-:Y:S01]  /*4330*/  DSETP.LT.OR P1, PT, R10, R16, !P1 ;  /* 0x000000100a00722a */ /* 0x000fe20004f21400 */
[----:B------:R-:W-:-:S05]  /*4340*/  IADD3 R10, P2, PT, R18, R15, RZ ;  /* 0x0000000f120a7210 */ /* 0x000fca0007f5e0ff */
[----:B------:R-:W-:Y:S01]  /*4350*/  FSEL R20, R12, R20, P1 ;  /* 0x000000140c147208 */ /* 0x000fe20000800000 */
[----:B------:R-:W-:Y:S01]  /*4360*/  IMAD.X R9, RZ, RZ, R19, P2 ;  /* 0x000000ffff097224 */ /* 0x000fe200010e0613 */
[----:B------:R-:W-:Y:S02]  /*4370*/  FSEL R21, R13, R21, P1 ;  /* 0x000000150d157208 */ /* 0x000fe40000800000 */
[----:B------:R-:W-:Y:S02]  /*4380*/  SEL R7, R10, R7, P1 ;  /* 0x000000070a077207 */ /* 0x000fe40000800000 */
[----:B------:R-:W-:-:S07]  /*4390*/  SEL R8, R9, R8, P1 ;  /* 0x0000000809087207 */ /* 0x000fce0000800000 */
.L_x_187:
[----:B------:R-:W-:Y:S05]  /*43a0*/  BSYNC.RECONVERGENT B1 ;  /* 0x0000000000017941 */ /* 0x000fea0003800200 */
.L_x_186:
[----:B------:R-:W-:Y:S05]  /*43b0*/  @P0 BRA `(.L_x_188) ;  /* 0x0000001400400947 */ /* 0x000fea0003800000 */
[----:B------:R-:W0:Y:S01]  /*43c0*/  LDCU.64 UR8, c[0x0][0x3e8] ;  /* 0x00007d00ff0877ac */ /* 0x000e220008000a00 */
[----:B------:R-:W-:Y:S01]  /*43d0*/  ISETP.NE.AND P0, PT, R2, RZ, PT ;  /* 0x000000ff0200720c */ /* 0x000fe20003f05270 */
[----:B------:R-:W-:Y:S01]  /*43e0*/  BSSY.RECONVERGENT B1, `(.L_x_189) ;  /* 0x0000012000017945 */ /* 0x000fe20003800200 */
[----:B------:R-:W-:Y:S01]  /*43f0*/  UMOV UR4, 0x8 ;  /* 0x0000000800047882 */ /* 0x000fe20000000000 */
[----:B------:R-:W-:Y:S02]  /*4400*/  UMOV UR5, 0x0 ;  /* 0x0000000000057882 */ /* 0x000fe40000000000 */
[----:B0-----:R-:W-:-:S04]  /*4410*/  UIMAD.WIDE.U32 UR4, UR8, 0x1, UR4 ;  /* 0x00000001080478a5 */ /* 0x001fc8000f8e0004 */
[----:B------:R-:W-:Y:S02]  /*4420*/  UIADD3 UR7, UPT, UPT, UR5, UR9, URZ ;  /* 0x0000000905077290 */ /* 0x000fe4000fffe0ff */
[----:B------:R-:W-:Y:S02]  /*4430*/  IMAD.U32 R11, RZ, RZ, UR5 ;  /* 0x00000005ff0b7e24 */ /* 0x000fe4000f8e00ff */
[----:B------:R-:W-:Y:S02]  /*4440*/  IMAD.U32 R10, RZ, RZ, UR4 ;  /* 0x00000004ff0a7e24 */ /* 0x000fe4000f8e00ff */
[----:B------:R-:W-:Y:S01]  /*4450*/  IMAD.U32 R11, RZ, RZ, UR7 ;  /* 0x00000007ff0b7e24 */ /* 0x000fe2000f8e00ff */
[----:B------:R-:W-:Y:S06]  /*4460*/  @P0 BRA `(.L_x_190) ;  /* 0x0000000000240947 */ /* 0x000fec0003800000 */
[----:B------:R-:W-:Y:S02]  /*4470*/  IMAD.MOV.U32 R16, RZ, RZ, 0x500 ;  /* 0x00000500ff107424 */ /* 0x000fe400078e00ff */
[----:B------:R-:W-:-:S05]  /*4480*/  IMAD.MOV.U32 R17, RZ, RZ, 0x0 ;  /* 0x00000000ff117424 */ /* 0x000fca00078e00ff */
[----:B------:R-:W2:Y:S01]  /*4490*/  ATOMG.E.ADD.64.STRONG.GPU PT, R12, desc[UR10][R10.64], R16 ;  /* 0x800000100a0c79a8 */ /* 0x000ea200081ef50a */
[----:B------:R-:W0:Y:S01]  /*44a0*/  S2UR UR5, SR_CgaCtaId ;  /* 0x00000000000579c3 */ /* 0x000e220000008800 */
[----:B------:R-:W-:Y:S02]  /*44b0*/  UMOV UR4, 0x400 ;  /* 0x0000040000047882 */ /* 0x000fe40000000000 */
[----:B0-----:R-:W-:Y:S01]  /*44c0*/  ULEA UR4, UR5, UR4, 0x18 ;  /* 0x0000000405047291 */ /* 0x001fe2000f8ec0ff */
[----:B--2---:R-:W-:-:S05]  /*44d0*/  IADD3 R12, P0, PT, R12, UR6, RZ ;  /* 0x000000060c0c7c10 */ /* 0x004fca000ff1e0ff */
[----:B------:R-:W-:-:S05]  /*44e0*/  IMAD.X R13, RZ, RZ, R13, P0 ;  /* 0x000000ffff0d7224 */ /* 0x000fca00000e060d */
[----:B------:R0:W-:Y:S03]  /*44f0*/  STS.64 [UR4+0x98], R12 ;  /* 0x0000980cff007988 */ /* 0x0001e60008000a04 */
.L_x_190:
[----:B------:R-:W-:Y:S05]  /*4500*/  BSYNC.RECONVERGENT B1 ;  /* 0x0000000000017941 */ /* 0x000fea0003800200 */
.L_x_189:
[----:B------:R-:W1:Y:S08]  /*4510*/  S2UR UR5, SR_CgaCtaId ;  /* 0x00000000000579c3 */ /* 0x000e700000008800 */
[----:B------:R-:W-:Y:S06]  /*4520*/  BAR.SYNC.DEFER_BLOCKING 0x0 ;  /* 0x0000000000007b1d */ /* 0x000fec0000010000 */
[----:B------:R-:W-:-:S02]  /*4530*/  UMOV UR4, 0x400 ;  /* 0x0000040000047882 */ /* 0x000fc40000000000 */
[----:B-1----:R-:W-:-:S06]  /*4540*/  ULEA UR4, UR5, UR4, 0x18 ;  /* 0x0000000405047291 */ /* 0x002fcc000f8ec0ff */
[----:B------:R-:W-:-:S05]  /*4550*/  IMAD.U32 R9, RZ, RZ, UR4 ;  /* 0x00000004ff097e24 */ /* 0x000fca000f8e00ff */
[----:B0-----:R-:W0:Y:S02]  /*4560*/  LDS.64 R12, [R9+0x98] ;  /* 0x00009800090c7984 */ /* 0x001e240000000a00 */
[----:B0-----:R-:W-:-:S04]  /*4570*/  IADD3 R15, P1, PT, R12, 0x500, RZ ;  /* 0x000005000c0f7810 */ /* 0x001fc80007f3e0ff */
[----:B------:R-:W-:Y:S01]  /*4580*/  ISETP.GT.U32.AND P0, PT, R15, R22, PT ;  /* 0x000000160f00720c */ /* 0x000fe20003f04070 */
[----:B------:R-:W-:-:S05]  /*4590*/  IMAD.X R15, RZ, RZ, R13, P1 ;  /* 0x000000ffff0f7224 */ /* 0x000fca00008e060d */
[----:B------:R-:W-:-:S13]  /*45a0*/  ISETP.GT.AND.EX P0, PT, R15, R14, PT, P0 ;  /* 0x0000000e0f00720c */ /* 0x000fda0003f04300 */
[----:B------:R-:W-:Y:S05]  /*45b0*/  @P0 BRA `(.L_x_191) ;  /* 0x0000000400cc0947 */ /* 0x000fea0003800000 */
[----:B------:R-:W-:Y:S01]  /*45c0*/  BSSY.RECONVERGENT B1, `(.L_x_191) ;  /* 0x0000072000017945 */ /* 0x000fe20003800200 */
[----:B------:R-:W-:Y:S01]  /*45d0*/  IMAD.MOV.U32 R19, RZ, RZ, R7 ;  /* 0x000000ffff137224 */ /* 0x000fe200078e0007 */
[----:B------:R-:W0:Y:S01]  /*45e0*/  LDCU.64 UR8, c[0x0][0x398] ;  /* 0x00007300ff0877ac */ /* 0x000e220008000a00 */
[----:B------:R-:W-:Y:S01]  /*45f0*/  IMAD.MOV.U32 R18, RZ, RZ, R8 ;  /* 0x000000ffff127224 */ /* 0x000fe200078e0008 */
[----:B------:R-:W1:Y:S06]  /*4600*/  LDCU.128 UR12, c[0x0][0x380] ;  /* 0x00007000ff0c77ac */ /* 0x000e6c0008000c00 */
.L_x_194:
[----:B------:R-:W-:Y:S01]  /*4610*/  IADD3 R6, P0, PT, R2, R12, RZ ;  /* 0x0000000c02067210 */ /* 0x000fe20007f1e0ff */
[----:B-1----:R-:W-:Y:S02]  /*4620*/  IMAD.U32 R3, RZ, RZ, UR12 ;  /* 0x0000000cff037e24 */ /* 0x002fe4000f8e00ff */
[----:B------:R-:W-:Y:S02]  /*4630*/  IMAD.U32 R4, RZ, RZ, UR13 ;  /* 0x0000000dff047e24 */ /* 0x000fe4000f8e00ff */
[----:B------:R-:W-:Y:S01]  /*4640*/  IMAD.X R7, RZ, RZ, R13, P0 ;  /* 0x000000ffff077224 */ /* 0x000fe200000e060d */
[----:B------:R-:W-:-:S04]  /*4650*/  LEA R12, P0, R6, R3, 0x3 ;  /* 0x00000003060c7211 */ /* 0x000fc800078018ff */
[----:B------:R-:W-:-:S05]  /*4660*/  LEA.HI.X R13, R6, R4, R7, 0x3, P0 ;  /* 0x00000004060d7211 */ /* 0x000fca00000f1c07 */
[----:B------:R-:W2:Y:S04]  /*4670*/  LDG.E.64 R14, desc[UR10][R12.64] ;  /* 0x0000000a0c0e7981 */ /* 0x000ea8000c1e1b00 */
[----:B------:R-:W3:Y:S01]  /*4680*/  LDG.E.64 R16, desc[UR10][R12.64+0x800] ;  /* 0x0008000a0c107981 */ /* 0x000ee2000c1e1b00 */
[----:B------:R-:W-:Y:S01]  /*4690*/  DMUL R24, R20, R20 ;  /* 0x0000001414187228 */ /* 0x000fe20000000000 */
[----:B------:R-:W-:-:S05]  /*46a0*/  IMAD.U32 R5, RZ, RZ, UR14 ;  /* 0x0000000eff057e24 */ /* 0x000fca000f8e00ff */
[----:B------:R-:W-:Y:S01]  /*46b0*/  IADD3 R29, P0, PT, R6, R5, RZ ;  /* 0x00000005061d7210 */ /* 0x000fe20007f1e0ff */
[----:B------:R-:W-:-:S03]  /*46c0*/  IMAD.U32 R6, RZ, RZ, UR15 ;  /* 0x0000000fff067e24 */ /* 0x000fc6000f8e00ff */
[----:B------:R-:W-:Y:S01]  /*46d0*/  IADD3 R27, P2, PT, R29, 0x100, RZ ;  /* 0x000001001d1b7810 */ /* 0x000fe20007f5e0ff */
[----:B------:R-:W-:Y:S01]  /*46e0*/  IMAD.X R28, R7, 0x1, R6, P0 ;  /* 0x00000001071c7824 */ /* 0x000fe200000e0606 */
[----:B------:R-:W-:-:S03]  /*46f0*/  IADD3 R7, P5, PT, R29, 0x400, RZ ;  /* 0x000004001d077810 */ /* 0x000fc60007fbe0ff */
[----:B------:R-:W-:Y:S01]  /*4700*/  IMAD.X R26, RZ, RZ, R28, P2 ;  /* 0x000000ffff1a7224 */ /* 0x000fe200010e061c */
[----:B--2---:R-:W-:-:S08]  /*4710*/  DMUL R22, R14, R14 ;  /* 0x0000000e0e167228 */ /* 0x004fd00000000000 */
[----:B------:R-:W-:-:S14]  /*4720*/  DSETP.GEU.AND P1, PT, R24, R22, PT ;  /* 0x000000161800722a */ /* 0x000fdc0003f2e000 */
[----:B------:R-:W-:-:S04]  /*4730*/  @P1 ISETP.GE.U32.AND P0, PT, R19, R29, PT ;  /* 0x0000001d1300120c */ /* 0x000fc80003f06070 */
[----:B------:R-:W-:-:S13]  /*4740*/  @P1 ISETP.GE.AND.EX P0, PT, R18, R28, PT, P0 ;  /* 0x0000001c1200120c */ /* 0x000fda0003f06300 */
[----:B------:R-:W-:Y:S01]  /*4750*/  @P1 DSETP.LT.OR P0, PT, R22, R24, !P0 ;  /* 0x000000181600122a */ /* 0x000fe20004701400 */
[C---:B------:R-:W-:Y:S02]  /*4760*/  IADD3 R22, P3, PT, R29.reuse, 0x200, RZ ;  /* 0x000002001d167810 */ /* 0x040fe40007f7e0ff */
[----:B------:R-:W-:-:S03]  /*4770*/  IADD3 R23, P4, PT, R29, 0x300, RZ ;  /* 0x000003001d177810 */ /* 0x000fc60007f9e0ff */
[----:B------:R-:W-:Y:S01]  /*4780*/  @P1 FSEL R8, R20, R14, P0 ;  /* 0x0000000e14081208 */ /* 0x000fe20000000000 */
[--C-:B------:R-:W-:Y:S01]  /*4790*/  IMAD.X R24, RZ, RZ, R28.reuse, P3 ;  /* 0x000000ffff187224 */ /* 0x100fe200018e061c */
[----:B------:R-:W-:Y:S01]  /*47a0*/  @P1 FSEL R21, R21, R15, P0 ;  /* 0x0000000f15151208 */ /* 0x000fe20000000000 */
[----:B------:R-:W-:Y:S01]  /*47b0*/  IMAD.X R25, RZ, RZ, R28, P4 ;  /* 0x000000ffff197224 */ /* 0x000fe200020e061c */
[----:B------:R-:W-:Y:S01]  /*47c0*/  @P1 SEL R29, R19, R29, P0 ;  /* 0x0000001d131d1207 */ /* 0x000fe20000000000 */
[----:B------:R-:W-:Y:S02]  /*47d0*/  @P1 IMAD.MOV.U32 R14, RZ, RZ, R8 ;  /* 0x000000ffff0e1224 */ /* 0x000fe400078e0008 */
[----:B------:R-:W-:Y:S02]  /*47e0*/  @P1 IMAD.MOV.U32 R15, RZ, RZ, R21 ;  /* 0x000000ffff0f1224 */ /* 0x000fe400078e0015 */
[----:B------:R-:W-:Y:S01]  /*47f0*/  IMAD.X R8, RZ, RZ, R28, P5 ;  /* 0x000000ffff087224 */ /* 0x000fe200028e061c */
[----:B------:R-:W-:Y:S01]  /*4800*/  @P1 SEL R28, R18, R28, P0 ;  /* 0x0000001c121c1207 */ /* 0x000fe20000000000 */
[----:B---3--:R-:W-:-:S02]  /*4810*/  DMUL R18, R16, R16 ;  /* 0x0000001010127228 */ /* 0x008fc40000000000 */
[----:B------:R-:W-:-:S08]  /*4820*/  DMUL R20, R14, R14 ;  /* 0x0000000e0e147228 */ /* 0x000fd00000000000 */
[----:B------:R-:W-:-:S14]  /*4830*/  DSETP.GEU.AND P1, PT, R20, R18, PT ;  /* 0x000000121400722a */ /* 0x000fdc0003f2e000 */
[----:B------:R-:W-:-:S04]  /*4840*/  @P1 ISETP.GE.U32.AND P0, PT, R29, R27, PT ;  /* 0x0000001b1d00120c */ /* 0x000fc80003f06070 */
[----:B------:R-:W-:-:S13]  /*4850*/  @P1 ISETP.GE.AND.EX P0, PT, R28, R26, PT, P0 ;  /* 0x0000001a1c00120c */ /* 0x000fda0003f06300 */
[----:B------:R-:W-:Y:S01]  /*4860*/  @P1 DSETP.LT.OR P0, PT, R18, R20, !P0 ;  /* 0x000000141200122a */ /* 0x000fe20004701400 */
[----:B------:R-:W2:Y:S05]  /*4870*/  LDG.E.64 R18, desc[UR10][R12.64+0x1000] ;  /* 0x0010000a0c127981 */ /* 0x000eaa000c1e1b00 */
[----:B------:R-:W-:Y:S02]  /*4880*/  @P1 FSEL R14, R14, R16, P0 ;  /* 0x000000100e0e1208 */ /* 0x000fe40000000000 */
[----:B------:R-:W-:Y:S02]  /*4890*/  @P1 FSEL R15, R15, R17, P0 ;  /* 0x000000110f0f1208 */ /* 0x000fe40000000000 */
[----:B------:R-:W-:Y:S01]  /*48a0*/  @P1 SEL R27, R29, R27, P0 ;  /* 0x0000001b1d1b1207 */ /* 0x000fe20000000000 */
[----:B------:R-:W-:Y:S01]  /*48b0*/  @P1 IMAD.MOV.U32 R16, RZ, RZ, R14 ;  /* 0x000000ffff101224 */ /* 0x000fe200078e000e */
[----:B------:R-:W-:Y:S01]  /*48c0*/  @P1 SEL R26, R28, R26, P0 ;  /* 0x0000001a1c1a1207 */ /* 0x000fe20000000000 */
[----:B------:R-:W-:-:S06]  /*48d0*/  @P1 IMAD.MOV.U32 R17, RZ, RZ, R15 ;  /* 0x000000ffff111224 */ /* 0x000fcc00078e000f */
[----:B------:R-:W-:Y:S02]  /*48e0*/  DMUL R20, R16, R16 ;  /* 0x0000001010147228 */ /* 0x000fe40000000000 */
[----:B--2---:R-:W-:-:S08]  /*48f0*/  DMUL R14, R18, R18 ;  /* 0x00000012120e7228 */ /* 0x004fd00000000000 */
[----:B------:R-:W-:-:S14]  /*4900*/  DSETP.GEU.AND P2, PT, R20, R14, PT ;  /* 0x0000000e1400722a */ /* 0x000fdc0003f4e000 */
[----:B------:R-:W-:-:S04]  /*4910*/  @P2 ISETP.GE.U32.AND P0, PT, R27, R22, PT ;  /* 0x000000161b00220c */ /* 0x000fc80003f06070 */
[----:B------:R-:W-:-:S13]  /*4920*/  @P2 ISETP.GE.AND.EX P0, PT, R26, R24, PT, P0 ;  /* 0x000000181a00220c */ /* 0x000fda0003f06300 */
[----:B------:R-:W-:Y:S01]  /*4930*/  @P2 DSETP.LT.OR P0, PT, R14, R20, !P0 ;  /* 0x000000140e00222a */ /* 0x000fe20004701400 */
[----:B------:R-:W2:Y:S04]  /*4940*/  LDG.E.64 R14, desc[UR10][R12.64+0x1800] ;  /* 0x0018000a0c0e7981 */ /* 0x000ea8000c1e1b00 */
[----:B------:R2:W3:Y:S01]  /*4950*/  LDG.E.64 R20, desc[UR10][R12.64+0x2000] ;  /* 0x0020000a0c147981 */ /* 0x0004e2000c1e1b00 */
[----:B------:R-:W-:Y:S01]  /*4960*/  @P2 FSEL R16, R16, R18, P0 ;  /* 0x0000001210102208 */ /* 0x000fe20000000000 */
[----:B------:R-:W-:Y:S01]  /*4970*/  BSSY.RECONVERGENT B2, `(.L_x_192) ;  /* 0x000001c000027945 */ /* 0x000fe20003800200 */
[----:B------:R-:W-:Y:S02]  /*4980*/  @P2 FSEL R17, R17, R19, P0 ;  /* 0x0000001311112208 */ /* 0x000fe40000000000 */
[----:B------:R-:W-:Y:S01]  /*4990*/  @P2 SEL R22, R27, R22, P0 ;  /* 0x000000161b162207 */ /* 0x000fe20000000000 */
[----:B------:R-:W-:Y:S01]  /*49a0*/  @P2 IMAD.MOV.U32 R18, RZ, RZ, R16 ;  /* 0x000000ffff122224 */ /* 0x000fe200078e0010 */
[----:B------:R-:W-:Y:S01]  /*49b0*/  @P2 SEL R24, R26, R24, P0 ;  /* 0x000000181a182207 */ /* 0x000fe20000000000 */
[----:B------:R-:W-:Y:S01]  /*49c0*/  @P2 IMAD.MOV.U32 R19, RZ, RZ, R17 ;  /* 0x000000ffff132224 */ /* 0x000fe200078e0011 */
[----:B------:R-:W-:Y:S01]  /*49d0*/  BAR.SYNC.DEFER_BLOCKING 0x0 ;  /* 0x0000000000007b1d */ /* 0x000fe20000010000 */
[----:B------:R-:W-:-:S05]  /*49e0*/  ISETP.NE.AND P2, PT, R2, RZ, PT ;  /* 0x000000ff0200720c */ /* 0x000fca0003f45270 */
[----:B------:R-:W-:Y:S02]  /*49f0*/  DMUL R16, R18, R18 ;  /* 0x0000001212107228 */ /* 0x000fe40000000000 */
[----:B--2---:R-:W-:-:S08]  /*4a00*/  DMUL R12, R14, R14 ;  /* 0x0000000e0e0c7228 */ /* 0x004fd00000000000 */
[----:B------:R-:W-:-:S14]  /*4a10*/  DSETP.GEU.AND P1, PT, R16, R12, PT ;  /* 0x0000000c1000722a */ /* 0x000fdc0003f2e000 */
[----:B------:R-:W-:-:S04]  /*4a20*/  @P1 ISETP.GE.U32.AND P0, PT, R22, R23, PT ;  /* 0x000000171600120c */ /* 0x000fc80003f06070 */
[----:B------:R-:W-:-:S13]  /*4a30*/  @P1 ISETP.GE.AND.EX P0, PT, R24, R25, PT, P0 ;  /* 0x000000191800120c */ /* 0x000fda0003f06300 */
[----:B------:R-:W-:Y:S02]  /*4a40*/  @P1 DSETP.LT.OR P0, PT, R12, R16, !P0 ;  /* 0x000000100c00122a */ /* 0x000fe40004701400 */
[----:B---3--:R-:W-:-:S04]  /*4a50*/  DMUL R16, R20, R20 ;  /* 0x0000001414107228 */ /* 0x008fc80000000000 */
[----:B------:R-:W-:Y:S02]  /*4a60*/  @P1 FSEL R18, R18, R14, P0 ;  /* 0x0000000e12121208 */ /* 0x000fe40000000000 */
[----:B------:R-:W-:Y:S01]  /*4a70*/  @P1 FSEL R19, R19, R15, P0 ;  /* 0x0000000f13131208 */ /* 0x000fe20000000000 */
[----:B------:R-:W-:Y:S06]  /*4a80*/  @P2 BRA `(.L_x_193) ;  /* 0x0000000000282947 */ /* 0x000fec0003800000 */
[----:B------:R-:W-:Y:S02]  /*4a90*/  IMAD.MOV.U32 R12, RZ, RZ, 0x500 ;  /* 0x00000500ff0c7424 */ /* 0x000fe400078e00ff */
[----:B------:R-:W-:-:S06]  /*4aa0*/  IMAD.MOV.U32 R13, RZ, RZ, 0x0 ;  /* 0x00000000ff0d7424 */ /* 0x000fcc00078e00ff */
[----:B------:R-:W2:Y:S01]  /*4ab0*/  ATOMG.E.ADD.64.STRONG.GPU PT, R12, desc[UR10][R10.64], R12 ;  /* 0x8000000c0a0c79a8 */ /* 0x000ea200081ef50a */
[----:B------:R-:W1:Y:S01]  /*4ac0*/  S2UR UR5, SR_CgaCtaId ;  /* 0x00000000000579c3 */ /* 0x000e620000008800 */
[----:B------:R-:W-:Y:S02]  /*4ad0*/  UMOV UR4, 0x400 ;  /* 0x0000040000047882 */ /* 0x000fe40000000000 */
[----:B-1----:R-:W-:-:S06]  /*4ae0*/  ULEA UR4, UR5, UR4, 0x18 ;  /* 0x0000000405047291 */ /* 0x002fcc000f8ec0ff */
[----:B------:R-:W-:Y:S01]  /*4af0*/  IMAD.U32 R9, RZ, RZ, UR4 ;  /* 0x00000004ff097e24 */ /* 0x000fe2000f8e00ff */
[----:B--2---:R-:W-:-:S05]  /*4b00*/  IADD3 R12, P2, PT, R12, UR6, RZ ;  /* 0x000000060c0c7c10 */ /* 0x004fca000ff5e0ff */
[----:B------:R-:W-:-:S05]  /*4b10*/  IMAD.X R13, RZ, RZ, R13, P2 ;  /* 0x000000ffff0d7224 */ /* 0x000fca00010e060d */
[----:B------:R1:W-:Y:S03]  /*4b20*/  STS.64 [R9+0x98], R12 ;  /* 0x0000980c09007388 */ /* 0x0003e60000000a00 */
.L_x_193:
[----:B0-----:R-:W-:Y:S05]  /*4b30*/  BSYNC.RECONVERGENT B2 ;  /* 0x0000000000027941 */ /* 0x001fea0003800200 */
.L_x_192:
[----:B------:R-:W-:Y:S01]  /*4b40*/  BAR.SYNC.DEFER_BLOCKING 0x0 ;  /* 0x0000000000007b1d */ /* 0x000fe20000010000 */
[----:B------:R-:W-:Y:S01]  /*4b50*/  @P1 IMAD.MOV.U32 R14, RZ, RZ, R18 ;  /* 0x000000ffff0e1224 */ /* 0x000fe200078e0012 */
[----:B------:R-:W-:Y:S01]  /*4b60*/  @P1 SEL R23, R22, R23, P0 ;  /* 0x0000001716171207 */ /* 0x000fe20000000000 */
[----:B------:R-:W-:Y:S01]  /*4b70*/  @P1 IMAD.MOV.U32 R15, RZ, RZ, R19 ;  /* 0x000000ffff0f1224 */ /* 0x000fe200078e0013 */
[----:B------:R-:W-:Y:S01]  /*4b80*/  @P1 SEL R25, R24, R25, P0 ;  /* 0x0000001918191207 */ /* 0x000fe20000000000 */
[----:B------:R-:W-:-:S04]  /*4b90*/  IMAD.U32 R22, RZ, RZ, UR8 ;  /* 0x00000008ff167e24 */ /* 0x000fc8000f8e00ff */
[----:B------:R-:W-:-:S08]  /*4ba0*/  DMUL R18, R14, R14 ;  /* 0x0000000e0e127228 */ /* 0x000fd00000000000 */
[----:B------:R-:W-:Y:S01]  /*4bb0*/  DSETP.GEU.AND P2, PT, R18, R16, PT ;  /* 0x000000101200722a */ /* 0x000fe20003f4e000 */
[----:B-1----:R-:W0:-:S13]  /*4bc0*/  LDS.64 R12, [R9+0x98] ;  /* 0x00009800090c7984 */ /* 0x002e1a0000000a00 */
[----:B------:R-:W-:-:S04]  /*4bd0*/  @P2 ISETP.GE.U32.AND P0, PT, R23, R7, PT ;  /* 0x000000071700220c */ /* 0x000fc80003f06070 */
[----:B------:R-:W-:-:S13]  /*4be0*/  @P2 ISETP.GE.AND.EX P0, PT, R25, R8, PT, P0 ;  /* 0x000000081900220c */ /* 0x000fda0003f06300 */
[----:B------:R-:W-:-:S06]  /*4bf0*/  @P2 DSETP.LT.OR P0, PT, R16, R18, !P0 ;  /* 0x000000121000222a */ /* 0x000fcc0004701400 */
[----:B------:R-:W-:Y:S01]  /*4c00*/  @P2 FSEL R16, R14, R20, P0 ;  /* 0x000000140e102208 */ /* 0x000fe20000000000 */
[----:B------:R-:W-:Y:S01]  /*4c10*/  IMAD.U32 R14, RZ, RZ, UR9 ;  /* 0x00000009ff0e7e24 */ /* 0x000fe2000f8e00ff */
[----:B------:R-:W-:Y:S02]  /*4c20*/  @P2 SEL R7, R23, R7, P0 ;  /* 0x0000000717072207 */ /* 0x000fe40000000000 */
[----:B------:R-:W-:Y:S02]  /*4c30*/  @P2 SEL R8, R25, R8, P0 ;  /* 0x0000000819082207 */ /* 0x000fe40000000000 */
[----:B------:R-:W-:Y:S01]  /*4c40*/  @P2 MOV R20, R16 ;  /* 0x0000001000142202 */ /* 0x000fe20000000f00 */
[----:B------:R-:W-:Y:S02]  /*4c50*/  IMAD.MOV.U32 R19, RZ, RZ, R7 ;  /* 0x000000ffff137224 */ /* 0x000fe400078e0007 */
[----:B------:R-:W-:Y:S01]  /*4c60*/  IMAD.MOV.U32 R18, RZ, RZ, R8 ;  /* 0x000000ffff127224 */ /* 0x000fe200078e0008 */
[----:B0-----:R-:W-:-:S04]  /*4c70*/  IADD3 R17, P3, PT, R12, 0x500, RZ ;  /* 0x000005000c117810 */ /* 0x001fc80007f7e0ff */
[----:B------:R-:W-:Y:S02]  /*4c80*/  ISETP.GT.U32.AND P1, PT, R17, R22, PT ;  /* 0x000000161100720c */ /* 0x000fe40003f24070 */
[----:B------:R-:W-:Y:S01]  /*4c90*/  @P2 FSEL R17, R15, R21, P0 ;  /* 0x000000150f112208 */ /* 0x000fe20000000000 */
[----:B------:R-:W-:-:S04]  /*4ca0*/  IMAD.X R15, RZ, RZ, R13, P3 ;  /* 0x000000ffff0f7224 */ /* 0x000fc800018e060d */
[----:B------:R-:W-:Y:S01]  /*4cb0*/  @P2 IMAD.MOV.U32 R21, RZ, RZ, R17 ;  /* 0x000000ffff152224 */ /* 0x000fe200078e0011 */
[----:B------:R-:W-:-:S13]  /*4cc0*/  ISETP.GT.AND.EX P0, PT, R15, R14, PT, P1 ;  /* 0x0000000e0f00720c */ /* 0x000fda0003f04310 */
[----:B------:R-:W-:Y:S05]  /*4cd0*/  @!P0 BRA `(.L_x_194) ;  /* 0xfffffff8004c8947 */ /* 0x000fea000383ffff */
[----:B------:R-:W-:Y:S05]  /*4ce0*/  BSYNC.RECONVERGENT B1 ;  /* 0x0000000000017941 */ /* 0x000fea0003800200 */
.L_x_191:
[----:B------:R-:W-:Y:S01]  /*4cf0*/  ISETP.GE.U32.AND P0, PT, R12, R22, PT ;  /* 0x000000160c00720c */ /* 0x000fe20003f06070 */
[----:B------:R-:W-:Y:S03]  /*4d00*/  BSSY.RECONVERGENT B1, `(.L_x_188) ;  /* 0x00000bb000017945 */ /* 0x000fe60003800200 */
[----:B------:R-:W-:-:S13]  /*4d10*/  ISETP.GE.AND.EX P0, PT, R13, R14, PT, P0 ;  /* 0x0000000e0d00720c */ /* 0x000fda0003f06300 */
[----:B------:R-:W-:Y:S05]  /*4d20*/  @P0 BRA `(.L_x_195) ;  /* 0x0000000800e00947 */ /* 0x000fea0003800000 */
[----:B------:R-:W-:-:S05]  /*4d30*/  IMAD.IADD R9, R22, 0x1, -R12 ;  /* 0x0000000116097824 */ /* 0x000fca00078e0a0c */
[----:B------:R-:W-:-:S13]  /*4d40*/  ISETP.GE.AND P0, PT, R2, R9, PT ;  /* 0x000000090200720c */ /* 0x000fda0003f06270 */
[----:B------:R-:W-:Y:S05]  /*4d50*/  @P0 BRA `(.L_x_195) ;  /* 0x0000000800d40947 */ /* 0x000fea0003800000 */
[----:B------:R-:W-:Y:S01]  /*4d60*/  LOP3.LUT R11, RZ, R2, RZ, 0x33, !PT ;  /* 0x00000002ff0b7212 */ /* 0x000fe200078e33ff */
[----:B------:R-:W-:Y:S01]  /*4d70*/  BSSY.RECONVERGENT B2, `(.L_x_196) ;  /* 0x0000037000027945 */ /* 0x000fe20003800200 */
[----:B------:R-:W-:Y:S02]  /*4d80*/  IMAD.MOV.U32 R18, RZ, RZ, R2 ;  /* 0x000000ffff127224 */ /* 0x000fe400078e0002 */
[----:B------:R-:W-:-:S04]  /*4d90*/  IADD3 R22, PT, PT, -R12, R22, R11 ;  /* 0x000000160c167210 */ /* 0x000fc80007ffe10b */
[----:B------:R-:W-:-:S04]  /*4da0*/  LOP3.LUT R10, R22, 0x300, RZ, 0xc0, !PT ;  /* 0x00000300160a7812 */ /* 0x000fc800078ec0ff */
[----:B------:R-:W-:-:S13]  /*4db0*/  ISETP.NE.AND P0, PT, R10, 0x300, PT ;  /* 0x000003000a00780c */ /* 0x000fda0003f05270 */
[----:B------:R-:W-:Y:S05]  /*4dc0*/  @!P0 BRA `(.L_x_197) ;  /* 0x0000000000c48947 */ /* 0x000fea0003800000 */
[----:B------:R-:W-:Y:S01]  /*4dd0*/  IADD3 R24, P0, PT, R2, R12, RZ ;  /* 0x0000000c02187210 */ /* 0x000fe20007f1e0ff */
[----:B------:R-:W-:Y:S01]  /*4de0*/  IMAD.MOV.U32 R18, RZ, RZ, R2 ;  /* 0x000000ffff127224 */ /* 0x000fe200078e0002 */
[----:B------:R-:W-:Y:S02]  /*4df0*/  LEA.HI R10, R22, 0x1, RZ, 0x18 ;  /* 0x00000001160a7811 */ /* 0x000fe400078fc0ff */
[C---:B------:R-:W-:Y:S01]  /*4e00*/  LEA R3, P1, R24.reuse, R3, 0x3 ;  /* 0x0000000318037211 */ /* 0x040fe200078218ff */
[----:B------:R-:W-:Y:S01]  /*4e10*/  IMAD.X R11, RZ, RZ, R13, P0 ;  /* 0x000000ffff0b7224 */ /* 0x000fe200000e060d */
[----:B------:R-:W-:Y:S02]  /*4e20*/  IADD3 R19, P0, PT, R24, R5, RZ ;  /* 0x0000000518137210 */ /* 0x000fe40007f1e0ff */
[----:B------:R-:W-:Y:S02]  /*4e30*/  LOP3.LUT R10, R10, 0x3, RZ, 0xc0, !PT ;  /* 0x000000030a0a7812 */ /* 0x000fe400078ec0ff */
[----:B------:R-:W-:Y:S01]  /*4e40*/  LEA.HI.X R24, R24, R4, R11, 0x3, P1 ;  /* 0x0000000418187211 */ /* 0x000fe200008f1c0b */
[----:B------:R-:W-:-:S02]  /*4e50*/  IMAD.X R6, R11, 0x1, R6, P0 ;  /* 0x000000010b067824 */ /* 0x000fc400000e0606 */
[----:B------:R-:W-:-:S07]  /*4e60*/  IMAD.MOV R23, RZ, RZ, -R10 ;  /* 0x000000ffff177224 */ /* 0x000fce00078e0a0a */
.L_x_200:
[----:B------:R-:W-:Y:S02]  /*4e70*/  IMAD.MOV.U32 R4, RZ, RZ, R3 ;  /* 0x000000ffff047224 */ /* 0x000fe400078e0003 */
[----:B------:R-:W-:-:S06]  /*4e80*/  IMAD.MOV.U32 R5, RZ, RZ, R24 ;  /* 0x000000ffff057224 */ /* 0x000fcc00078e0018 */
[----:B------:R-:W2:Y:S01]  /*4e90*/  LDG.E.64 R4, desc[UR10][R4.64] ;  /* 0x0000000a04047981 */ /* 0x000ea2000c1e1b00 */
[----:B------:R-:W-:Y:S01]  /*4ea0*/  DMUL R10, R20, R20 ;  /* 0x00000014140a7228 */ /* 0x000fe20000000000 */
[----:B------:R-:W-:Y:S01]  /*4eb0*/  BSSY.RECONVERGENT B3, `(.L_x_198) ;  /* 0x000001a000037945 */ /* 0x000fe20003800200 */
[----:B------:R-:W-:Y:S02]  /*4ec0*/  IMAD.MOV.U32 R26, RZ, RZ, R7 ;  /* 0x000000ffff1a7224 */ /* 0x000fe400078e0007 */
[----:B------:R-:W-:Y:S02]  /*4ed0*/  IMAD.MOV.U32 R25, RZ, RZ, R8 ;  /* 0x000000ffff197224 */ /* 0x000fe400078e0008 */
[----:B------:R-:W-:Y:S02]  /*4ee0*/  IMAD.MOV.U32 R16, RZ, RZ, R20 ;  /* 0x000000ffff107224 */ /* 0x000fe400078e0014 */
[----:B------:R-:W-:Y:S02]  /*4ef0*/  IMAD.MOV.U32 R17, RZ, RZ, R21 ;  /* 0x000000ffff117224 */ /* 0x000fe400078e0015 */
[----:B------:R-:W-:-:S02]  /*4f00*/  IMAD.MOV.U32 R7, RZ, RZ, R19 ;  /* 0x000000ffff077224 */ /* 0x000fc400078e0013 */
        /* <DEDUP_REMOVED lines=20> */
.L_x_199:
[----:B------:R-:W-:Y:S05]  /*5050*/  BSYNC.RECONVERGENT B3 ;  /* 0x0000000000037941 */ /* 0x000fea0003800200 */
.L_x_198:
[----:B------:R-:W-:Y:S01]  /*5060*/  VIADD R23, R23, 0x1 ;  /* 0x0000000117177836 */ /* 0x000fe20000000000 */
[----:B------:R-:W-:Y:S01]  /*5070*/  IADD3 R3, P1, PT, R3, 0x800, RZ ;  /* 0x0000080003037810 */ /* 0x000fe20007f3e0ff */
[----:B------:R-:W-:Y:S01]  /*5080*/  VIADD R18, R18, 0x100 ;  /* 0x0000010012127836 */ /* 0x000fe20000000000 */
[----:B------:R-:W-:Y:S02]  /*5090*/  IADD3 R19, P0, PT, R19, 0x100, RZ ;  /* 0x0000010013137810 */ /* 0x000fe40007f1e0ff */
[----:B------:R-:W-:Y:S01]  /*50a0*/  ISETP.NE.AND P2, PT, R23, RZ, PT ;  /* 0x000000ff1700720c */ /* 0x000fe20003f45270 */
[----:B------:R-:W-:Y:S02]  /*50b0*/  IMAD.X R24, RZ, RZ, R24, P1 ;  /* 0x000000ffff187224 */ /* 0x000fe400008e0618 */
[----:B------:R-:W-:-:S10]  /*50c0*/  IMAD.X R6, RZ, RZ, R6, P0 ;  /* 0x000000ffff067224 */ /* 0x000fd400000e0606 */
[----:B------:R-:W-:Y:S05]  /*50d0*/  @P2 BRA `(.L_x_200) ;  /* 0xfffffffc00642947 */ /* 0x000fea000383ffff */
.L_x_197:
[----:B------:R-:W-:Y:S05]  /*50e0*/  BSYNC.RECONVERGENT B2 ;  /* 0x0000000000027941 */ /* 0x000fea0003800200 */
.L_x_196:
[----:B------:R-:W-:-:S13]  /*50f0*/  ISETP.GE.U32.AND P0, PT, R22, 0x300, PT ;  /* 0x000003001600780c */ /* 0x000fda0003f06070 */
[----:B------:R-:W-:Y:S05]  /*5100*/  @!P0 BRA `(.L_x_195) ;  /* 0x0000000400e88947 */ /* 0x000fea0003800000 */
[----:B------:R-:W-:-:S07]  /*5110*/  VIADD R24, R18, 0x200 ;  /* 0x0000020012187836 */ /* 0x000fce0000000000 */
.L_x_209:
[----:B------:R-:W0:Y:S01]  /*5120*/  LDC.64 R18, c[0x0][0x380] ;  /* 0x0000e000ff127b82 */ /* 0x000e220000000a00 */
[----:B------:R-:W-:-:S05]  /*5130*/  VIADD R3, R24, 0xfffffe00 ;  /* 0xfffffe0018037836 */ /* 0x000fca0000000000 */
[----:B------:R-:W-:Y:S02]  /*5140*/  IADD3 R3, P0, PT, R3, R12, RZ ;  /* 0x0000000c03037210 */ /* 0x000fe40007f1e0ff */
[----:B------:R-:W1:Y:S03]  /*5150*/  LDC.64 R14, c[0x0][0x388] ;  /* 0x0000e200ff0e7b82 */ /* 0x000e660000000a00 */
[----:B------:R-:W-:Y:S01]  /*5160*/  IMAD.X R6, RZ, RZ, R13, P0 ;  /* 0x000000ffff067224 */ /* 0x000fe200000e060d */
[----:B0-----:R-:W-:-:S04]  /*5170*/  LEA R18, P0, R3, R18, 0x3 ;  /* 0x0000001203127211 */ /* 0x001fc800078018ff */
[----:B------:R-:W-:-:S05]  /*5180*/  LEA.HI.X R19, R3, R19, R6, 0x3, P0 ;  /* 0x0000001303137211 */ /* 0x000fca00000f1c06 */
[----:B------:R-:W2:Y:S01]  /*5190*/  LDG.E.64 R16, desc[UR10][R18.64] ;  /* 0x0000000a12107981 */ /* 0x000ea2000c1e1b00 */
[----:B------:R-:W-:Y:S01]  /*51a0*/  DMUL R10, R20, R20 ;  /* 0x00000014140a7228 */ /* 0x000fe20000000000 */
        /* <DEDUP_REMOVED lines=24> */
.L_x_202:
[----:B------:R-:W-:Y:S05]  /*5330*/  BSYNC.RECONVERGENT B2 ;  /* 0x0000000000027941 */ /* 0x000fea0003800200 */
.L_x_201:
[----:B------:R-:W2:Y:S04]  /*5340*/  LDG.E.64 R10, desc[UR10][R18.64+0x800] ;  /* 0x0008000a120a7981 */ /* 0x000ea8000c1e1b00 */
[----:B------:R0:W5:Y:S04]  /*5350*/  LDG.E.64 R4, desc[UR10][R18.64+0x1000] ;  /* 0x0010000a12047981 */ /* 0x000168000c1e1b00 */
[----:B------:R-:W5:Y:S01]  /*5360*/  LDG.E.64 R18, desc[UR10][R18.64+0x1800] ;  /* 0x0018000a12127981 */ /* 0x000f62000c1e1b00 */
[----:B------:R-:W-:Y:S01]  /*5370*/  DMUL R16, R22, R22 ;  /* 0x0000001616107228 */ /* 0x000fe20000000000 */
[----:B------:R-:W-:Y:S01]  /*5380*/  VIADD R7, R24, 0xffffff00 ;  /* 0xffffff0018077836 */ /* 0x000fe20000000000 */
[----:B------:R-:W-:Y:S04]  /*5390*/  BSSY.RECONVERGENT B2, `(.L_x_203) ;  /* 0x0000018000027945 */ /* 0x000fe80003800200 */
        /* <DEDUP_REMOVED lines=23> */
.L_x_204:
[----:B------:R-:W-:Y:S05]  /*5510*/  BSYNC.RECONVERGENT B2 ;  /* 0x0000000000027941 */ /* 0x000fea0003800200 */
.L_x_203:
[----:B-----5:R-:W-:Y:S01]  /*5520*/  DMUL R20, R4, R4 ;  /* 0x0000000404147228 */ /* 0x020fe20000000000 */
[----:B------:R-:W-:Y:S01]  /*5530*/  IADD3 R23, P1, P2, R12, R14, R24 ;  /* 0x0000000e0c177210 */ /* 0x000fe20007a3e018 */
[----:B------:R-:W-:Y:S01]  /*5540*/  DMUL R16, R26, R26 ;  /* 0x0000001a1a107228 */ /* 0x000fe20000000000 */
[----:B------:R-:W-:Y:S01]  /*5550*/  BSSY.RECONVERGENT B2, `(.L_x_205) ;  /* 0x0000016000027945 */ /* 0x000fe20003800200 */
[----:B------:R-:W-:Y:S01]  /*5560*/  IMAD.MOV.U32 R10, RZ, RZ, R4 ;  /* 0x000000ffff0a7224 */ /* 0x000fe200078e0004 */
[----:B------:R-:W-:Y:S01]  /*5570*/  IADD3.X R22, PT, PT, R13, R15, RZ, P1, P2 ;  /* 0x0000000f0d167210 */ /* 0x000fe20000fe44ff */
[----:B------:R-:W-:Y:S02]  /*5580*/  IMAD.MOV.U32 R6, RZ, RZ, R23 ;  /* 0x000000ffff067224 */ /* 0x000fe400078e0017 */
[----:B------:R-:W-:Y:S02]  /*5590*/  IMAD.MOV.U32 R11, RZ, RZ, R5 ;  /* 0x000000ffff0b7224 */ /* 0x000fe400078e0005 */
[----:B------:R-:W-:Y:S01]  /*55a0*/  DSETP.GEU.AND P0, PT, R16, R20, PT ;  /* 0x000000141000722a */ /* 0x000fe20003f0e000 */
[----:B------:R-:W-:-:S13]  /*55b0*/  IMAD.MOV.U32 R3, RZ, RZ, R22 ;  /* 0x000000ffff037224 */ /* 0x000fda00078e0016 */
        /* <DEDUP_REMOVED lines=15> */
.L_x_206:
[----:B------:R-:W-:Y:S05]  /*56b0*/  BSYNC.RECONVERGENT B2 ;  /* 0x0000000000027941 */ /* 0x000fea0003800200 */
.L_x_205:
[----:B------:R-:W-:Y:S01]  /*56c0*/  DMUL R4, R18, R18 ;  /* 0x0000001212047228 */ /* 0x000fe20000000000 */
[----:B------:R-:W-:Y:S01]  /*56d0*/  VIADD R7, R24, 0x100 ;  /* 0x0000010018077836 */ /* 0x000fe20000000000 */
[----:B------:R-:W-:Y:S01]  /*56e0*/  DMUL R16, R10, R10 ;  /* 0x0000000a0a107228 */ /* 0x000fe20000000000 */
[----:B------:R-:W-:Y:S01]  /*56f0*/  BSSY.RECONVERGENT B2, `(.L_x_207) ;  /* 0x0000017000027945 */ /* 0x000fe20003800200 */
[----:B------:R-:W-:Y:S02]  /*5700*/  IMAD.MOV.U32 R20, RZ, RZ, R18 ;  /* 0x000000ffff147224 */ /* 0x000fe400078e0012 */
[----:B------:R-:W-:Y:S01]  /*5710*/  IADD3 R23, P1, P2, R12, R14, R7 ;  /* 0x0000000e0c177210 */ /* 0x000fe20007a3e007 */
[----:B------:R-:W-:-:S03]  /*5720*/  IMAD.MOV.U32 R21, RZ, RZ, R19 ;  /* 0x000000ffff157224 */ /* 0x000fc600078e0013 */
[----:B------:R-:W-:Y:S01]  /*5730*/  DSETP.GEU.AND P0, PT, R16, R4, PT ;  /* 0x000000041000722a */ /* 0x000fe20003f0e000 */
[----:B------:R-:W-:Y:S01]  /*5740*/  IADD3.X R14, PT, PT, R13, R15, RZ, P1, P2 ;  /* 0x0000000f0d0e7210 */ /* 0x000fe20000fe44ff */
[----:B------:R-:W-:-:S04]  /*5750*/  IMAD.MOV.U32 R7, RZ, RZ, R23 ;  /* 0x000000ffff077224 */ /* 0x000fc800078e0017 */
[----:B------:R-:W-:-:S08]  /*5760*/  IMAD.MOV.U32 R8, RZ, RZ, R14 ;  /* 0x000000ffff087224 */ /* 0x000fd000078e000e */
        /* <DEDUP_REMOVED lines=15> */
.L_x_208:
[----:B------:R-:W-:Y:S05]  /*5860*/  BSYNC.RECONVERGENT B2 ;  /* 0x0000000000027941 */ /* 0x000fea0003800200 */
.L_x_207:
[C---:B------:R-:W-:Y:S02]  /*5870*/  VIADD R4, R24.reuse, 0x200 ;  /* 0x0000020018047836 */ /* 0x040fe40000000000 */
[----:B------:R-:W-:-:S03]  /*5880*/  VIADD R24, R24, 0x400 ;  /* 0x0000040018187836 */ /* 0x000fc60000000000 */
[----:B------:R-:W-:-:S13]  /*5890*/  ISETP.GE.AND P0, PT, R4, R9, PT ;  /* 0x000000090400720c */ /* 0x000fda0003f06270 */
[----:B------:R-:W-:Y:S05]  /*58a0*/  @!P0 BRA `(.L_x_209) ;  /* 0xfffffff8001c8947 */ /* 0x000fea000383ffff */
.L_x_195:
[----:B------:R-:W-:Y:S05]  /*58b0*/  BSYNC.RECONVERGENT B1 ;  /* 0x0000000000017941 */ /* 0x000fea0003800200 */
.L_x_188:
        /* <DEDUP_REMOVED lines=34> */
.L_x_211:
[----:B------:R-:W-:Y:S05]  /*5ae0*/  BSYNC.RECONVERGENT B1 ;  /* 0x0000000000017941 */ /* 0x000fea0003800200 */
.L_x_210:
        /* <DEDUP_REMOVED lines=33> */
.L_x_213:
[----:B------:R-:W-:Y:S05]  /*5d00*/  BSYNC.RECONVERGENT B1 ;  /* 0x0000000000017941 */ /* 0x000fea0003800200 */
.L_x_212:
        /* <DEDUP_REMOVED lines=9> */
[----:B------:R0:W0:Y:S01]  /*5da0*/  SHFL.DOWN PT, R19, R8, 0x4, 0x1f ;  /* 0x08801f0008137f89 */ /* 0x00002200000e0000 */
[----:B------:R-:W-:Y:S05]  /*5db0*/  @P0 BRA `(.L_x_215) ;  /* 0x0000000000580947 */ /* 0x000fea0003800000 */
[----:B-1----:R-:W-:Y:S01]  /*5dc0*/  IMAD.MOV.U32 R4, RZ, RZ, R17 ;  /* 0x000000ffff047224 */ /* 0x002fe200078e0011 */
[----:B------:R-:W-:Y:S01]  /*5dd0*/  DMUL R10, R6, R6 ;  /* 0x00000006060a7228 */ /* 0x000fe20000000000 */
[----:B--2---:R-:W-:Y:S02]  /*5de0*/  IMAD.MOV.U32 R5, RZ, RZ, R16 ;  /* 0x000000ffff057224 */ /* 0x004fe400078e0010 */
[----:B---3--:R-:W-:Y:S02]  /*5df0*/  IMAD.MOV.U32 R9, RZ, RZ, R18 ;  /* 0x000000ffff097224 */ /* 0x008fe400078e0012 */
        /* <DEDUP_REMOVED lines=18> */
.L_x_215:
[----:B------:R-:W-:Y:S05]  /*5f20*/  BSYNC.RECONVERGENT B1 ;  /* 0x0000000000017941 */ /* 0x000fea0003800200 */
.L_x_214:
        /* <DEDUP_REMOVED lines=33> */
.L_x_217:
[----:B------:R-:W-:Y:S05]  /*6140*/  BSYNC.RECONVERGENT B1 ;  /* 0x0000000000017941 */ /* 0x000fea0003800200 */
.L_x_216:
[----:B------:R-:W-:Y:S01]  /*6150*/  ISETP.GT.AND P0, PT, R14, 0xf, PT ;  /* 0x0000000f0e00780c */ /* 0x000fe20003f04270 */
[----:B0-----:R0:W0:Y:S01]  /*6160*/  SHFL.DOWN PT, R3, R6, 0x10, 0x1f ;  /* 0x0a001f0006037f89 */ /* 0x00102200000e0000 */
[----:B------:R-:W-:Y:S01]  /*6170*/  BSSY.RECONVERGENT B1, `(.L_x_218) ;  /* 0x000001f000017945 */ /* 0x000fe20003800200 */
[----:B------:R-:W-:Y:S02]  /*6180*/  IMAD.MOV.U32 R24, RZ, RZ, R15 ;  /* 0x000000ffff187224 */ /* 0x000fe400078e000f */
[----:B------:R0:W0:Y:S01]  /*6190*/  SHFL.DOWN PT, R9, R7, 0x10, 0x1f ;  /* 0x0a001f0007097f89 */ /* 0x00002200000e0000 */
[----:B------:R-:W-:Y:S02]  /*61a0*/  IMAD.MOV.U32 R25, RZ, RZ, R8 ;  /* 0x000000ffff197224 */ /* 0x000fe400078e0008 */
[----:B------:R-:W-:Y:S01]  /*61b0*/  IMAD.MOV.U32 R12, RZ, RZ, R6 ;  /* 0x000000ffff0c7224 */ /* 0x000fe200078e0006 */
[----:B--2---:R2:W0:Y:S01]  /*61c0*/  SHFL.DOWN PT, R16, R15, 0x10, 0x1f ;  /* 0x0a001f000f107f89 */ /* 0x00442200000e0000 */
[----:B------:R-:W-:-:S03]  /*61d0*/  IMAD.MOV.U32 R13, RZ, RZ, R7 ;  /* 0x000000ffff0d7224 */ /* 0x000fc600078e0007 */
[----:B-1----:R2:W1:Y:S01]  /*61e0*/  SHFL.DOWN PT, R17, R8, 0x10, 0x1f ;  /* 0x0a001f0008117f89 */ /* 0x00246200000e0000 */
[----:B------:R-:W-:Y:S05]  /*61f0*/  @P0 BRA `(.L_x_219) ;  /* 0x0000000000580947 */ /* 0x000fea0003800000 */
[----:B0-----:R-:W-:Y:S01]  /*6200*/  IMAD.MOV.U32 R12, RZ, RZ, R3 ;  /* 0x000000ffff0c7224 */ /* 0x001fe200078e0003 */
[----:B------:R-:W-:Y:S01]  /*6210*/  DMUL R4, R6, R6 ;  /* 0x0000000606047228 */ /* 0x000fe20000000000 */
[----:B------:R-:W-:Y:S02]  /*6220*/  IMAD.MOV.U32 R13, RZ, RZ, R9 ;  /* 0x000000ffff0d7224 */ /* 0x000fe400078e0009 */
[----:B------:R-:W-:Y:S02]  /*6230*/  IMAD.MOV.U32 R24, RZ, RZ, R16 ;  /* 0x000000ffff187224 */ /* 0x000fe400078e0010 */
[----:B-1----:R-:W-:Y:S02]  /*6240*/  IMAD.MOV.U32 R25, RZ, RZ, R17 ;  /* 0x000000ffff197224 */ /* 0x002fe400078e0011 */
[----:B------:R-:W-:-:S08]  /*6250*/  DMUL R10, R12, R12 ;  /* 0x0000000c0c0a7228 */ /* 0x000fd00000000000 */
        /* <DEDUP_REMOVED lines=16> */
.L_x_219:
[----:B------:R-:W-:Y:S05]  /*6360*/  BSYNC.RECONVERGENT B1 ;  /* 0x0000000000017941 */ /* 0x000fea0003800200 */
.L_x_218:
        /* <DEDUP_REMOVED lines=11> */
.L_x_221:
[----:B------:R-:W-:Y:S05]  /*6420*/  BSYNC.RECONVERGENT B1 ;  /* 0x0000000000017941 */ /* 0x000fea0003800200 */
.L_x_220:
[----:B------:R-:W-:Y:S01]  /*6430*/  BAR.SYNC.DEFER_BLOCKING 0x0 ;  /* 0x0000000000007b1d */ /* 0x000fe20000010000 */
[----:B------:R-:W-:-:S13]  /*6440*/  ISETP.NE.AND P1, PT, R2, RZ, PT ;  /* 0x000000ff0200720c */ /* 0x000fda0003f25270 */
[----:B------:R-:W-:Y:S05]  /*6450*/  @P1 BRA `(.L_x_149) ;  /* 0x0000000800c41947 */ /* 0x000fea0003800000 */
[----:B0-----:R-:W0:Y:S01]  /*6460*/  S2R R3, SR_CgaCtaId ;  /* 0x0000000000037919 */ /* 0x001e220000008800 */
[----:B----4-:R-:W-:Y:S01]  /*6470*/  MOV R20, 0x400 ;  /* 0x0000040000147802 */ /* 0x010fe20000000f00 */
[----:B-1----:R-:W-:Y:S01]  /*6480*/  DMUL R16, R12, R12 ;  /* 0x0000000c0c107228 */ /* 0x002fe20000000000 */
[----:B------:R-:W-:Y:S02]  /*6490*/  BSSY.RECONVERGENT B1, `(.L_x_222) ;  /* 0x000001a000017945 */ /* 0x000fe40003800200 */
[----:B0-----:R-:W-:-:S05]  /*64a0*/  LEA R20, R3, R20, 0x18 ;  /* 0x0000001403147211 */ /* 0x001fca00078ec0ff */
[----:B--2---:R-:W3:Y:S04]  /*64b0*/  LDS.64 R14, [R20+0x18] ;  /* 0x00001800140e7984 */ /* 0x004ee80000000a00 */
[----:B------:R-:W0:Y:S04]  /*64c0*/  LDS.128 R4, [R20+0x20] ;  /* 0x0000200014047984 */ /* 0x000e280000000c00 */
[----:B------:R1:W2:Y:S01]  /*64d0*/  LDS.128 R8, [R20+0x30] ;  /* 0x0000300014087984 */ /* 0x0002a20000000c00 */
[----:B---3--:R-:W-:Y:S01]  /*64e0*/  DMUL R18, R14, R14 ;  /* 0x0000000e0e127228 */ /* 0x008fe20000000000 */
[----:B------:R-:W-:-:S02]  /*64f0*/  IMAD.MOV.U32 R2, RZ, RZ, R14 ;  /* 0x000000ffff027224 */ /* 0x000fc400078e000e */
[----:B------:R-:W-:Y:S02]  /*6500*/  IMAD.MOV.U32 R3, RZ, RZ, R15 ;  /* 0x000000ffff037224 */ /* 0x000fe400078e000f */
[----:B0-----:R-:W-:Y:S02]  /*6510*/  IMAD.MOV.U32 R23, RZ, RZ, R4 ;  /* 0x000000ffff177224 */ /* 0x001fe400078e0004 */
[----:B------:R-:W-:Y:S01]  /*6520*/  IMAD.MOV.U32 R21, RZ, RZ, R5 ;  /* 0x000000ffff157224 */ /* 0x000fe200078e0005 */
[----:B------:R-:W-:-:S14]  /*6530*/  DSETP.GEU.AND P0, PT, R16, R18, PT ;  /* 0x000000121000722a */ /* 0x000fdc0003f0e000 */
[----:B-12---:R-:W-:Y:S05]  /*6540*/  @!P0 BRA `(.L_x_223) ;  /* 0x0000000000388947 */ /* 0x006fea0003800000 */
        /* <DEDUP_REMOVED lines=14> */
.L_x_223:
[----:B------:R-:W-:Y:S05]  /*6630*/  BSYNC.RECONVERGENT B1 ;  /* 0x0000000000017941 */ /* 0x000fea0003800200 */
.L_x_222:
        /* <DEDUP_REMOVED lines=24> */
.L_x_225:
[----:B------:R-:W-:Y:S05]  /*67c0*/  BSYNC.RECONVERGENT B1 ;  /* 0x0000000000017941 */ /* 0x000fea0003800200 */
.L_x_224:
        /* <DEDUP_REMOVED lines=24> */
.L_x_227:
[----:B------:R-:W-:Y:S05]  /*6950*/  BSYNC.RECONVERGENT B1 ;  /* 0x0000000000017941 */ /* 0x000fea0003800200 */
.L_x_226:
        /* <DEDUP_REMOVED lines=24> */
.L_x_229:
[----:B------:R-:W-:Y:S05]  /*6ae0*/  BSYNC.RECONVERGENT B1 ;  /* 0x0000000000017941 */ /* 0x000fea0003800200 */
.L_x_228:
        /* <DEDUP_REMOVED lines=25> */
.L_x_231:
[----:B------:R-:W-:Y:S05]  /*6c80*/  BSYNC.RECONVERGENT B1 ;  /* 0x0000000000017941 */ /* 0x000fea0003800200 */
.L_x_230:
        /* <DEDUP_REMOVED lines=24> */
.L_x_233:
[----:B------:R-:W-:Y:S05]  /*6e10*/  BSYNC.RECONVERGENT B1 ;  /* 0x0000000000017941 */ /* 0x000fea0003800200 */
.L_x_232:
        /* <DEDUP_REMOVED lines=21> */
.L_x_149:
[----:B------:R-:W-:Y:S05]  /*6f70*/  BSYNC.RECONVERGENT B0 ;  /* 0x0000000000007941 */ /* 0x000fea0003800200 */
.L_x_116:
[----:B------:R-:W-:Y:S05]  /*6f80*/  @P1 EXIT ;  /* 0x000000000000194d */ /* 0x000fea0003800000 */
[----:B0-----:R-:W0:Y:S02]  /*6f90*/  LDC.64 R2, c[0x0][0x390] ;  /* 0x0000e400ff027b82 */ /* 0x001e240000000a00 */
[----:B0-----:R-:W-:-:S05]  /*6fa0*/  IMAD.WIDE.U32 R2, R0, 0x10, R2 ;  /* 0x0000001000027825 */ /* 0x001fca00078e0002 */
[----:B------:R-:W-:Y:S04]  /*6fb0*/  STG.E.64 desc[UR10][R2.64], R12 ;  /* 0x0000000c02007986 */ /* 0x000fe8000c101b0a */
[----:B------:R-:W-:Y:S01]  /*6fc0*/  STG.E.64 desc[UR10][R2.64+0x8], R24 ;  /* 0x0000081802007986 */ /* 0x000fe2000c101b0a */
[----:B------:R-:W-:Y:S05]  /*6fd0*/  EXIT ;  /* 0x000000000000794d */ /* 0x000fea0003800000 */
.L_x_234:
        /* <DEDUP_REMOVED lines=10> */
.L_x_733:


//--------------------- .text._ZN6thrust24THRUST_300001_SM_1000_NS8cuda_cub4core6detail13_kernel_agentINS1_8__reduce11ReduceAgentINS0_12zip_iteratorIN4cuda3std3__45tupleIJNS0_10device_ptrIdEENS0_17counting_iteratorIlNS0_11use_defaultESF_SF_EEEEEEEPNSB_IJdlEEESJ_lNS1_9__extrema9arg_max_fIdl10comparatorEEEEJSI_SK_lSO_EEEvDpT0_ --------------------------
	.section	.text._ZN6thrust24THRUST_300001_SM_1000_NS8cuda_cub4core6detail13_kernel_agentINS1_8__reduce11ReduceAgentINS0_12zip_iteratorIN4cuda3std3__45tupleIJNS0_10device_ptrIdEENS0_17counting_iteratorIlNS0_11use_defaultESF_SF_EEEEEEEPNSB_IJdlEEESJ_lNS1_9__extrema9arg_max_fIdl10comparatorEEEEJSI_SK_lSO_EEEvDpT0_,"ax",@progbits
	.align	128
        .global         _ZN6thrust24THRUST_300001_SM_1000_NS8cuda_cub4core6detail13_kernel_agentINS1_8__reduce11ReduceAgentINS0_12zip_iteratorIN4cuda3std3__45tupleIJNS0_10device_ptrIdEENS0_17counting_iteratorIlNS0_11use_defaultESF_SF_EEEEEEEPNSB_IJdlEEESJ_lNS1_9__extrema9arg_max_fIdl10comparatorEEEEJSI_SK_lSO_EEEvDpT0_
        .type           _ZN6thrust24THRUST_300001_SM_1000_NS8cuda_cub4core6detail13_kernel_agentINS1_8__reduce11ReduceAgentINS0_12zip_iteratorIN4cuda3std3__45tupleIJNS0_10device_ptrIdEENS0_17counting_iteratorIlNS0_11use_defaultESF_SF_EEEEEEEPNSB_IJdlEEESJ_lNS1_9__extrema9arg_max_fIdl10comparatorEEEEJSI_SK_lSO_EEEvDpT0_,@function
        .size           _ZN6thrust24THRUST_300001_SM_1000_NS8cuda_cub4core6detail13_kernel_agentINS1_8__reduce11ReduceAgentINS0_12zip_iteratorIN4cuda3std3__45tupleIJNS0_10device_ptrIdEENS0_17counting_iteratorIlNS0_11use_defaultESF_SF_EEEEEEEPNSB_IJdlEEESJ_lNS1_9__extrema9arg_max_fIdl10comparatorEEEEJSI_SK_lSO_EEEvDpT0_,(.L_x_734 - _ZN6thrust24THRUST_300001_SM_1000_NS8cuda_cub4core6detail13_kernel_agentINS1_8__reduce11ReduceAgentINS0_12zip_iteratorIN4cuda3std3__45tupleIJNS0_10device_ptrIdEENS0_17counting_iteratorIlNS0_11use_defaultESF_SF_EEEEEEEPNSB_IJdlEEESJ_lNS1_9__extrema9arg_max_fIdl10comparatorEEEEJSI_SK_lSO_EEEvDpT0_)
        .other          _ZN6thrust24THRUST_300001_SM_1000_NS8cuda_cub4core6detail13_kernel_agentINS1_8__reduce11ReduceAgentINS0_12zip_iteratorIN4cuda3std3__45tupleIJNS0_10device_ptrIdEENS0_17counting_iteratorIlNS0_11use_defaultESF_SF_EEEEEEEPNSB_IJdlEEESJ_lNS1_9__extrema9arg_max_fIdl10comparatorEEEEJSI_SK_lSO_EEEvDpT0_,@"STO_CUDA_ENTRY STV_DEFAULT"
_ZN6thrust24THRUST_300001_SM_1000_NS8cuda_cub4core6detail13_kernel_agentINS1_8__reduce11ReduceAgentINS0_12zip_iteratorIN4cuda3std3__45tupleIJNS0_10device_ptrIdEENS0_17counting_iteratorIlNS0_11use_defaultESF_SF_EEEEEEEPNSB_IJdlEEESJ_lNS1_9__extrema9arg_max_fIdl10comparatorEEEEJSI_SK_lSO_EEEvDpT0_:
.text._ZN6thrust24THRUST_300001_SM_1000_NS8cuda_cub4core6detail13_kernel_agentINS1_8__reduce11ReduceAgentINS0_12zip_iteratorIN4cuda3std3__45tupleIJNS0_10device_ptrIdEENS0_17counting_iteratorIlNS0_11use_defaultESF_SF_EEEEEEEPNSB_IJdlEEESJ_lNS1_9__extrema9arg_max_fIdl10comparatorEEEEJSI_SK_lSO_EEEvDpT0_:
[----:B------:R-:W-:Y:S01]  /*0000*/  LDC R1, c[0x0][0x37c] ;  /* 0x0000df00ff017b82 */ /* 0x000fe20000000800 */
[----:B------:R-:W0:Y:S02]  /*0010*/  LDCU.64 UR4, c[0x0][0x398] ;  /* 0x00007300ff0477ac */ /* 0x000e240008000a00 */
[----:B0-----:R-:W-:-:S04]  /*0020*/  ISETP.NE.U32.AND P0, PT, RZ, UR4, PT ;  /* 0x00000004ff007c0c */ /* 0x001fc8000bf05070 */
[----:B------:R-:W-:-:S13]  /*0030*/  ISETP.NE.AND.EX P0, PT, RZ, UR5, PT, P0 ;  /* 0x00000005ff007c0c */ /* 0x000fda000bf05300 */
[----:B------:R-:W-:Y:S05]  /*0040*/  @!P0 EXIT ;  /* 0x000000000000894d */ /* 0x000fea0003800000 */
[----:B------:R-:W-:Y:S01]  /*0050*/  UISETP.GT.U32.AND UP0, UPT, UR4, 0x4ff, UPT ;  /* 0x000004ff0400788c */ /* 0x000fe2000bf04070 */
[----:B------:R-:W-:Y:S01]  /*0060*/  BSSY.RECONVERGENT B0, `(.L_x_235) ;  /* 0x00006ab000007945 */ /* 0x000fe20003800200 */
[----:B------:R-:W0:Y:S02]  /*0070*/  LDCU.64 UR8, c[0x0][0x358] ;  /* 0x00006b00ff0877ac */ /* 0x000e240008000a00 */
[----:B------:R-:W-:-:S09]  /*0080*/  UISETP.GT.AND.EX UP0, UPT, UR5, URZ, UPT, UP0 ;  /* 0x000000ff0500728c */ /* 0x000fd2000bf04300 */
[----:B------:R-:W-:Y:S05]  /*0090*/  BRA.U UP0, `(.L_x_236) ;  /* 0x0000003d00b47547 */ /* 0x000fea000b800000 */
[----:B------:R-:W1:Y:S01]  /*00a0*/  S2R R0, SR_TID.X ;  /* 0x0000000000007919 */ /* 0x000e620000002100 */
[----:B------:R-:W2:Y:S01]  /*00b0*/  LDCU UR5, c[0x0][0x398] ;  /* 0x00007300ff0577ac */ /* 0x000ea20008000800 */
[----:B------:R-:W-:Y:S01]  /*00c0*/  BSSY.RECONVERGENT B1, `(.L_x_237) ;  /* 0x000000e000017945 */ /* 0x000fe20003800200 */
[----:B------:R-:W-:Y:S01]  /*00d0*/  IMAD.MOV.U32 R26, RZ, RZ, RZ ;  /* 0x000000ffff1a7224 */ /* 0x000fe200078e00ff */
[----:B------:R-:W-:Y:S01]  /*00e0*/  CS2R R18, SRZ ;  /* 0x0000000000127805 */ /* 0x000fe2000001ff00 */
[----:B------:R-:W-:Y:S01]  /*00f0*/  IMAD.MOV.U32 R17, RZ, RZ, RZ ;  /* 0x000000ffff117224 */ /* 0x000fe200078e00ff */
[----:B-1----:R-:W-:Y:S01]  /*0100*/  ISETP.GE.AND P0, PT, R0, UR4, PT ;  /* 0x0000000400007c0c */ /* 0x002fe2000bf06270 */
[----:B------:R-:W-:-:S12]  /*0110*/  IMAD.MOV.U32 R2, RZ, RZ, R0 ;  /* 0x000000ffff027224 */ /* 0x000fd800078e0000 */
[----:B--2---:R-:W-:Y:S05]  /*0120*/  @P0 BRA `(.L_x_238) ;  /* 0x00000000001c0947 */ /* 0x004fea0003800000 */
[----:B------:R-:W1:Y:S01]  /*0130*/  LDC.64 R18, c[0x0][0x380] ;  /* 0x0000e000ff127b82 */ /* 0x000e620000000a00 */
[----:B------:R-:W2:Y:S01]  /*0140*/  LDCU.64 UR6, c[0x0][0x388] ;  /* 0x00007100ff0677ac */ /* 0x000ea20008000a00 */
[----:B-1----:R-:W-:-:S06]  /*0150*/  IMAD.WIDE.U32 R18, R0, 0x8, R18 ;  /* 0x0000000800127825 */ /* 0x002fcc00078e0012 */
[----:B0-----:R-:W5:Y:S01]  /*0160*/  LDG.E.64 R18, desc[UR8][R18.64] ;  /* 0x0000000812127981 */ /* 0x001f62000c1e1b00 */
[C---:B--2---:R-:W-:Y:S01]  /*0170*/  IADD3 R26, P0, PT, R0.reuse, UR6, RZ ;  /* 0x00000006001a7c10 */ /* 0x044fe2000ff1e0ff */
[----:B------:R-:W-:-:S04]  /*0180*/  VIADD R2, R0, 0x100 ;  /* 0x0000010000027836 */ /* 0x000fc80000000000 */
[----:B------:R-:W-:-:S08]  /*0190*/  IMAD.X R17, RZ, RZ, UR7, P0 ;  /* 0x00000007ff117e24 */ /* 0x000fd000080e06ff */
.L_x_238:
[----:B0-----:R-:W-:Y:S05]  /*01a0*/  BSYNC.RECONVERGENT B1 ;  /* 0x0000000000017941 */ /* 0x001fea0003800200 */
.L_x_237:
[----:B------:R-:W-:Y:S01]  /*01b0*/  ISETP.GE.AND P0, PT, R2, UR4, PT ;  /* 0x0000000402007c0c */ /* 0x000fe2000bf06270 */
[----:B------:R-:W-:-:S12]  /*01c0*/  BSSY.RECONVERGENT B1, `(.L_x_239) ;  /* 0x00000b3000017945 */ /* 0x000fd80003800200 */
[----:B------:R-:W-:Y:S05]  /*01d0*/  @P0 BRA `(.L_x_240) ;  /* 0x0000000800c40947 */ /* 0x000fea0003800000 */
[----:B------:R-:W-:Y:S01]  /*01e0*/  LOP3.LUT R3, RZ, R2, RZ, 0x33, !PT ;  /* 0x00000002ff037212 */ /* 0x000fe200078e33ff */
[----:B------:R-:W-:Y:S04]  /*01f0*/  BSSY.RECONVERGENT B2, `(.L_x_241) ;  /* 0x0000036000027945 */ /* 0x000fe80003800200 */
[----:B------:R-:W-:-:S05]  /*0200*/  VIADD R3, R3, UR4 ;  /* 0x0000000403037c36 */ /* 0x000fca0008000000 */
[----:B------:R-:W-:-:S04]  /*0210*/  LOP3.LUT R4, R3, 0x300, RZ, 0xc0, !PT ;  /* 0x0000030003047812 */ /* 0x000fc800078ec0ff */
[----:B------:R-:W-:-:S13]  /*0220*/  ISETP.NE.AND P0, PT, R4, 0x300, PT ;  /* 0x000003000400780c */ /* 0x000fda0003f05270 */
[----:B------:R-:W-:Y:S05]  /*0230*/  @!P0 BRA `(.L_x_242) ;  /* 0x0000000000c48947 */ /* 0x000fea0003800000 */
[----:B------:R-:W0:Y:S01]  /*0240*/  LDC.64 R4, c[0x0][0x380] ;  /* 0x0000e000ff047b82 */ /* 0x000e220000000a00 */
[----:B------:R-:W1:Y:S01]  /*0250*/  LDCU.64 UR6, c[0x0][0x388] ;  /* 0x00007100ff0677ac */ /* 0x000e620008000a00 */
[----:B------:R-:W-:-:S04]  /*0260*/  LEA.HI R6, R3, 0x1, RZ, 0x18 ;  /* 0x0000000103067811 */ /* 0x000fc800078fc0ff */
[----:B------:R-:W-:-:S05]  /*0270*/  LOP3.LUT R6, R6, 0x3, RZ, 0xc0, !PT ;  /* 0x0000000306067812 */ /* 0x000fca00078ec0ff */
[----:B------:R-:W-:Y:S01]  /*0280*/  IMAD.MOV R12, RZ, RZ, -R6 ;  /* 0x000000ffff0c7224 */ /* 0x000fe200078e0a06 */
[C---:B-1----:R-:W-:Y:S01]  /*0290*/  IADD3 R15, P0, PT, R2.reuse, UR6, RZ ;  /* 0x00000006020f7c10 */ /* 0x042fe2000ff1e0ff */
[----:B0-----:R-:W-:-:S04]  /*02a0*/  IMAD.WIDE.U32 R4, R2, 0x8, R4 ;  /* 0x0000000802047825 */ /* 0x001fc800078e0004 */
[----:B------:R-:W-:Y:S02]  /*02b0*/  IMAD.MOV.U32 R13, RZ, RZ, R4 ;  /* 0x000000ffff0d7224 */ /* 0x000fe400078e0004 */
[----:B------:R-:W-:Y:S02]  /*02c0*/  IMAD.MOV.U32 R14, RZ, RZ, R5 ;  /* 0x000000ffff0e7224 */ /* 0x000fe400078e0005 */
[----:B------:R-:W-:-:S07]  /*02d0*/  IMAD.X R16, RZ, RZ, UR7, P0 ;  /* 0x00000007ff107e24 */ /* 0x000fce00080e06ff */
.L_x_245:
[----:B------:R-:W-:Y:S02]  /*02e0*/  IMAD.MOV.U32 R4, RZ, RZ, R13 ;  /* 0x000000ffff047224 */ /* 0x000fe400078e000d */
[----:B------:R-:W-:-:S06]  /*02f0*/  IMAD.MOV.U32 R5, RZ, RZ, R14 ;  /* 0x000000ffff057224 */ /* 0x000fcc00078e000e */
[----:B------:R-:W2:Y:S01]  /*0300*/  LDG.E.64 R4, desc[UR8][R4.64] ;  /* 0x0000000804047981 */ /* 0x000ea2000c1e1b00 */
[----:B-----5:R-:W-:Y:S01]  /*0310*/  DMUL R6, R18, R18 ;  /* 0x0000001212067228 */ /* 0x020fe20000000000 */
[----:B------:R-:W-:Y:S01]  /*0320*/  VIADD R12, R12, 0x1 ;  /* 0x000000010c0c7836 */ /* 0x000fe20000000000 */
[----:B------:R-:W-:Y:S01]  /*0330*/  BSSY.RECONVERGENT B3, `(.L_x_243) ;  /* 0x000001c000037945 */ /* 0x000fe20003800200 */
[----:B------:R-:W-:Y:S01]  /*0340*/  IMAD.MOV.U32 R20, RZ, RZ, R26 ;  /* 0x000000ffff147224 */ /* 0x000fe200078e001a */
[----:B------:R-:W-:Y:S01]  /*0350*/  IADD3 R13, P3, PT, R13, 0x800, RZ ;  /* 0x000008000d0d7810 */ /* 0x000fe20007f7e0ff */
[----:B------:R-:W-:Y:S01]  /*0360*/  IMAD.MOV.U32 R21, RZ, RZ, R17 ;  /* 0x000000ffff157224 */ /* 0x000fe200078e0011 */
[----:B------:R-:W-:Y:S01]  /*0370*/  ISETP.NE.AND P2, PT, R12, RZ, PT ;  /* 0x000000ff0c00720c */ /* 0x000fe20003f45270 */
[----:B------:R-:W-:Y:S02]  /*0380*/  IMAD.MOV.U32 R10, RZ, RZ, R18 ;  /* 0x000000ffff0a7224 */ /* 0x000fe400078e0012 */
[----:B------:R-:W-:-:S02]  /*0390*/  IMAD.MOV.U32 R11, RZ, RZ, R19 ;  /* 0x000000ffff0b7224 */ /* 0x000fc400078e0013 */
        /* <DEDUP_REMOVED lines=21> */
.L_x_244:
[----:B------:R-:W-:Y:S05]  /*04f0*/  BSYNC.RECONVERGENT B3 ;  /* 0x0000000000037941 */ /* 0x000fea0003800200 */
.L_x_243:
[----:B------:R-:W-:Y:S01]  /*0500*/  IADD3 R15, P0, PT, R15, 0x100, RZ ;  /* 0x000001000f0f7810 */ /* 0x000fe20007f1e0ff */
[----:B------:R-:W-:Y:S02]  /*0510*/  VIADD R2, R2, 0x100 ;  /* 0x0000010002027836 */ /* 0x000fe40000000000 */
[----:B------:R-:W-:Y:S02]  /*0520*/  IMAD.X R14, RZ, RZ, R14, P3 ;  /* 0x000000ffff0e7224 */ /* 0x000fe400018e060e */
[----:B------:R-:W-:Y:S01]  /*0530*/  IMAD.X R16, RZ, RZ, R16, P0 ;  /* 0x000000ffff107224 */ /* 0x000fe200000e0610 */
[----:B------:R-:W-:Y:S07]  /*0540*/  @P2 BRA `(.L_x_245) ;  /* 0xfffffffc00642947 */ /* 0x000fee000383ffff */
.L_x_242:
[----:B------:R-:W-:Y:S05]  /*0550*/  BSYNC.RECONVERGENT B2 ;  /* 0x0000000000027941 */ /* 0x000fea0003800200 */
.L_x_241:
[----:B------:R-:W-:-:S13]  /*0560*/  ISETP.GE.U32.AND P0, PT, R3, 0x300, PT ;  /* 0x000003000300780c */ /* 0x000fda0003f06070 */
[----:B------:R-:W-:Y:S05]  /*0570*/  @!P0 BRA `(.L_x_240) ;  /* 0x0000000400dc8947 */ /* 0x000fea0003800000 */
[----:B------:R-:W0:Y:S01]  /*0580*/  LDC.64 R12, c[0x0][0x380] ;  /* 0x0000e000ff0c7b82 */ /* 0x000e220000000a00 */
[----:B------:R-:W-:-:S07]  /*0590*/  VIADD R16, R2, 0x200 ;  /* 0x0000020002107836 */ /* 0x000fce0000000000 */
[----:B------:R-:W1:Y:S02]  /*05a0*/  LDC.64 R10, c[0x0][0x388] ;  /* 0x0000e200ff0a7b82 */ /* 0x000e640000000a00 */
.L_x_254:
[----:B------:R-:W-:-:S04]  /*05b0*/  VIADD R3, R16, 0xfffffe00 ;  /* 0xfffffe0010037836 */ /* 0x000fc80000000000 */
[----:B0-----:R-:W-:-:S05]  /*05c0*/  IMAD.WIDE R28, R3, 0x8, R12 ;  /* 0x00000008031c7825 */ /* 0x001fca00078e020c */
[----:B------:R-:W2:Y:S01]  /*05d0*/  LDG.E.64 R20, desc[UR8][R28.64] ;  /* 0x000000081c147981 */ /* 0x000ea2000c1e1b00 */
[----:B-----5:R-:W-:Y:S01]  /*05e0*/  DMUL R22, R18, R18 ;  /* 0x0000001212167228 */ /* 0x020fe20000000000 */
[C---:B-1----:R-:W-:Y:S02]  /*05f0*/  IADD3 R27, P1, PT, R3.reuse, R10, RZ ;  /* 0x0000000a031b7210 */ /* 0x042fe40007f3e0ff */
[----:B------:R-:W5:Y:S01]  /*0600*/  LDG.E.64 R8, desc[UR8][R28.64+0x800] ;  /* 0x000800081c087981 */ /* 0x000f62000c1e1b00 */
[----:B------:R-:W-:Y:S03]  /*0610*/  BSSY.RECONVERGENT B2, `(.L_x_246) ;  /* 0x0000019000027945 */ /* 0x000fe60003800200 */
[----:B------:R-:W5:Y:S04]  /*0620*/  LDG.E.64 R6, desc[UR8][R28.64+0x1000] ;  /* 0x001000081c067981 */ /* 0x000f68000c1e1b00 */
[----:B------:R0:W5:Y:S01]  /*0630*/  LDG.E.64 R4, desc[UR8][R28.64+0x1800] ;  /* 0x001800081c047981 */ /* 0x000162000c1e1b00 */
[----:B------:R-:W-:Y:S01]  /*0640*/  IMAD.MOV.U32 R15, RZ, RZ, R27 ;  /* 0x000000ffff0f7224 */ /* 0x000fe200078e001b */
[----:B0-----:R-:W-:-:S05]  /*0650*/  LEA.HI.X.SX32 R28, R3, R11, 0x1, P1 ;  /* 0x0000000b031c7211 */ /* 0x001fca00008f0eff */
        /* <DEDUP_REMOVED lines=20> */
.L_x_247:
[----:B------:R-:W-:Y:S05]  /*07a0*/  BSYNC.RECONVERGENT B2 ;  /* 0x0000000000027941 */ /* 0x000fea0003800200 */
.L_x_246:
[----:B-----5:R-:W-:Y:S01]  /*07b0*/  DMUL R22, R8, R8 ;  /* 0x0000000808167228 */ /* 0x020fe20000000000 */
[----:B------:R-:W-:Y:S01]  /*07c0*/  IADD3 R17, PT, PT, R16, -0x100, RZ ;  /* 0xffffff0010117810 */ /* 0x000fe20007ffe0ff */
[----:B------:R-:W-:Y:S01]  /*07d0*/  DMUL R20, R2, R2 ;  /* 0x0000000202147228 */ /* 0x000fe20000000000 */
[----:B------:R-:W-:Y:S01]  /*07e0*/  BSSY.RECONVERGENT B2, `(.L_x_248) ;  /* 0x0000017000027945 */ /* 0x000fe20003800200 */
[----:B------:R-:W-:Y:S01]  /*07f0*/  IMAD.MOV.U32 R18, RZ, RZ, R8 ;  /* 0x000000ffff127224 */ /* 0x000fe200078e0008 */
[----:B------:R-:W-:Y:S01]  /*0800*/  IADD3 R26, P1, PT, R17, R10, RZ ;  /* 0x0000000a111a7210 */ /* 0x000fe20007f3e0ff */
[----:B------:R-:W-:-:S03]  /*0810*/  IMAD.MOV.U32 R19, RZ, RZ, R9 ;  /* 0x000000ffff137224 */ /* 0x000fc600078e0009 */
[----:B------:R-:W-:Y:S01]  /*0820*/  LEA.HI.X.SX32 R25, R17, R11, 0x1, P1 ;  /* 0x0000000b11197211 */ /* 0x000fe200008f0eff */
[----:B------:R-:W-:Y:S01]  /*0830*/  DSETP.GEU.AND P0, PT, R20, R22, PT ;  /* 0x000000161400722a */ /* 0x000fe20003f0e000 */
[----:B------:R-:W-:-:S03]  /*0840*/  IMAD.MOV.U32 R24, RZ, RZ, R26 ;  /* 0x000000ffff187224 */ /* 0x000fc600078e001a */
[----:B------:R-:W-:-:S10]  /*0850*/  IMAD.MOV.U32 R17, RZ, RZ, R25 ;  /* 0x000000ffff117224 */ /* 0x000fd400078e0019 */
        /* <DEDUP_REMOVED lines=15> */
.L_x_249:
[----:B------:R-:W-:Y:S05]  /*0950*/  BSYNC.RECONVERGENT B2 ;  /* 0x0000000000027941 */ /* 0x000fea0003800200 */
.L_x_248:
[----:B------:R-:W-:Y:S01]  /*0960*/  DMUL R20, R6, R6 ;  /* 0x0000000606147228 */ /* 0x000fe20000000000 */
[C---:B------:R-:W-:Y:S01]  /*0970*/  IADD3 R23, P1, PT, R16.reuse, R10, RZ ;  /* 0x0000000a10177210 */ /* 0x040fe20007f3e0ff */
[----:B------:R-:W-:Y:S01]  /*0980*/  DMUL R14, R18, R18 ;  /* 0x00000012120e7228 */ /* 0x000fe20000000000 */
[----:B------:R-:W-:Y:S01]  /*0990*/  BSSY.RECONVERGENT B2, `(.L_x_250) ;  /* 0x0000016000027945 */ /* 0x000fe20003800200 */
[----:B------:R-:W-:Y:S01]  /*09a0*/  IMAD.MOV.U32 R2, RZ, RZ, R6 ;  /* 0x000000ffff027224 */ /* 0x000fe200078e0006 */
[----:B------:R-:W-:Y:S01]  /*09b0*/  LEA.HI.X.SX32 R22, R16, R11, 0x1, P1 ;  /* 0x0000000b10167211 */ /* 0x000fe200008f0eff */
        /* <DEDUP_REMOVED lines=19> */
.L_x_251:
[----:B------:R-:W-:Y:S05]  /*0af0*/  BSYNC.RECONVERGENT B2 ;  /* 0x0000000000027941 */ /* 0x000fea0003800200 */
.L_x_250:
[----:B------:R-:W-:Y:S01]  /*0b00*/  DMUL R14, R4, R4 ;  /* 0x00000004040e7228 */ /* 0x000fe20000000000 */
[----:B------:R-:W-:Y:S01]  /*0b10*/  VIADD R17, R16, 0x100 ;  /* 0x0000010010117836 */ /* 0x000fe20000000000 */
[----:B------:R-:W-:Y:S01]  /*0b20*/  DMUL R6, R2, R2 ;  /* 0x0000000202067228 */ /* 0x000fe20000000000 */
[----:B------:R-:W-:Y:S01]  /*0b30*/  BSSY.RECONVERGENT B2, `(.L_x_252) ;  /* 0x0000017000027945 */ /* 0x000fe20003800200 */
[----:B------:R-:W-:Y:S02]  /*0b40*/  IMAD.MOV.U32 R18, RZ, RZ, R4 ;  /* 0x000000ffff127224 */ /* 0x000fe400078e0004 */
[----:B------:R-:W-:Y:S01]  /*0b50*/  IADD3 R20, P1, PT, R17, R10, RZ ;  /* 0x0000000a11147210 */ /* 0x000fe20007f3e0ff */
[----:B------:R-:W-:-:S03]  /*0b60*/  IMAD.MOV.U32 R19, RZ, RZ, R5 ;  /* 0x000000ffff137224 */ /* 0x000fc600078e0005 */
[----:B------:R-:W-:Y:S01]  /*0b70*/  DSETP.GEU.AND P0, PT, R6, R14, PT ;  /* 0x0000000e0600722a */ /* 0x000fe20003f0e000 */
[----:B------:R-:W-:Y:S01]  /*0b80*/  LEA.HI.X.SX32 R21, R17, R11, 0x1, P1 ;  /* 0x0000000b11157211 */ /* 0x000fe200008f0eff */
[----:B------:R-:W-:-:S04]  /*0b90*/  IMAD.MOV.U32 R26, RZ, RZ, R20 ;  /* 0x000000ffff1a7224 */ /* 0x000fc800078e0014 */
[----:B------:R-:W-:-:S08]  /*0ba0*/  IMAD.MOV.U32 R17, RZ, RZ, R21 ;  /* 0x000000ffff117224 */ /* 0x000fd000078e0015 */
        /* <DEDUP_REMOVED lines=15> */
.L_x_253:
[----:B------:R-:W-:Y:S05]  /*0ca0*/  BSYNC.RECONVERGENT B2 ;  /* 0x0000000000027941 */ /* 0x000fea0003800200 */
.L_x_252:
[C---:B------:R-:W-:Y:S02]  /*0cb0*/  VIADD R2, R16.reuse, 0x200 ;  /* 0x0000020010027836 */ /* 0x040fe40000000000 */
[----:B------:R-:W-:-:S03]  /*0cc0*/  VIADD R16, R16, 0x400 ;  /* 0x0000040010107836 */ /* 0x000fc60000000000 */
[----:B------:R-:W-:-:S13]  /*0cd0*/  ISETP.GE.AND P0, PT, R2, UR5, PT ;  /* 0x0000000502007c0c */ /* 0x000fda000bf06270 */
[----:B------:R-:W-:Y:S05]  /*0ce0*/  @!P0 BRA `(.L_x_254) ;  /* 0xfffffff800308947 */ /* 0x000fea000383ffff */
.L_x_240:
[----:B------:R-:W-:Y:S05]  /*0cf0*/  BSYNC.RECONVERGENT B1 ;  /* 0x0000000000017941 */ /* 0x000fea0003800200 */
.L_x_239:
[----:B------:R-:W0:Y:S02]  /*0d00*/  LDCU UR6, c[0x0][0x398] ;  /* 0x00007300ff0677ac */ /* 0x000e240008000800 */
[----:B0-----:R-:W-:-:S09]  /*0d10*/  UISETP.GE.AND UP0, UPT, UR6, 0x100, UPT ;  /* 0x000001000600788c */ /* 0x001fd2000bf06270 */
[----:B------:R-:W-:Y:S05]  /*0d20*/  BRA.U !UP0, `(.L_x_255) ;  /* 0x0000001508b07547 */ /* 0x000fea000b800000 */
[----:B------:R-:W0:Y:S01]  /*0d30*/  S2R R10, SR_LANEID ;  /* 0x00000000000a7919 */ /* 0x000e220000000000 */
[----:B------:R-:W-:Y:S01]  /*0d40*/  BSSY.RECONVERGENT B1, `(.L_x_256) ;  /* 0x0000021000017945 */ /* 0x000fe20003800200 */
[----:B------:R-:W-:Y:S01]  /*0d50*/  IMAD.MOV.U32 R7, RZ, RZ, R26 ;  /* 0x000000ffff077224 */ /* 0x000fe200078e001a */
[----:B-----5:R1:W2:Y:S01]  /*0d60*/  SHFL.DOWN PT, R11, R18, 0x1, 0x1f ;  /* 0x08201f00120b7f89 */ /* 0x0202a200000e0000 */
        /* <DEDUP_REMOVED lines=30> */
.L_x_257:
[----:B------:R-:W-:Y:S05]  /*0f50*/  BSYNC.RECONVERGENT B1 ;  /* 0x0000000000017941 */ /* 0x000fea0003800200 */
.L_x_256:
        /* <DEDUP_REMOVED lines=33> */
.L_x_259:
[----:B------:R-:W-:Y:S05]  /*1170*/  BSYNC.RECONVERGENT B1 ;  /* 0x0000000000017941 */ /* 0x000fea0003800200 */
.L_x_258:
        /* <DEDUP_REMOVED lines=33> */
.L_x_261:
[----:B------:R-:W-:Y:S05]  /*1390*/  BSYNC.RECONVERGENT B1 ;  /* 0x0000000000017941 */ /* 0x000fea0003800200 */
.L_x_260:
        /* <DEDUP_REMOVED lines=33> */
.L_x_263:
[----:B------:R-:W-:Y:S05]  /*15b0*/  BSYNC.RECONVERGENT B1 ;  /* 0x0000000000017941 */ /* 0x000fea0003800200 */
.L_x_262:
[----:B------:R-:W-:Y:S01]  /*15c0*/  ISETP.GT.AND P0, PT, R10, 0xf, PT ;  /* 0x0000000f0a00780c */ /* 0x000fe20003f04270 */
[----:B-1----:R1:W1:Y:S01]  /*15d0*/  SHFL.DOWN PT, R11, R4, 0x10, 0x1f ;  /* 0x0a001f00040b7f89 */ /* 0x00226200000e0000 */
[----:B------:R-:W-:Y:S01]  /*15e0*/  BSSY.RECONVERGENT B1, `(.L_x_264) ;  /* 0x000001f000017945 */ /* 0x000fe20003800200 */
[----:B------:R-:W-:Y:S02]  /*15f0*/  IMAD.MOV.U32 R12, RZ, RZ, R9 ;  /* 0x000000ffff0c7224 */ /* 0x000fe400078e0009 */
[----:B--2---:R2:W1:Y:S01]  /*1600*/  SHFL.DOWN PT, R16, R5, 0x10, 0x1f ;  /* 0x0a001f0005107f89 */ /* 0x00446200000e0000 */
[----:B------:R-:W-:Y:S02]  /*1610*/  IMAD.MOV.U32 R13, RZ, RZ, R8 ;  /* 0x000000ffff0d7224 */ /* 0x000fe400078e0008 */
[----:B------:R-:W-:Y:S01]  /*1620*/  IMAD.MOV.U32 R2, RZ, RZ, R4 ;  /* 0x000000ffff027224 */ /* 0x000fe200078e0004 */
[----:B---3--:R2:W3:Y:S01]  /*1630*/  SHFL.DOWN PT, R18, R9, 0x10, 0x1f ;  /* 0x0a001f0009127f89 */ /* 0x0084e200000e0000 */
[----:B0-----:R-:W-:-:S03]  /*1640*/  IMAD.MOV.U32 R3, RZ, RZ, R5 ;  /* 0x000000ffff037224 */ /* 0x001fc600078e0005 */
[----:B----4-:R2:W0:Y:S01]  /*1650*/  SHFL.DOWN PT, R17, R8, 0x10, 0x1f ;  /* 0x0a001f0008117f89 */ /* 0x01042200000e0000 */
[----:B------:R-:W-:Y:S05]  /*1660*/  @P0 BRA `(.L_x_265) ;  /* 0x0000000000580947 */ /* 0x000fea0003800000 */
[----:B-1----:R-:W-:Y:S01]  /*1670*/  IMAD.MOV.U32 R2, RZ, RZ, R11 ;  /* 0x000000ffff027224 */ /* 0x002fe200078e000b */
[----:B------:R-:W-:Y:S01]  /*1680*/  DMUL R6, R4, R4 ;  /* 0x0000000404067228 */ /* 0x000fe20000000000 */
[----:B------:R-:W-:Y:S02]  /*1690*/  IMAD.MOV.U32 R3, RZ, RZ, R16 ;  /* 0x000000ffff037224 */ /* 0x000fe400078e0010 */
        /* <DEDUP_REMOVED lines=19> */
.L_x_265:
[----:B------:R-:W-:Y:S05]  /*17d0*/  BSYNC.RECONVERGENT B1 ;  /* 0x0000000000017941 */ /* 0x000fea0003800200 */
.L_x_264:
[----:B------:R-:W-:Y:S01]  /*17e0*/  ISETP.NE.AND P0, PT, R10, RZ, PT ;  /* 0x000000ff0a00720c */ /* 0x000fe20003f05270 */
[----:B------:R-:W-:-:S12]  /*17f0*/  BSSY.RECONVERGENT B1, `(.L_x_266) ;  /* 0x000000a000017945 */ /* 0x000fd80003800200 */
[----:B------:R-:W-:Y:S05]  /*1800*/  @P0 BRA `(.L_x_267) ;  /* 0x0000000000200947 */ /* 0x000fea0003800000 */
[----:B------:R-:W4:Y:S01]  /*1810*/  S2R R6, SR_CgaCtaId ;  /* 0x0000000000067919 */ /* 0x000f220000008800 */
[----:B--2---:R-:W-:Y:S02]  /*1820*/  MOV R5, 0x400 ;  /* 0x0000040000057802 */ /* 0x004fe40000000f00 */
[----:B-1----:R-:W-:-:S04]  /*1830*/  SHF.R.U32.HI R4, RZ, 0x1, R0 ;  /* 0x00000001ff047819 */ /* 0x002fc80000011600 */
[----:B------:R-:W-:Y:S02]  /*1840*/  LOP3.LUT R4, R4, 0x1f0, RZ, 0xc0, !PT ;  /* 0x000001f004047812 */ /* 0x000fe400078ec0ff */
[----:B----4-:R-:W-:-:S05]  /*1850*/  LEA R5, R6, R5, 0x18 ;  /* 0x0000000506057211 */ /* 0x010fca00078ec0ff */
[----:B------:R-:W-:-:S05]  /*1860*/  IMAD.IADD R5, R4, 0x1, R5 ;  /* 0x0000000104057824 */ /* 0x000fca00078e0205 */
[----:B------:R4:W-:Y:S04]  /*1870*/  STS.64 [R5+0x10], R12 ;  /* 0x0000100c05007388 */ /* 0x0009e80000000a00 */
[----:B------:R4:W-:Y:S02]  /*1880*/  STS.64 [R5+0x8], R2 ;  /* 0x0000080205007388 */ /* 0x0009e40000000a00 */
.L_x_267:
[----:B------:R-:W-:Y:S05]  /*1890*/  BSYNC.RECONVERGENT B1 ;  /* 0x0000000000017941 */ /* 0x000fea0003800200 */
.L_x_266:
[----:B------:R-:W-:Y:S01]  /*18a0*/  BAR.SYNC.DEFER_BLOCKING 0x0 ;  /* 0x0000000000007b1d */ /* 0x000fe20000010000 */
[----:B------:R-:W-:-:S13]  /*18b0*/  ISETP.NE.AND P1, PT, R0, RZ, PT ;  /* 0x000000ff0000720c */ /* 0x000fda0003f25270 */
[----:B------:R-:W-:Y:S05]  /*18c0*/  @P1 BRA `(.L_x_268) ;  /* 0x0000005000901947 */ /* 0x000fea0003800000 */
[----:B--2-4-:R-:W2:Y:S01]  /*18d0*/  S2R R5, SR_CgaCtaId ;  /* 0x0000000000057919 */ /* 0x014ea20000008800 */
[----:B------:R-:W-:Y:S01]  /*18e0*/  MOV R0, 0x400 ;  /* 0x0000040000007802 */ /* 0x000fe20000000f00 */
[----:B------:R-:W-:Y:S01]  /*18f0*/  DMUL R22, R2, R2 ;  /* 0x0000000202167228 */ /* 0x000fe20000000000 */
[----:B------:R-:W-:Y:S02]  /*1900*/  BSSY.RECONVERGENT B1, `(.L_x_269) ;  /* 0x000001a000017945 */ /* 0x000fe40003800200 */
[----:B--2---:R-:W-:-:S05]  /*1910*/  LEA R0, R5, R0, 0x18 ;  /* 0x0000000005007211 */ /* 0x004fca00078ec0ff */
[----:B------:R-:W2:Y:S04]  /*1920*/  LDS.64 R14, [R0+0x18] ;  /* 0x00001800000e7984 */ /* 0x000ea80000000a00 */
[----:B-1----:R-:W1:Y:S04]  /*1930*/  LDS.128 R4, [R0+0x20] ;  /* 0x0000200000047984 */ /* 0x002e680000000c00 */
[----:B------:R4:W4:Y:S01]  /*1940*/  LDS.128 R8, [R0+0x30] ;  /* 0x0000300000087984 */ /* 0x0009220000000c00 */
[----:B--2---:R-:W-:Y:S01]  /*1950*/  DMUL R20, R14, R14 ;  /* 0x0000000e0e147228 */ /* 0x004fe20000000000 */
[----:B---3--:R-:W-:-:S02]  /*1960*/  IMAD.MOV.U32 R18, RZ, RZ, R14 ;  /* 0x000000ffff127224 */ /* 0x008fc400078e000e */
[----:B------:R-:W-:Y:S02]  /*1970*/  IMAD.MOV.U32 R19, RZ, RZ, R15 ;  /* 0x000000ffff137224 */ /* 0x000fe400078e000f */
[----:B-1----:R-:W-:Y:S02]  /*1980*/  IMAD.MOV.U32 R16, RZ, RZ, R4 ;  /* 0x000000ffff107224 */ /* 0x002fe400078e0004 */
[----:B0-----:R-:W-:Y:S01]  /*1990*/  IMAD.MOV.U32 R17, RZ, RZ, R5 ;  /* 0x000000ffff117224 */ /* 0x001fe200078e0005 */
[----:B------:R-:W-:-:S14]  /*19a0*/  DSETP.GEU.AND P0, PT, R22, R20, PT ;  /* 0x000000141600722a */ /* 0x000fdc0003f0e000 */
[----:B----4-:R-:W-:Y:S05]  /*19b0*/  @!P0 BRA `(.L_x_270) ;  /* 0x0000000000388947 */ /* 0x010fea0003800000 */
        /* <DEDUP_REMOVED lines=14> */
.L_x_270:
[----:B------:R-:W-:Y:S05]  /*1aa0*/  BSYNC.RECONVERGENT B1 ;  /* 0x0000000000017941 */ /* 0x000fea0003800200 */
.L_x_269:
        /* <DEDUP_REMOVED lines=24> */
.L_x_272:
[----:B------:R-:W-:Y:S05]  /*1c30*/  BSYNC.RECONVERGENT B1 ;  /* 0x0000000000017941 */ /* 0x000fea0003800200 */
.L_x_271:
        /* <DEDUP_REMOVED lines=24> */
.L_x_274:
[----:B------:R-:W-:Y:S05]  /*1dc0*/  BSYNC.RECONVERGENT B1 ;  /* 0x0000000000017941 */ /* 0x000fea0003800200 */
.L_x_273:
        /* <DEDUP_REMOVED lines=24> */
.L_x_276:
[----:B------:R-:W-:Y:S05]  /*1f50*/  BSYNC.RECONVERGENT B1 ;  /* 0x0000000000017941 */ /* 0x000fea0003800200 */
.L_x_275:
        /* <DEDUP_REMOVED lines=25> */
.L_x_278:
[----:B------:R-:W-:Y:S05]  /*20f0*/  BSYNC.RECONVERGENT B1 ;  /* 0x0000000000017941 */ /* 0x000fea0003800200 */
.L_x_277:
        /* <DEDUP_REMOVED lines=24> */
.L_x_280:
[----:B------:R-:W-:Y:S05]  /*2280*/  BSYNC.RECONVERGENT B1 ;  /* 0x0000000000017941 */ /* 0x000fea0003800200 */
.L_x_279:
        /* <DEDUP_REMOVED lines=22> */
.L_x_255:
[----:B------:R-:W0:Y:S01]  /*23f0*/  S2R R4, SR_LANEID ;  /* 0x0000000000047919 */ /* 0x000e220000000000 */
[----:B------:R-:W-:Y:S01]  /*2400*/  LOP3.LUT R2, R0, 0x3e0, RZ, 0xc0, !PT ;  /* 0x000003e000027812 */ /* 0x000fe200078ec0ff */
[----:B------:R-:W-:Y:S01]  /*2410*/  BSSY.RECONVERGENT B1, `(.L_x_281) ;  /* 0x0000026000017945 */ /* 0x000fe20003800200 */
[----:B------:R-:W-:Y:S01]  /*2420*/  MOV R12, R26 ;  /* 0x0000001a000c7202 */ /* 0x000fe20000000f00 */
[----:B------:R-:W-:Y:S02]  /*2430*/  IMAD.MOV.U32 R10, RZ, RZ, R17 ;  /* 0x000000ffff0a7224 */ /* 0x000fe400078e0011 */
[----:B------:R-:W-:Y:S01]  /*2440*/  VIADD R3, R2, 0x20 ;  /* 0x0000002002037836 */ /* 0x000fe20000000000 */
[----:B------:R-:W-:-:S04]  /*2450*/  LOP3.LUT R2, RZ, R2, RZ, 0x33, !PT ;  /* 0x00000002ff027212 */ /* 0x000fc800078e33ff */
[----:B------:R-:W-:Y:S01]  /*2460*/  ISETP.GT.AND P0, PT, R3, UR6, PT ;  /* 0x0000000603007c0c */ /* 0x000fe2000bf04270 */
[----:B------:R-:W-:Y:S02]  /*2470*/  VIADD R2, R2, UR6 ;  /* 0x0000000602027c36 */ /* 0x000fe40008000000 */
[----:B-----5:R-:W-:-:S03]  /*2480*/  IMAD.MOV.U32 R3, RZ, RZ, R19 ;  /* 0x000000ffff037224 */ /* 0x020fc600078e0013 */
[----:B------:R-:W-:Y:S01]  /*2490*/  SEL R5, R2, 0x1f, P0 ;  /* 0x0000001f02057807 */ /* 0x000fe20000000000 */
[----:B------:R-:W-:-:S04]  /*24a0*/  IMAD.MOV.U32 R2, RZ, RZ, R18 ;  /* 0x000000ffff027224 */ /* 0x000fc800078e0012 */
        /* <DEDUP_REMOVED lines=28> */
.L_x_282:
[----:B------:R-:W-:Y:S05]  /*2670*/  BSYNC.RECONVERGENT B1 ;  /* 0x0000000000017941 */ /* 0x000fea0003800200 */
.L_x_281:
        /* <DEDUP_REMOVED lines=10> */
[----:B------:R1:W0:Y:S04]  /*2720*/  SHFL.DOWN PT, R19, R10, 0x2, R5 ;  /* 0x084000000a137989 */ /* 0x00022800000e0005 */
[----:B------:R-:W-:Y:S05]  /*2730*/  @P0 BRA `(.L_x_284) ;  /* 0x0000000000580947 */ /* 0x000fea0003800000 */
[----:B--2---:R-:W-:Y:S01]  /*2740*/  IMAD.MOV.U32 R6, RZ, RZ, R11 ;  /* 0x000000ffff067224 */ /* 0x004fe200078e000b */
[----:B------:R-:W-:Y:S01]  /*2750*/  DMUL R8, R2, R2 ;  /* 0x0000000202087228 */ /* 0x000fe20000000000 */
[----:B---3--:R-:W-:Y:S02]  /*2760*/  IMAD.MOV.U32 R7, RZ, RZ, R13 ;  /* 0x000000ffff077224 */ /* 0x008fe400078e000d */
[----:B0-----:R-:W-:Y:S02]  /*2770*/  IMAD.MOV.U32 R18, RZ, RZ, R17 ;  /* 0x000000ffff127224 */ /* 0x001fe400078e0011 */
[----:B------:R-:W-:Y:S02]  /*2780*/  IMAD.MOV.U32 R16, RZ, RZ, R19 ;  /* 0x000000ffff107224 */ /* 0x000fe400078e0013 */
        /* <DEDUP_REMOVED lines=17> */
.L_x_284:
[----:B------:R-:W-:Y:S05]  /*28a0*/  BSYNC.RECONVERGENT B1 ;  /* 0x0000000000017941 */ /* 0x000fea0003800200 */
.L_x_283:
[----:B-1----:R-:W-:Y:S01]  /*28b0*/  VIADD R2, R4, 0x4 ;  /* 0x0000000404027836 */ /* 0x002fe20000000000 */
[----:B---3--:R1:W3:Y:S01]  /*28c0*/  SHFL.DOWN PT, R13, R6, 0x4, R5 ;  /* 0x08800000060d7989 */ /* 0x0082e200000e0005 */
[----:B------:R-:W-:Y:S01]  /*28d0*/  BSSY.RECONVERGENT B1, `(.L_x_285) ;  /* 0x0000020000017945 */ /* 0x000fe20003800200 */
[----:B0-----:R-:W-:Y:S02]  /*28e0*/  IMAD.MOV.U32 R14, RZ, RZ, R18 ;  /* 0x000000ffff0e7224 */ /* 0x001fe400078e0012 */
[----:B------:R-:W-:Y:S01]  /*28f0*/  ISETP.GT.AND P0, PT, R2, R5, PT ;  /* 0x000000050200720c */ /* 0x000fe20003f04270 */
[----:B----4-:R1:W0:Y:S01]  /*2900*/  SHFL.DOWN PT, R15, R7, 0x4, R5 ;  /* 0x08800000070f7989 */ /* 0x01022200000e0005 */
[----:B------:R-:W-:Y:S02]  /*2910*/  IMAD.MOV.U32 R12, RZ, RZ, R16 ;  /* 0x000000ffff0c7224 */ /* 0x000fe400078e0010 */
[----:B------:R-:W-:Y:S01]  /*2920*/  IMAD.MOV.U32 R2, RZ, RZ, R6 ;  /* 0x000000ffff027224 */ /* 0x000fe200078e0006 */
[----:B------:R1:W4:Y:S01]  /*2930*/  SHFL.DOWN PT, R17, R18, 0x4, R5 ;  /* 0x0880000012117989 */ /* 0x00032200000e0005 */
[----:B------:R-:W-:-:S03]  /*2940*/  IMAD.MOV.U32 R3, RZ, RZ, R7 ;  /* 0x000000ffff037224 */ /* 0x000fc600078e0007 */
[----:B------:R1:W0:Y:S04]  /*2950*/  SHFL.DOWN PT, R19, R16, 0x4, R5 ;  /* 0x0880000010137989 */ /* 0x00022800000e0005 */
[----:B------:R-:W-:Y:S05]  /*2960*/  @P0 BRA `(.L_x_286) ;  /* 0x0000000000580947 */ /* 0x000fea0003800000 */
[----:B---3--:R-:W-:Y:S01]  /*2970*/  IMAD.MOV.U32 R2, RZ, RZ, R13 ;  /* 0x000000ffff027224 */ /* 0x008fe200078e000d */
[----:B------:R-:W-:Y:S01]  /*2980*/  DMUL R8, R6, R6 ;  /* 0x0000000606087228 */ /* 0x000fe20000000000 */
[----:B0-----:R-:W-:Y:S02]  /*2990*/  IMAD.MOV.U32 R3, RZ, RZ, R15 ;  /* 0x000000ffff037224 */ /* 0x001fe400078e000f */
[----:B----4-:R-:W-:Y:S02]  /*29a0*/  IMAD.MOV.U32 R14, RZ, RZ, R17 ;  /* 0x000000ffff0e7224 */ /* 0x010fe400078e0011 */
[----:B------:R-:W-:Y:S02]  /*29b0*/  IMAD.MOV.U32 R12, RZ, RZ, R19 ;  /* 0x000000ffff0c7224 */ /* 0x000fe400078e0013 */
[----:B--2---:R-:W-:-:S08]  /*29c0*/  DMUL R10, R2, R2 ;  /* 0x00000002020a7228 */ /* 0x004fd00000000000 */
        /* <DEDUP_REMOVED lines=16> */
.L_x_286:
[----:B------:R-:W-:Y:S05]  /*2ad0*/  BSYNC.RECONVERGENT B1 ;  /* 0x0000000000017941 */ /* 0x000fea0003800200 */
.L_x_285:
        /* <DEDUP_REMOVED lines=8> */
[----:B---3--:R2:W3:Y:S01]  /*2b60*/  SHFL.DOWN PT, R13, R14, 0x8, R5 ;  /* 0x090000000e0d7989 */ /* 0x0084e200000e0005 */
[----:B------:R-:W-:-:S03]  /*2b70*/  IMAD.MOV.U32 R7, RZ, RZ, R3 ;  /* 0x000000ffff077224 */ /* 0x000fc600078e0003 */
[----:B0-----:R2:W0:Y:S04]  /*2b80*/  SHFL.DOWN PT, R15, R12, 0x8, R5 ;  /* 0x090000000c0f7989 */ /* 0x00142800000e0005 */
[----:B------:R-:W-:Y:S05]  /*2b90*/  @P0 BRA `(.L_x_288) ;  /* 0x0000000000580947 */ /* 0x000fea0003800000 */
[----:B-1----:R-:W-:Y:S01]  /*2ba0*/  IMAD.MOV.U32 R6, RZ, RZ, R9 ;  /* 0x000000ffff067224 */ /* 0x002fe200078e0009 */
[----:B----4-:R-:W-:Y:S01]  /*2bb0*/  DMUL R16, R2, R2 ;  /* 0x0000000202107228 */ /* 0x010fe20000000000 */
        /* <DEDUP_REMOVED lines=20> */
.L_x_288:
[----:B------:R-:W-:Y:S05]  /*2d00*/  BSYNC.RECONVERGENT B1 ;  /* 0x0000000000017941 */ /* 0x000fea0003800200 */
.L_x_287:
[----:B-1----:R-:W-:Y:S01]  /*2d10*/  VIADD R2, R4, 0x10 ;  /* 0x0000001004027836 */ /* 0x002fe20000000000 */
[----:B------:R1:W0:Y:S01]  /*2d20*/  SHFL.DOWN PT, R9, R6, 0x10, R5 ;  /* 0x0a00000006097989 */ /* 0x00022200000e0005 */
[----:B------:R-:W-:Y:S01]  /*2d30*/  BSSY.RECONVERGENT B1, `(.L_x_289) ;  /* 0x0000020000017945 */ /* 0x000fe20003800200 */
[----:B--2---:R-:W-:Y:S02]  /*2d40*/  IMAD.MOV.U32 R12, RZ, RZ, R8 ;  /* 0x000000ffff0c7224 */ /* 0x004fe400078e0008 */
[----:B------:R-:W-:Y:S01]  /*2d50*/  ISETP.GT.AND P0, PT, R2, R5, PT ;  /* 0x000000050200720c */ /* 0x000fe20003f04270 */
[----:B------:R1:W2:Y:S01]  /*2d60*/  SHFL.DOWN PT, R11, R7, 0x10, R5 ;  /* 0x0a000000070b7989 */ /* 0x0002a200000e0005 */
[----:B---3--:R-:W-:Y:S02]  /*2d70*/  IMAD.MOV.U32 R13, RZ, RZ, R10 ;  /* 0x000000ffff0d7224 */ /* 0x008fe400078e000a */
[----:B------:R-:W-:Y:S01]  /*2d80*/  IMAD.MOV.U32 R2, RZ, RZ, R6 ;  /* 0x000000ffff027224 */ /* 0x000fe200078e0006 */
[----:B------:R1:W3:Y:S01]  /*2d90*/  SHFL.DOWN PT, R19, R8, 0x10, R5 ;  /* 0x0a00000008137989 */ /* 0x0002e200000e0005 */
[----:B------:R-:W-:-:S03]  /*2da0*/  IMAD.MOV.U32 R3, RZ, RZ, R7 ;  /* 0x000000ffff037224 */ /* 0x000fc600078e0007 */
[----:B------:R1:W0:Y:S04]  /*2db0*/  SHFL.DOWN PT, R21, R10, 0x10, R5 ;  /* 0x0a0000000a157989 */ /* 0x00022800000e0005 */
[----:B------:R-:W-:Y:S05]  /*2dc0*/  @P0 BRA `(.L_x_290) ;  /* 0x0000000000580947 */ /* 0x000fea0003800000 */
[----:B0-----:R-:W-:Y:S01]  /*2dd0*/  IMAD.MOV.U32 R2, RZ, RZ, R9 ;  /* 0x000000ffff027224 */ /* 0x001fe200078e0009 */
[----:B------:R-:W-:Y:S01]  /*2de0*/  DMUL R14, R6, R6 ;  /* 0x00000006060e7228 */ /* 0x000fe20000000000 */
[----:B--2---:R-:W-:Y:S02]  /*2df0*/  IMAD.MOV.U32 R3, RZ, RZ, R11 ;  /* 0x000000ffff037224 */ /* 0x004fe400078e000b */
[----:B---3--:R-:W-:Y:S02]  /*2e00*/  IMAD.MOV.U32 R12, RZ, RZ, R19 ;  /* 0x000000ffff0c7224 */ /* 0x008fe400078e0013 */
        /* <DEDUP_REMOVED lines=18> */
.L_x_290:
[----:B------:R-:W-:Y:S05]  /*2f30*/  BSYNC.RECONVERGENT B1 ;  /* 0x0000000000017941 */ /* 0x000fea0003800200 */
.L_x_289:
[----:B------:R-:W-:Y:S01]  /*2f40*/  ISETP.NE.AND P0, PT, R4, RZ, PT ;  /* 0x000000ff0400720c */ /* 0x000fe20003f05270 */
[----:B------:R-:W-:-:S12]  /*2f50*/  BSSY.RECONVERGENT B1, `(.L_x_291) ;  /* 0x000000a000017945 */ /* 0x000fd80003800200 */
[----:B------:R-:W-:Y:S05]  /*2f60*/  @P0 BRA `(.L_x_292) ;  /* 0x0000000000200947 */ /* 0x000fea0003800000 */
[----:B-1----:R-:W1:Y:S01]  /*2f70*/  S2R R6, SR_CgaCtaId ;  /* 0x0000000000067919 */ /* 0x002e620000008800 */
[----:B------:R-:W-:Y:S02]  /*2f80*/  MOV R5, 0x400 ;  /* 0x0000040000057802 */ /* 0x000fe40000000f00 */
[----:B------:R-:W-:-:S04]  /*2f90*/  SHF.R.U32.HI R4, RZ, 0x1, R0 ;  /* 0x00000001ff047819 */ /* 0x000fc80000011600 */
[----:B------:R-:W-:Y:S02]  /*2fa0*/  LOP3.LUT R4, R4, 0x1f0, RZ, 0xc0, !PT ;  /* 0x000001f004047812 */ /* 0x000fe400078ec0ff */
[----:B-1----:R-:W-:-:S05]  /*2fb0*/  LEA R5, R6, R5, 0x18 ;  /* 0x0000000506057211 */ /* 0x002fca00078ec0ff */
[----:B------:R-:W-:-:S05]  /*2fc0*/  IMAD.IADD R5, R4, 0x1, R5 ;  /* 0x0000000104057824 */ /* 0x000fca00078e0205 */
[----:B------:R1:W-:Y:S04]  /*2fd0*/  STS.64 [R5+0x10], R12 ;  /* 0x0000100c05007388 */ /* 0x0003e80000000a00 */
[----:B------:R1:W-:Y:S02]  /*2fe0*/  STS.64 [R5+0x8], R2 ;  /* 0x0000080205007388 */ /* 0x0003e40000000a00 */
.L_x_292:
[----:B------:R-:W-:Y:S05]  /*2ff0*/  BSYNC.RECONVERGENT B1 ;  /* 0x0000000000017941 */ /* 0x000fea0003800200 */
.L_x_291:
[----:B------:R-:W-:Y:S01]  /*3000*/  BAR.SYNC.DEFER_BLOCKING 0x0 ;  /* 0x0000000000007b1d */ /* 0x000fe20000010000 */
[----:B------:R-:W-:-:S13]  /*3010*/  ISETP.NE.AND P1, PT, R0, RZ, PT ;  /* 0x000000ff0000720c */ /* 0x000fda0003f25270 */
[----:B------:R-:W-:Y:S05]  /*3020*/  @P1 BRA `(.L_x_268) ;  /* 0x0000003800b81947 */ /* 0x000fea0003800000 */
[----:B------:R-:W-:Y:S01]  /*3030*/  UISETP.GE.AND UP0, UPT, UR6, 0x21, UPT ;  /* 0x000000210600788c */ /* 0x000fe2000bf06270 */
[----:B0-----:R-:W-:Y:S02]  /*3040*/  IMAD.MOV.U32 R15, RZ, RZ, R12 ;  /* 0x000000ffff0f7224 */ /* 0x001fe400078e000c */
[----:B------:R-:W-:Y:S02]  /*3050*/  IMAD.MOV.U32 R14, RZ, RZ, R13 ;  /* 0x000000ffff0e7224 */ /* 0x000fe400078e000d */
[----:B------:R-:W-:Y:S02]  /*3060*/  IMAD.MOV.U32 R4, RZ, RZ, R2 ;  /* 0x000000ffff047224 */ /* 0x000fe400078e0002 */
[----:B-1----:R-:W-:Y:S02]  /*3070*/  IMAD.MOV.U32 R5, RZ, RZ, R3 ;  /* 0x000000ffff057224 */ /* 0x002fe400078e0003 */
[----:B------:R-:W-:Y:S05]  /*3080*/  BRA.U !UP0, `(.L_x_293) ;  /* 0x0000000108747547 */ /* 0x000fea000b800000 */
[----:B------:R-:W0:Y:S01]  /*3090*/  S2UR UR5, SR_CgaCtaId ;  /* 0x00000000000579c3 */ /* 0x000e220000008800 */
[----:B------:R-:W-:Y:S01]  /*30a0*/  UMOV UR4, 0x400 ;  /* 0x0000040000047882 */ /* 0x000fe20000000000 */
[----:B--2---:R-:W-:Y:S01]  /*30b0*/  DMUL R10, R2, R2 ;  /* 0x00000002020a7228 */ /* 0x004fe20000000000 */
[----:B------:R-:W-:Y:S01]  /*30c0*/  BSSY.RECONVERGENT B1, `(.L_x_293) ;  /* 0x0000019000017945 */ /* 0x000fe20003800200 */
[----:B0-----:R-:W-:-:S09]  /*30d0*/  ULEA UR4, UR5, UR4, 0x18 ;  /* 0x0000000405047291 */ /* 0x001fd2000f8ec0ff */
[----:B------:R-:W0:Y:S04]  /*30e0*/  LDS.64 R6, [UR4+0x18] ;  /* 0x00001804ff067984 */ /* 0x000e280008000a00 */
[----:B----4-:R-:W1:Y:S01]  /*30f0*/  LDS.64 R16, [UR4+0x20] ;  /* 0x00002004ff107984 */ /* 0x010e620008000a00 */
        /* <DEDUP_REMOVED lines=21> */
.L_x_294:
[----:B------:R-:W-:Y:S05]  /*3250*/  BSYNC.RECONVERGENT B1 ;  /* 0x0000000000017941 */ /* 0x000fea0003800200 */
.L_x_293:
        /* <DEDUP_REMOVED lines=34> */
.L_x_296:
[----:B------:R-:W-:Y:S05]  /*3480*/  BSYNC.RECONVERGENT B1 ;  /* 0x0000000000017941 */ /* 0x000fea0003800200 */
.L_x_295:
        /* <DEDUP_REMOVED lines=34> */
.L_x_298:
[----:B------:R-:W-:Y:S05]  /*36b0*/  BSYNC.RECONVERGENT B1 ;  /* 0x0000000000017941 */ /* 0x000fea0003800200 */
.L_x_297:
        /* <DEDUP_REMOVED lines=34> */
.L_x_300:
[----:B------:R-:W-:Y:S05]  /*38e0*/  BSYNC.RECONVERGENT B1 ;  /* 0x0000000000017941 */ /* 0x000fea0003800200 */
.L_x_299:
        /* <DEDUP_REMOVED lines=34> */
.L_x_302:
[----:B------:R-:W-:Y:S05]  /*3b10*/  BSYNC.RECONVERGENT B1 ;  /* 0x0000000000017941 */ /* 0x000fea0003800200 */
.L_x_301:
        /* <DEDUP_REMOVED lines=11> */
[----:B--2---:R-:W0:Y:S04]  /*3bd0*/  LDS.64 R10, [UR4+0x68] ;  /* 0x00006804ff0a7984 */ /* 0x004e280008000a00 */
        /* <DEDUP_REMOVED lines=22> */
.L_x_304:
[----:B------:R-:W-:Y:S05]  /*3d40*/  BSYNC.RECONVERGENT B1 ;  /* 0x0000000000017941 */ /* 0x000fea0003800200 */
.L_x_303:
        /* <DEDUP_REMOVED lines=10> */
[----:B--2---:R-:W0:Y:S04]  /*3df0*/  LDS.64 R10, [UR4+0x78] ;  /* 0x00007804ff0a7984 */ /* 0x004e280008000a00 */
        /* <DEDUP_REMOVED lines=23> */
.L_x_236:
[----:B------:R-:W1:Y:S01]  /*3f70*/  S2R R0, SR_TID.X ;  /* 0x0000000000007919 */ /* 0x000e620000002100 */
[----:B------:R-:W1:Y:S01]  /*3f80*/  LDC.64 R10, c[0x0][0x380] ;  /* 0x0000e000ff0a7b82 */ /* 0x000e620000000a00 */
[----:B------:R-:W2:Y:S01]  /*3f90*/  LDCU.64 UR6, c[0x0][0x388] ;  /* 0x00007100ff0677ac */ /* 0x000ea20008000a00 */
[----:B-1----:R-:W-:-:S05]  /*3fa0*/  IMAD.WIDE.U32 R10, R0, 0x8, R10 ;  /* 0x00000008000a7825 */ /* 0x002fca00078e000a */
[----:B0-----:R-:W3:Y:S04]  /*3fb0*/  LDG.E.64 R4, desc[UR8][R10.64] ;  /* 0x000000080a047981 */ /* 0x001ee8000c1e1b00 */
[----:B------:R-:W4:Y:S04]  /*3fc0*/  LDG.E.64 R6, desc[UR8][R10.64+0x800] ;  /* 0x000800080a067981 */ /* 0x000f28000c1e1b00 */
[----:B------:R-:W5:Y:S04]  /*3fd0*/  LDG.E.64 R8, desc[UR8][R10.64+0x1000] ;  /* 0x001000080a087981 */ /* 0x000f68000c1e1b00 */
[----:B------:R-:W2:Y:S04]  /*3fe0*/  LDG.E.64 R2, desc[UR8][R10.64+0x1800] ;  /* 0x001800080a027981 */ /* 0x000ea8000c1e1b00 */
[----:B------:R-:W2:Y:S01]  /*3ff0*/  LDG.E.64 R12, desc[UR8][R10.64+0x2000] ;  /* 0x002000080a0c7981 */ /* 0x000ea2000c1e1b00 */
[----:B------:R-:W-:Y:S01]  /*4000*/  BSSY.RECONVERGENT B1, `(.L_x_305) ;  /* 0x0000024000017945 */ /* 0x000fe20003800200 */
[----:B---3--:R-:W-:-:S02]  /*4010*/  DMUL R14, R4, R4 ;  /* 0x00000004040e7228 */ /* 0x008fc40000000000 */
[----:B----4-:R-:W-:-:S08]  /*4020*/  DMUL R16, R6, R6 ;  /* 0x0000000606107228 */ /* 0x010fd00000000000 */
[----:B------:R-:W-:-:S06]  /*4030*/  DSETP.GEU.AND P0, PT, R14, R16, PT ;  /* 0x000000100e00722a */ /* 0x000fcc0003f0e000 */
[----:B------:R-:W-:Y:S02]  /*4040*/  FSEL R14, R4, R6, P0 ;  /* 0x00000006040e7208 */ /* 0x000fe40000000000 */
[----:B------:R-:W-:Y:S01]  /*4050*/  FSEL R15, R5, R7, P0 ;  /* 0x00000007050f7208 */ /* 0x000fe20000000000 */
[----:B-----5:R-:W-:-:S05]  /*4060*/  DMUL R6, R8, R8 ;  /* 0x0000000808067228 */ /* 0x020fca0000000000 */
[----:B------:R-:W-:-:S08]  /*4070*/  DMUL R4, R14, R14 ;  /* 0x0000000e0e047228 */ /* 0x000fd00000000000 */
[----:B------:R-:W-:Y:S02]  /*4080*/  DSETP.GEU.AND P1, PT, R4, R6, PT ;  /* 0x000000060400722a */ /* 0x000fe40003f2e000 */
[----:B--2---:R-:W-:-:S04]  /*4090*/  DMUL R6, R2, R2 ;  /* 0x0000000202067228 */ /* 0x004fc80000000000 */
[----:B------:R-:W-:Y:S02]  /*40a0*/  FSEL R8, R14, R8, P1 ;  /* 0x000000080e087208 */ /* 0x000fe40000800000 */
[----:B------:R-:W-:Y:S01]  /*40b0*/  FSEL R9, R15, R9, P1 ;  /* 0x000000090f097208 */ /* 0x000fe20000800000 */
[C---:B------:R-:W-:Y:S01]  /*40c0*/  VIADD R15, R0.reuse, 0x200 ;  /* 0x00000200000f7836 */ /* 0x040fe20000000000 */
[----:B------:R-:W-:-:S04]  /*40d0*/  LOP3.LUT R14, R0, 0x400, RZ, 0xfc, !PT ;  /* 0x00000400000e7812 */ /* 0x000fc800078efcff */
[----:B------:R-:W-:-:S08]  /*40e0*/  DMUL R4, R8, R8 ;  /* 0x0000000808047228 */ /* 0x000fd00000000000 */
[----:B------:R-:W-:Y:S02]  /*40f0*/  DSETP.GEU.AND P2, PT, R4, R6, PT ;  /* 0x000000060400722a */ /* 0x000fe40003f4e000 */
[----:B------:R-:W-:-:S04]  /*4100*/  DMUL R6, R12, R12 ;  /* 0x0000000c0c067228 */ /* 0x000fc80000000000 */
[----:B------:R-:W-:Y:S02]  /*4110*/  FSEL R8, R8, R2, P2 ;  /* 0x0000000208087208 */ /* 0x000fe40001000000 */
[----:B------:R-:W-:Y:S01]  /*4120*/  FSEL R9, R9, R3, P2 ;  /* 0x0000000309097208 */ /* 0x000fe20001000000 */
[----:B------:R-:W-:Y:S01]  /*4130*/  VIADD R3, R0, 0x100 ;  /* 0x0000010000037836 */ /* 0x000fe20000000000 */
[----:B------:R-:W-:-:S04]  /*4140*/  IADD3 R2, P4, PT, R14, UR6, RZ ;  /* 0x000000060e027c10 */ /* 0x000fc8000ff9e0ff */
[----:B------:R-:W-:Y:S01]  /*4150*/  DMUL R4, R8, R8 ;  /* 0x0000000808047228 */ /* 0x000fe20000000000 */
[C---:B------:R-:W-:Y:S01]  /*4160*/  @P1 SEL R15, R0.reuse, R3, P0 ;  /* 0x00000003000f1207 */ /* 0x040fe20000000000 */
[----:B------:R-:W-:Y:S02]  /*4170*/  IMAD.X R3, RZ, RZ, UR7, P4 ;  /* 0x00000007ff037e24 */ /* 0x000fe4000a0e06ff */
[----:B------:R-:W-:-:S04]  /*4180*/  @!P2 VIADD R15, R0, 0x300 ;  /* 0x00000300000fa836 */ /* 0x000fc80000000000 */
[----:B------:R-:W-:-:S14]  /*4190*/  DSETP.GEU.AND P3, PT, R4, R6, PT ;  /* 0x000000060400722a */ /* 0x000fdc0003f6e000 */
[----:B------:R-:W-:Y:S05]  /*41a0*/  @!P3 BRA `(.L_x_306) ;  /* 0x000000000024b947 */ /* 0x000fea0003800000 */
[----:B------:R-:W-:-:S04]  /*41b0*/  ISETP.GE.U32.AND P0, PT, R15, R14, PT ;  /* 0x0000000e0f00720c */ /* 0x000fc80003f06070 */
[----:B------:R-:W-:-:S13]  /*41c0*/  ISETP.GE.U32.AND.EX P0, PT, RZ, RZ, PT, P0 ;  /* 0x000000ffff00720c */ /* 0x000fda0003f06100 */
[----:B------:R-:W-:Y:S01]  /*41d0*/  DSETP.LT.OR P0, PT, R6, R4, !P0 ;  /* 0x000000040600722a */ /* 0x000fe20004701400 */
[----:B------:R-:W-:-:S05]  /*41e0*/  IADD3 R5, P1, PT, R15, UR6, RZ ;  /* 0x000000060f057c10 */ /* 0x000fca000ff3e0ff */
[----:B------:R-:W-:Y:S01]  /*41f0*/  FSEL R12, R8, R12, P0 ;  /* 0x0000000c080c7208 */ /* 0x000fe20000000000 */
[----:B------:R-:W-:Y:S01]  /*4200*/  IMAD.X R4, RZ, RZ, UR7, P1 ;  /* 0x00000007ff047e24 */ /* 0x000fe200088e06ff */
[----:B------:R-:W-:Y:S02]  /*4210*/  FSEL R13, R9, R13, P0 ;  /* 0x0000000d090d7208 */ /* 0x000fe40000000000 */
[----:B------:R-:W-:Y:S02]  /*4220*/  SEL R2, R5, R2, P0 ;  /* 0x0000000205027207 */ /* 0x000fe40000000000 */
[----:B------:R-:W-:-:S07]  /*4230*/  SEL R3, R4, R3, P0 ;  /* 0x0000000304037207 */ /* 0x000fce0000000000 */
.L_x_306:
[----:B------:R-:W-:Y:S05]  /*4240*/  BSYNC.RECONVERGENT B1 ;  /* 0x0000000000017941 */ /* 0x000fea0003800200 */
.L_x_305:
[----:B------:R-:W-:Y:S01]  /*4250*/  UISETP.GE.U32.AND UP0, UPT, UR4, 0xa00, UPT ;  /* 0x00000a000400788c */ /* 0x000fe2000bf06070 */
[----:B------:R-:W-:Y:S02]  /*4260*/  IMAD.MOV.U32 R5, RZ, RZ, 0x500 ;  /* 0x00000500ff057424 */ /* 0x000fe400078e00ff */
[----:B------:R-:W-:Y:S01]  /*4270*/  IMAD.MOV.U32 R4, RZ, RZ, RZ ;  /* 0x000000ffff047224 */ /* 0x000fe200078e00ff */
[----:B------:R-:W-:-:S09]  /*4280*/  UISETP.GE.U32.AND.EX UP0, UPT, UR5, URZ, UPT, UP0 ;  /* 0x000000ff0500728c */ /* 0x000fd2000bf06100 */
[----:B------:R-:W-:Y:S05]  /*4290*/  BRA.U !UP0, `(.L_x_307) ;  /* 0x0000000508787547 */ /* 0x000fea000b800000 */
[----:B------:R-:W-:Y:S01]  /*42a0*/  IMAD.MOV.U32 R20, RZ, RZ, R12 ;  /* 0x000000ffff147224 */ /* 0x000fe200078e000c */
[----:B------:R-:W0:Y:S01]  /*42b0*/  LDCU.64 UR6, c[0x0][0x388] ;  /* 0x00007100ff0677ac */ /* 0x000e220008000a00 */
[----:B------:R-:W-:Y:S02]  /*42c0*/  IMAD.MOV.U32 R21, RZ, RZ, R13 ;  /* 0x000000ffff157224 */ /* 0x000fe400078e000d */
[----:B------:R-:W-:Y:S01]  /*42d0*/  IMAD.MOV.U32 R5, RZ, RZ, 0x500 ;  /* 0x00000500ff057424 */ /* 0x000fe200078e00ff */
[----:B------:R-:W1:Y:S01]  /*42e0*/  LDCU.64 UR4, c[0x0][0x398] ;  /* 0x00007300ff0477ac */ /* 0x000e620008000a00 */
[----:B------:R-:W-:-:S07]  /*42f0*/  IMAD.MOV.U32 R4, RZ, RZ, RZ ;  /* 0x000000ffff047224 */ /* 0x000fce00078e00ff */
.L_x_308:
[----:B------:R-:W-:-:S04]  /*4300*/  LEA R24, P0, R5, R10, 0x3 ;  /* 0x0000000a05187211 */ /* 0x000fc800078018ff */
[----:B------:R-:W-:-:S05]  /*4310*/  LEA.HI.X R25, R5, R11, R4, 0x3, P0 ;  /* 0x0000000b05197211 */ /* 0x000fca00000f1c04 */
[----:B------:R-:W2:Y:S04]  /*4320*/  LDG.E.64 R16, desc[UR8][R24.64] ;  /* 0x0000000818107981 */ /* 0x000ea8000c1e1b00 */
[----:B------:R-:W3:Y:S04]  /*4330*/  LDG.E.64 R8, desc[UR8][R24.64+0x800] ;  /* 0x0008000818087981 */ /* 0x000ee8000c1e1b00 */
[----:B------:R-:W4:Y:S01]  /*4340*/  LDG.E.64 R14, desc[UR8][R24.64+0x1000] ;  /* 0x00100008180e7981 */ /* 0x000f22000c1e1b00 */
[----:B------:R-:W-:Y:S01]  /*4350*/  DMUL R18, R20, R20 ;  /* 0x0000001414127228 */ /* 0x000fe20000000000 */
[----:B0-----:R-:W-:-:S04]  /*4360*/  IADD3 R6, P0, P1, R5, UR6, R0 ;  /* 0x0000000605067c10 */ /* 0x001fc8000f91e000 */
[----:B------:R-:W-:Y:S01]  /*4370*/  IADD3.X R26, PT, PT, R4, UR7, RZ, P0, P1 ;  /* 0x00000007041a7c10 */ /* 0x000fe200087e24ff */
[----:B------:R-:W-:-:S04]  /*4380*/  IMAD.MOV.U32 R7, RZ, RZ, R6 ;  /* 0x000000ffff077224 */ /* 0x000fc800078e0006 */
[----:B------:R-:W-:Y:S01]  /*4390*/  IMAD.MOV.U32 R28, RZ, RZ, R26 ;  /* 0x000000ffff1c7224 */ /* 0x000fe200078e001a */
[----:B------:R-:W-:Y:S01]  /*43a0*/  IADD3 R27, P3, PT, R6, 0x100, RZ ;  /* 0x00000100061b7810 */ /* 0x000fe20007f7e0ff */
[----:B--2---:R-:W-:-:S08]  /*43b0*/  DMUL R12, R16, R16 ;  /* 0x00000010100c7228 */ /* 0x004fd00000000000 */
[----:B------:R-:W-:-:S14]  /*43c0*/  DSETP.GEU.AND P2, PT, R18, R12, PT ;  /* 0x0000000c1200722a */ /* 0x000fdc0003f4e000 */
[----:B------:R-:W-:-:S04]  /*43d0*/  @P2 ISETP.GE.U32.AND P0, PT, R2, R7, PT ;  /* 0x000000070200220c */ /* 0x000fc80003f06070 */
[----:B------:R-:W-:-:S13]  /*43e0*/  @P2 ISETP.GE.AND.EX P0, PT, R3, R28, PT, P0 ;  /* 0x0000001c0300220c */ /* 0x000fda0003f06300 */
[----:B------:R-:W-:Y:S01]  /*43f0*/  @P2 DSETP.LT.OR P0, PT, R12, R18, !P0 ;  /* 0x000000120c00222a */ /* 0x000fe20004701400 */
[----:B------:R-:W2:Y:S04]  /*4400*/  LDG.E.64 R18, desc[UR8][R24.64+0x1800] ;  /* 0x0018000818127981 */ /* 0x000ea8000c1e1b00 */
[----:B------:R0:W5:Y:S01]  /*4410*/  LDG.E.64 R12, desc[UR8][R24.64+0x2000] ;  /* 0x00200008180c7981 */ /* 0x000162000c1e1b00 */
[----:B------:R-:W-:Y:S02]  /*4420*/  @P2 FSEL R21, R21, R17, P0 ;  /* 0x0000001115152208 */ /* 0x000fe40000000000 */
[----:B------:R-:W-:Y:S02]  /*4430*/  @P2 FSEL R20, R20, R16, P0 ;  /* 0x0000001014142208 */ /* 0x000fe40000000000 */
[----:B------:R-:W-:Y:S01]  /*4440*/  @P2 SEL R7, R2, R7, P0 ;  /* 0x0000000702072207 */ /* 0x000fe20000000000 */
[----:B------:R-:W-:Y:S01]  /*4450*/  @P2 IMAD.MOV.U32 R17, RZ, RZ, R21 ;  /* 0x000000ffff112224 */ /* 0x000fe200078e0015 */
[----:B------:R-:W-:Y:S01]  /*4460*/  @P2 SEL R28, R3, R28, P0 ;  /* 0x0000001c031c2207 */ /* 0x000fe20000000000 */
[----:B------:R-:W-:Y:S01]  /*4470*/  @P2 IMAD.MOV.U32 R16, RZ, RZ, R20 ;  /* 0x000000ffff102224 */ /* 0x000fe200078e0014 */
[----:B---3--:R-:W-:Y:S01]  /*4480*/  DMUL R20, R8, R8 ;  /* 0x0000000808147228 */ /* 0x008fe20000000000 */
[----:B0-----:R-:W-:Y:S01]  /*4490*/  IMAD.X R25, RZ, RZ, R26, P3 ;  /* 0x000000ffff197224 */ /* 0x001fe200018e061a */
[----:B----4-:R-:W-:-:S03]  /*44a0*/  DMUL R2, R14, R14 ;  /* 0x0000000e0e027228 */ /* 0x010fc60000000000 */
[----:B------:R-:W-:-:S08]  /*44b0*/  DMUL R22, R16, R16 ;  /* 0x0000001010167228 */ /* 0x000fd00000000000 */
[----:B------:R-:W-:-:S14]  /*44c0*/  DSETP.GEU.AND P1, PT, R22, R20, PT ;  /* 0x000000141600722a */ /* 0x000fdc0003f2e000 */
[----:B------:R-:W-:-:S04]  /*44d0*/  @P1 ISETP.GE.U32.AND P0, PT, R7, R27, PT ;  /* 0x0000001b0700120c */ /* 0x000fc80003f06070 */
[----:B------:R-:W-:-:S13]  /*44e0*/  @P1 ISETP.GE.AND.EX P0, PT, R28, R25, PT, P0 ;  /* 0x000000191c00120c */ /* 0x000fda0003f06300 */
[----:B------:R-:W-:Y:S01]  /*44f0*/  @P1 DSETP.LT.OR P0, PT, R20, R22, !P0 ;  /* 0x000000161400122a */ /* 0x000fe20004701400 */
[----:B------:R-:W-:-:S05]  /*4500*/  IADD3 R20, P3, PT, R6, 0x200, RZ ;  /* 0x0000020006147810 */ /* 0x000fca0007f7e0ff */
[----:B------:R-:W-:Y:S01]  /*4510*/  @P1 FSEL R16, R16, R8, P0 ;  /* 0x0000000810101208 */ /* 0x000fe20000000000 */
[----:B------:R-:W-:Y:S01]  /*4520*/  IMAD.X R22, RZ, RZ, R26, P3 ;  /* 0x000000ffff167224 */ /* 0x000fe200018e061a */
        /* <DEDUP_REMOVED lines=14> */
[----:B------:R-:W-:Y:S01]  /*4610*/  IADD3 R7, P3, PT, R6, 0x300, RZ ;  /* 0x0000030006077810 */ /* 0x000fe20007f7e0ff */
[----:B------:R-:W-:Y:S01]  /*4620*/  @P2 IMAD.MOV.U32 R15, RZ, RZ, R8 ;  /* 0x000000ffff0f2224 */ /* 0x000fe200078e0008 */
[----:B------:R-:W-:-:S03]  /*4630*/  @P2 SEL R22, R25, R22, P0 ;  /* 0x0000001619162207 */ /* 0x000fc60000000000 */
[----:B------:R-:W-:Y:S02]  /*4640*/  IMAD.X R16, RZ, RZ, R26, P3 ;  /* 0x000000ffff107224 */ /* 0x000fe400018e061a */
[----:B------:R-:W-:Y:S02]  /*4650*/  DMUL R8, R14, R14 ;  /* 0x0000000e0e087228 */ /* 0x000fe40000000000 */
[----:B--2---:R-:W-:-:S08]  /*4660*/  DMUL R2, R18, R18 ;  /* 0x0000001212027228 */ /* 0x004fd00000000000 */
[----:B------:R-:W-:-:S14]  /*4670*/  DSETP.GEU.AND P1, PT, R8, R2, PT ;  /* 0x000000020800722a */ /* 0x000fdc0003f2e000 */
[----:B------:R-:W-:-:S04]  /*4680*/  @P1 ISETP.GE.U32.AND P0, PT, R20, R7, PT ;  /* 0x000000071400120c */ /* 0x000fc80003f06070 */
[----:B------:R-:W-:-:S13]  /*4690*/  @P1 ISETP.GE.AND.EX P0, PT, R22, R16, PT, P0 ;  /* 0x000000101600120c */ /* 0x000fda0003f06300 */
[----:B------:R-:W-:Y:S02]  /*46a0*/  @P1 DSETP.LT.OR P0, PT, R2, R8, !P0 ;  /* 0x000000080200122a */ /* 0x000fe40004701400 */
[----:B-----5:R-:W-:-:S04]  /*46b0*/  DMUL R8, R12, R12 ;  /* 0x0000000c0c087228 */ /* 0x020fc80000000000 */
[----:B------:R-:W-:Y:S02]  /*46c0*/  @P1 FSEL R2, R14, R18, P0 ;  /* 0x000000120e021208 */ /* 0x000fe40000000000 */
[----:B------:R-:W-:Y:S02]  /*46d0*/  @P1 FSEL R15, R15, R19, P0 ;  /* 0x000000130f0f1208 */ /* 0x000fe40000000000 */
[----:B------:R-:W-:Y:S01]  /*46e0*/  @P1 SEL R7, R20, R7, P0 ;  /* 0x0000000714071207 */ /* 0x000fe20000000000 */
[----:B------:R-:W-:Y:S01]  /*46f0*/  @P1 IMAD.MOV.U32 R18, RZ, RZ, R2 ;  /* 0x000000ffff121224 */ /* 0x000fe200078e0002 */
[----:B------:R-:W-:Y:S01]  /*4700*/  IADD3 R2, P3, PT, R6, 0x400, RZ ;  /* 0x0000040006027810 */ /* 0x000fe20007f7e0ff */
[----:B------:R-:W-:Y:S01]  /*4710*/  @P1 IMAD.MOV.U32 R19, RZ, RZ, R15 ;  /* 0x000000ffff131224 */ /* 0x000fe200078e000f */
[----:B------:R-:W-:Y:S02]  /*4720*/  @P1 SEL R16, R22, R16, P0 ;  /* 0x0000001016101207 */ /* 0x000fe40000000000 */
[C---:B------:R-:W-:Y:S01]  /*4730*/  IADD3 R6, P1, PT, R5.reuse, 0xa00, RZ ;  /* 0x00000a0005067810 */ /* 0x040fe20007f3e0ff */
[----:B------:R-:W-:Y:S01]  /*4740*/  IMAD.X R3, RZ, RZ, R26, P3 ;  /* 0x000000ffff037224 */ /* 0x000fe200018e061a */
[----:B------:R-:W-:Y:S01]  /*4750*/  IADD3 R5, P3, PT, R5, 0x500, RZ ;  /* 0x0000050005057810 */ /* 0x000fe20007f7e0ff */
[----:B------:R-:W-:Y:S01]  /*4760*/  DMUL R14, R18, R18 ;  /* 0x00000012120e7228 */ /* 0x000fe20000000000 */
[----:B-1----:R-:W-:-:S07]  /*4770*/  ISETP.GT.U32.AND P4, PT, R6, UR4, PT ;  /* 0x0000000406007c0c */ /* 0x002fce000bf84070 */
[----:B------:R-:W-:-:S14]  /*4780*/  DSETP.GEU.AND P2, PT, R14, R8, PT ;  /* 0x000000080e00722a */ /* 0x000fdc0003f4e000 */
[----:B------:R-:W-:-:S04]  /*4790*/  @P2 ISETP.GE.U32.AND P0, PT, R7, R2, PT ;  /* 0x000000020700220c */ /* 0x000fc80003f06070 */
[----:B------:R-:W-:-:S13]  /*47a0*/  @P2 ISETP.GE.AND.EX P0, PT, R16, R3, PT, P0 ;  /* 0x000000031000220c */ /* 0x000fda0003f06300 */
[----:B------:R-:W-:Y:S01]  /*47b0*/  @P2 DSETP.LT.OR P0, PT, R8, R14, !P0 ;  /* 0x0000000e0800222a */ /* 0x000fe20004701400 */
[--C-:B------:R-:W-:Y:S02]  /*47c0*/  IMAD.X R8, RZ, RZ, R4.reuse, P1 ;  /* 0x000000ffff087224 */ /* 0x100fe400008e0604 */
[----:B------:R-:W-:-:S03]  /*47d0*/  IMAD.X R4, RZ, RZ, R4, P3 ;  /* 0x000000ffff047224 */ /* 0x000fc600018e0604 */
[----:B------:R-:W-:Y:S02]  /*47e0*/  @P2 FSEL R6, R18, R12, P0 ;  /* 0x0000000c12062208 */ /* 0x000fe40000000000 */
[----:B------:R-:W-:Y:S02]  /*47f0*/  ISETP.GT.AND.EX P1, PT, R8, UR5, PT, P4 ;  /* 0x0000000508007c0c */ /* 0x000fe4000bf24340 */
[----:B------:R-:W-:Y:S01]  /*4800*/  @P2 FSEL R19, R19, R13, P0 ;  /* 0x0000000d13132208 */ /* 0x000fe20000000000 */
[----:B------:R-:W-:Y:S01]  /*4810*/  @P2 IMAD.MOV.U32 R12, RZ, RZ, R6 ;  /* 0x000000ffff0c2224 */ /* 0x000fe200078e0006 */
[----:B------:R-:W-:Y:S02]  /*4820*/  @P2 SEL R2, R7, R2, P0 ;  /* 0x0000000207022207 */ /* 0x000fe40000000000 */
[----:B------:R-:W-:Y:S01]  /*4830*/  @P2 SEL R3, R16, R3, P0 ;  /* 0x0000000310032207 */ /* 0x000fe20000000000 */
[----:B------:R-:W-:Y:S02]  /*4840*/  @P2 IMAD.MOV.U32 R13, RZ, RZ, R19 ;  /* 0x000000ffff0d2224 */ /* 0x000fe400078e0013 */
[----:B------:R-:W-:-:S02]  /*4850*/  IMAD.MOV.U32 R20, RZ, RZ, R12 ;  /* 0x000000ffff147224 */ /* 0x000fc400078e000c */
[----:B------:R-:W-:Y:S02]  /*4860*/  IMAD.MOV.U32 R21, RZ, RZ, R13 ;  /* 0x000000ffff157224 */ /* 0x000fe400078e000d */
[----:B------:R-:W-:Y:S05]  /*4870*/  @!P1 BRA `(.L_x_308) ;  /* 0xfffffff800a09947 */ /* 0x000fea000383ffff */
.L_x_307:
[----:B------:R-:W-:-:S04]  /*4880*/  ISETP.GE.U32.AND P0, PT, R5, UR4, PT ;  /* 0x0000000405007c0c */ /* 0x000fc8000bf06070 */
[----:B------:R-:W-:-:S13]  /*4890*/  ISETP.GE.AND.EX P0, PT, R4, UR5, PT, P0 ;  /* 0x0000000504007c0c */ /* 0x000fda000bf06300 */
[----:B------:R-:W-:Y:S05]  /*48a0*/  @P0 BRA `(.L_x_309) ;  /* 0x0000000800ec0947 */ /* 0x000fea0003800000 */
[----:B------:R-:W-:Y:S01]  /*48b0*/  IADD3 R23, PT, PT, -R5, UR4, RZ ;  /* 0x0000000405177c10 */ /* 0x000fe2000fffe1ff */
[----:B------:R-:W-:Y:S03]  /*48c0*/  BSSY.RECONVERGENT B1, `(.L_x_309) ;  /* 0x00000b9000017945 */ /* 0x000fe60003800200 */
[----:B------:R-:W-:-:S13]  /*48d0*/  ISETP.GE.AND P0, PT, R0, R23, PT ;  /* 0x000000170000720c */ /* 0x000fda0003f06270 */
[----:B------:R-:W-:Y:S05]  /*48e0*/  @P0 BRA `(.L_x_310) ;  /* 0x0000000800d80947 */ /* 0x000fea0003800000 */
[-C--:B------:R-:W-:Y:S01]  /*48f0*/  LOP3.LUT R18, RZ, R0.reuse, RZ, 0x33, !PT ;  /* 0x00000000ff127212 */ /* 0x080fe200078e33ff */
[----:B------:R-:W-:Y:S01]  /*4900*/  BSSY.RECONVERGENT B2, `(.L_x_311) ;  /* 0x0000038000027945 */ /* 0x000fe20003800200 */
[----:B------:R-:W-:Y:S02]  /*4910*/  MOV R19, R0 ;  /* 0x0000000000137202 */ /* 0x000fe40000000f00 */
        /* <DEDUP_REMOVED lines=9> */
[----:B------:R-:W-:Y:S02]  /*49b0*/  LOP3.LUT R6, R6, 0x3, RZ, 0xc0, !PT ;  /* 0x0000000306067812 */ /* 0x000fe400078ec0ff */
[----:B------:R-:W-:-:S03]  /*49c0*/  IADD3 R16, P0, PT, R20, UR6, RZ ;  /* 0x0000000614107c10 */ /* 0x000fc6000ff1e0ff */
[----:B------:R-:W-:Y:S01]  /*49d0*/  IMAD.MOV R22, RZ, RZ, -R6 ;  /* 0x000000ffff167224 */ /* 0x000fe200078e0a06 */
[----:B0-----:R-:W-:-:S04]  /*49e0*/  LEA R17, P1, R20, UR10, 0x3 ;  /* 0x0000000a14117c11 */ /* 0x001fc8000f8218ff */
[----:B------:R-:W-:Y:S02]  /*49f0*/  LEA.HI.X R20, R20, UR11, R21, 0x3, P1 ;  /* 0x0000000b14147c11 */ /* 0x000fe400088f1c15 */
[----:B------:R-:W-:-:S07]  /*4a00*/  IADD3.X R21, PT, PT, R21, UR7, RZ, P0, !PT ;  /* 0x0000000715157c10 */ /* 0x000fce00087fe4ff */
.L_x_315:
        /* <DEDUP_REMOVED lines=31> */
.L_x_314:
[----:B------:R-:W-:Y:S05]  /*4c00*/  BSYNC.RECONVERGENT B3 ;  /* 0x0000000000037941 */ /* 0x000fea0003800200 */
.L_x_313:
[----:B------:R-:W-:Y:S01]  /*4c10*/  ISETP.NE.AND P2, PT, R22, RZ, PT ;  /* 0x000000ff1600720c */ /* 0x000fe20003f45270 */
[----:B------:R-:W-:Y:S01]  /*4c20*/  VIADD R19, R19, 0x100 ;  /* 0x0000010013137836 */ /* 0x000fe20000000000 */
[----:B------:R-:W-:Y:S02]  /*4c30*/  IADD3 R17, P1, PT, R17, 0x800, RZ ;  /* 0x0000080011117810 */ /* 0x000fe40007f3e0ff */
[----:B------:R-:W-:-:S03]  /*4c40*/  IADD3 R16, P0, PT, R16, 0x100, RZ ;  /* 0x0000010010107810 */ /* 0x000fc60007f1e0ff */
[----:B------:R-:W-:Y:S02]  /*4c50*/  IMAD.X R20, RZ, RZ, R20, P1 ;  /* 0x000000ffff147224 */ /* 0x000fe400008e0614 */
[----:B------:R-:W-:-:S04]  /*4c60*/  IMAD.X R21, RZ, RZ, R21, P0 ;  /* 0x000000ffff157224 */ /* 0x000fc800000e0615 */
[----:B------:R-:W-:Y:S05]  /*4c70*/  @P2 BRA `(.L_x_315) ;  /* 0xfffffffc00642947 */ /* 0x000fea000383ffff */
.L_x_312:
[----:B------:R-:W-:Y:S05]  /*4c80*/  BSYNC.RECONVERGENT B2 ;  /* 0x0000000000027941 */ /* 0x000fea0003800200 */
.L_x_311:
[----:B------:R-:W-:-:S13]  /*4c90*/  ISETP.GE.U32.AND P0, PT, R18, 0x300, PT ;  /* 0x000003001200780c */ /* 0x000fda0003f06070 */
[----:B------:R-:W-:Y:S05]  /*4ca0*/  @!P0 BRA `(.L_x_310) ;  /* 0x0000000400e88947 */ /* 0x000fea0003800000 */
[----:B------:R-:W-:-:S07]  /*4cb0*/  VIADD R22, R19, 0x200 ;  /* 0x0000020013167836 */ /* 0x000fce0000000000 */
.L_x_324:
        /* <DEDUP_REMOVED lines=33> */
.L_x_317:
[----:B------:R-:W-:Y:S05]  /*4ed0*/  BSYNC.RECONVERGENT B2 ;  /* 0x0000000000027941 */ /* 0x000fea0003800200 */
.L_x_316:
[----:B------:R-:W2:Y:S04]  /*4ee0*/  LDG.E.64 R12, desc[UR8][R8.64+0x800] ;  /* 0x00080008080c7981 */ /* 0x000ea8000c1e1b00 */
[----:B------:R0:W5:Y:S04]  /*4ef0*/  LDG.E.64 R2, desc[UR8][R8.64+0x1000] ;  /* 0x0010000808027981 */ /* 0x000168000c1e1b00 */
[----:B------:R0:W5:Y:S01]  /*4f00*/  LDG.E.64 R10, desc[UR8][R8.64+0x1800] ;  /* 0x00180008080a7981 */ /* 0x000162000c1e1b00 */
[----:B------:R-:W-:Y:S01]  /*4f10*/  DMUL R16, R20, R20 ;  /* 0x0000001414107228 */ /* 0x000fe20000000000 */
[----:B------:R-:W-:Y:S01]  /*4f20*/  VIADD R24, R22, 0xffffff00 ;  /* 0xffffff0016187836 */ /* 0x000fe20000000000 */
[----:B------:R-:W-:Y:S04]  /*4f30*/  BSSY.RECONVERGENT B2, `(.L_x_318) ;  /* 0x0000018000027945 */ /* 0x000fe80003800200 */
[----:B------:R-:W-:-:S04]  /*4f40*/  IADD3 R28, P1, P2, R5, R14, R24 ;  /* 0x0000000e051c7210 */ /* 0x000fc80007a3e018 */
[----:B------:R-:W-:Y:S01]  /*4f50*/  IADD3.X R29, PT, PT, R4, R15, RZ, P1, P2 ;  /* 0x0000000f041d7210 */ /* 0x000fe20000fe44ff */
[----:B------:R-:W-:-:S03]  /*4f60*/  IMAD.MOV.U32 R27, RZ, RZ, R28 ;  /* 0x000000ffff1b7224 */ /* 0x000fc600078e001c */
[----:B------:R-:W-:Y:S01]  /*4f70*/  MOV R26, R29 ;  /* 0x0000001d001a7202 */ /* 0x000fe20000000f00 */
        /* <DEDUP_REMOVED lines=19> */
.L_x_319:
[----:B------:R-:W-:Y:S05]  /*50b0*/  BSYNC.RECONVERGENT B2 ;  /* 0x0000000000027941 */ /* 0x000fea0003800200 */
.L_x_318:
        /* <DEDUP_REMOVED lines=25> */
.L_x_321:
[----:B------:R-:W-:Y:S05]  /*5250*/  BSYNC.RECONVERGENT B2 ;  /* 0x0000000000027941 */ /* 0x000fea0003800200 */
.L_x_320:
        /* <DEDUP_REMOVED lines=26> */
.L_x_323:
[----:B------:R-:W-:Y:S05]  /*5400*/  BSYNC.RECONVERGENT B2 ;  /* 0x0000000000027941 */ /* 0x000fea0003800200 */
.L_x_322:
[C---:B------:R-:W-:Y:S02]  /*5410*/  VIADD R6, R22.reuse, 0x200 ;  /* 0x0000020016067836 */ /* 0x040fe40000000000 */
[----:B------:R-:W-:-:S03]  /*5420*/  VIADD R22, R22, 0x400 ;  /* 0x0000040016167836 */ /* 0x000fc60000000000 */
[----:B------:R-:W-:-:S13]  /*5430*/  ISETP.GE.AND P0, PT, R6, R23, PT ;  /* 0x000000170600720c */ /* 0x000fda0003f06270 */
[----:B------:R-:W-:Y:S05]  /*5440*/  @!P0 BRA `(.L_x_324) ;  /* 0xfffffff8001c8947 */ /* 0x000fea000383ffff */
.L_x_310:
[----:B------:R-:W-:Y:S05]  /*5450*/  BSYNC.RECONVERGENT B1 ;  /* 0x0000000000017941 */ /* 0x000fea0003800200 */
.L_x_309:
        /* <DEDUP_REMOVED lines=34> */
.L_x_326:
[----:B------:R-:W-:Y:S05]  /*5680*/  BSYNC.RECONVERGENT B1 ;  /* 0x0000000000017941 */ /* 0x000fea0003800200 */
.L_x_325:
        /* <DEDUP_REMOVED lines=33> */
.L_x_328:
[----:B------:R-:W-:Y:S05]  /*58a0*/  BSYNC.RECONVERGENT B1 ;  /* 0x0000000000017941 */ /* 0x000fea0003800200 */
.L_x_327:
        /* <DEDUP_REMOVED lines=33> */
.L_x_330:
[----:B------:R-:W-:Y:S05]  /*5ac0*/  BSYNC.RECONVERGENT B1 ;  /* 0x0000000000017941 */ /* 0x000fea0003800200 */
.L_x_329:
        /* <DEDUP_REMOVED lines=33> */
.L_x_332:
[----:B------:R-:W-:Y:S05]  /*5ce0*/  BSYNC.RECONVERGENT B1 ;  /* 0x0000000000017941 */ /* 0x000fea0003800200 */
.L_x_331:
        /* <DEDUP_REMOVED lines=33> */
.L_x_334:
[----:B------:R-:W-:Y:S05]  /*5f00*/  BSYNC.RECONVERGENT B1 ;  /* 0x0000000000017941 */ /* 0x000fea0003800200 */
.L_x_333:
        /* <DEDUP_REMOVED lines=11> */
.L_x_336:
[----:B------:R-:W-:Y:S05]  /*5fc0*/  BSYNC.RECONVERGENT B1 ;  /* 0x0000000000017941 */ /* 0x000fea0003800200 */
.L_x_335:
        /* <DEDUP_REMOVED lines=32> */
.L_x_338:
[----:B------:R-:W-:Y:S05]  /*61d0*/  BSYNC.RECONVERGENT B1 ;  /* 0x0000000000017941 */ /* 0x000fea0003800200 */
.L_x_337:
        /* <DEDUP_REMOVED lines=24> */
.L_x_340:
[----:B------:R-:W-:Y:S05]  /*6360*/  BSYNC.RECONVERGENT B1 ;  /* 0x0000000000017941 */ /* 0x000fea0003800200 */
.L_x_339:
        /* <DEDUP_REMOVED lines=24> */
.L_x_342:
[----:B------:R-:W-:Y:S05]  /*64f0*/  BSYNC.RECONVERGENT B1 ;  /* 0x0000000000017941 */ /* 0x000fea0003800200 */
.L_x_341:
        /* <DEDUP_REMOVED lines=24> */
.L_x_344:
[----:B------:R-:W-:Y:S05]  /*6680*/  BSYNC.RECONVERGENT B1 ;  /* 0x0000000000017941 */ /* 0x000fea0003800200 */
.L_x_343:
        /* <DEDUP_REMOVED lines=25> */
.L_x_346:
[----:B------:R-:W-:Y:S05]  /*6820*/  BSYNC.RECONVERGENT B1 ;  /* 0x0000000000017941 */ /* 0x000fea0003800200 */
.L_x_345:
        /* <DEDUP_REMOVED lines=24> */
.L_x_348:
[----:B------:R-:W-:Y:S05]  /*69b0*/  BSYNC.RECONVERGENT B1 ;  /* 0x0000000000017941 */ /* 0x000fea0003800200 */
.L_x_347:
        /* <DEDUP_REMOVED lines=21> */
.L_x_268:
[----:B------:R-:W-:Y:S05]  /*6b10*/  BSYNC.RECONVERGENT B0 ;  /* 0x0000000000007941 */ /* 0x000fea0003800200 */
.L_x_235:
[----:B------:R-:W-:Y:S05]  /*6b20*/  @P1 EXIT ;  /* 0x000000000000194d */ /* 0x000fea0003800000 */
[----:B-12-4-:R-:W1:Y:S02]  /*6b30*/  LDC.64 R4, c[0x0][0x390] ;  /* 0x0000e400ff047b82 */ /* 0x016e640000000a00 */
[----:B-1----:R-:W-:Y:S04]  /*6b40*/  STG.E.64 desc[UR8][R4.64], R2 ;  /* 0x0000000204007986 */ /* 0x002fe8000c101b08 */
[----:B------:R-:W-:Y:S01]  /*6b50*/  STG.E.64 desc[UR8][R4.64+0x8], R12 ;  /* 0x0000080c04007986 */ /* 0x000fe2000c101b08 */
[----:B------:R-:W-:Y:S05]  /*6b60*/  EXIT ;  /* 0x000000000000794d */ /* 0x000fea0003800000 */
.L_x_349:
        /* <DEDUP_REMOVED lines=9> */
.L_x_734:


//--------------------- .text._ZN6thrust24THRUST_300001_SM_1000_NS8cuda_cub4core6detail13_kernel_agentINS1_8__reduce11ReduceAgentIPN4cuda3std3__45tupleIJdlEEESC_SB_iNS1_9__extrema9arg_max_fIdl10comparatorEEEEJSC_SC_iSG_EEEvDpT0_ --------------------------
	.section	.text._ZN6thrust24THRUST_300001_SM_1000_NS8cuda_cub4core6detail13_kernel_agentINS1_8__reduce11ReduceAgentIPN4cuda3std3__45tupleIJdlEEESC_SB_iNS1_9__extrema9arg_max_fIdl10comparatorEEEEJSC_SC_iSG_EEEvDpT0_,"ax",@progbits
	.align	128
        .global         _ZN6thrust24THRUST_300001_SM_1000_NS8cuda_cub4core6detail13_kernel_agentINS1_8__reduce11ReduceAgentIPN4cuda3std3__45tupleIJdlEEESC_SB_iNS1_9__extrema9arg_max_fIdl10comparatorEEEEJSC_SC_iSG_EEEvDpT0_
        .type           _ZN6thrust24THRUST_300001_SM_1000_NS8cuda_cub4core6detail13_kernel_agentINS1_8__reduce11ReduceAgentIPN4cuda3std3__45tupleIJdlEEESC_SB_iNS1_9__extrema9arg_max_fIdl10comparatorEEEEJSC_SC_iSG_EEEvDpT0_,@function
        .size           _ZN6thrust24THRUST_300001_SM_1000_NS8cuda_cub4core6detail13_kernel_agentINS1_8__reduce11ReduceAgentIPN4cuda3std3__45tupleIJdlEEESC_SB_iNS1_9__extrema9arg_max_fIdl10comparatorEEEEJSC_SC_iSG_EEEvDpT0_,(.L_x_735 - _ZN6thrust24THRUST_300001_SM_1000_NS8cuda_cub4core6detail13_kernel_agentINS1_8__reduce11ReduceAgentIPN4cuda3std3__45tupleIJdlEEESC_SB_iNS1_9__extrema9arg_max_fIdl10comparatorEEEEJSC_SC_iSG_EEEvDpT0_)
        .other          _ZN6thrust24THRUST_300001_SM_1000_NS8cuda_cub4core6detail13_kernel_agentINS1_8__reduce11ReduceAgentIPN4cuda3std3__45tupleIJdlEEESC_SB_iNS1_9__extrema9arg_max_fIdl10comparatorEEEEJSC_SC_iSG_EEEvDpT0_,@"STO_CUDA_ENTRY STV_DEFAULT"
_ZN6thrust24THRUST_300001_SM_1000_NS8cuda_cub4core6detail13_kernel_agentINS1_8__reduce11ReduceAgentIPN4cuda3std3__45tupleIJdlEEESC_SB_iNS1_9__extrema9arg_max_fIdl10comparatorEEEEJSC_SC_iSG_EEEvDpT0_:
.text._ZN6thrust24THRUST_300001_SM_1000_NS8cuda_cub4core6detail13_kernel_agentINS1_8__reduce11ReduceAgentIPN4cuda3std3__45tupleIJdlEEESC_SB_iNS1_9__extrema9arg_max_fIdl10comparatorEEEEJSC_SC_iSG_EEEvDpT0_:
        /* <DEDUP_REMOVED lines=21> */
.L_x_353:
[----:B0-----:R-:W-:Y:S05]  /*0150*/  BSYNC.RECONVERGENT B1 ;  /* 0x0000000000017941 */ /* 0x001fea0003800200 */
.L_x_352:
        /* <DEDUP_REMOVED lines=15> */
.L_x_360:
        /* <DEDUP_REMOVED lines=33> */
.L_x_359:
[----:B------:R-:W-:Y:S05]  /*0460*/  BSYNC.RECONVERGENT B3 ;  /* 0x0000000000037941 */ /* 0x000fea0003800200 */
.L_x_358:
[----:B------:R-:W-:Y:S02]  /*0470*/  IMAD.X R7, RZ, RZ, R7, P3 ;  /* 0x000000ffff077224 */ /* 0x000fe400018e0607 */
[----:B------:R-:W-:Y:S01]  /*0480*/  VIADD R29, R29, 0x100 ;  /* 0x000001001d1d7836 */ /* 0x000fe20000000000 */
[----:B------:R-:W-:Y:S06]  /*0490*/  @P2 BRA `(.L_x_360) ;  /* 0xfffffffc006c2947 */ /* 0x000fec000383ffff */
.L_x_357:
[----:B------:R-:W-:Y:S05]  /*04a0*/  BSYNC.RECONVERGENT B2 ;  /* 0x0000000000027941 */ /* 0x000fea0003800200 */
.L_x_356:
[----:B------:R-:W0:Y:S01]  /*04b0*/  LDC.64 R6, c[0x0][0x380] ;  /* 0x0000e000ff067b82 */ /* 0x000e220000000a00 */
[----:B------:R-:W-:-:S13]  /*04c0*/  ISETP.GE.U32.AND P0, PT, R8, 0x300, PT ;  /* 0x000003000800780c */ /* 0x000fda0003f06070 */
[----:B------:R-:W-:Y:S05]  /*04d0*/  @!P0 BRA `(.L_x_355) ;  /* 0x0000000400b08947 */ /* 0x000fea0003800000 */
.L_x_369:
        /* <DEDUP_REMOVED lines=28> */
.L_x_362:
[----:B------:R-:W-:Y:S05]  /*06a0*/  BSYNC.RECONVERGENT B2 ;  /* 0x0000000000027941 */ /* 0x000fea0003800200 */
.L_x_361:
        /* <DEDUP_REMOVED lines=25> */
.L_x_364:
[----:B------:R-:W-:Y:S05]  /*0840*/  BSYNC.RECONVERGENT B2 ;  /* 0x0000000000027941 */ /* 0x000fea0003800200 */
.L_x_363:
        /* <DEDUP_REMOVED lines=25> */
.L_x_366:
[----:B------:R-:W-:Y:S05]  /*09e0*/  BSYNC.RECONVERGENT B2 ;  /* 0x0000000000027941 */ /* 0x000fea0003800200 */
.L_x_365:
        /* <DEDUP_REMOVED lines=23> */
.L_x_368:
[----:B------:R-:W-:Y:S05]  /*0b60*/  BSYNC.RECONVERGENT B2 ;  /* 0x0000000000027941 */ /* 0x000fea0003800200 */
.L_x_367:
[----:B------:R-:W-:-:S05]  /*0b70*/  VIADD R29, R29, 0x400 ;  /* 0x000004001d1d7836 */ /* 0x000fca0000000000 */
[----:B------:R-:W-:-:S13]  /*0b80*/  ISETP.GE.AND P0, PT, R29, UR5, PT ;  /* 0x000000051d007c0c */ /* 0x000fda000bf06270 */
[----:B------:R-:W-:Y:S05]  /*0b90*/  @!P0 BRA `(.L_x_369) ;  /* 0xfffffff800508947 */ /* 0x000fea000383ffff */
.L_x_355:
[----:B------:R-:W-:Y:S05]  /*0ba0*/  BSYNC.RECONVERGENT B1 ;  /* 0x0000000000017941 */ /* 0x000fea0003800200 */
.L_x_354:
        /* <DEDUP_REMOVED lines=37> */
.L_x_372:
[----:B------:R-:W-:Y:S05]  /*0e00*/  BSYNC.RECONVERGENT B1 ;  /* 0x0000000000017941 */ /* 0x000fea0003800200 */
.L_x_371:
        /* <DEDUP_REMOVED lines=33> */
.L_x_374:
[----:B------:R-:W-:Y:S05]  /*1020*/  BSYNC.RECONVERGENT B1 ;  /* 0x0000000000017941 */ /* 0x000fea0003800200 */
.L_x_373:
        /* <DEDUP_REMOVED lines=33> */
.L_x_376:
[----:B------:R-:W-:Y:S05]  /*1240*/  BSYNC.RECONVERGENT B1 ;  /* 0x0000000000017941 */ /* 0x000fea0003800200 */
.L_x_375:
        /* <DEDUP_REMOVED lines=33> */
.L_x_378:
[----:B------:R-:W-:Y:S05]  /*1460*/  BSYNC.RECONVERGENT B1 ;  /* 0x0000000000017941 */ /* 0x000fea0003800200 */
.L_x_377:
[----:B------:R-:W-:Y:S01]  /*1470*/  ISETP.GT.AND P0, PT, R14, 0xf, PT ;  /* 0x0000000f0e00780c */ /* 0x000fe20003f04270 */
[----:B-1----:R1:W0:Y:S01]  /*1480*/  SHFL.DOWN PT, R15, R6, 0x10, 0x1f ;  /* 0x0a001f00060f7f89 */ /* 0x00222200000e0000 */
[----:B------:R-:W-:Y:S01]  /*1490*/  BSSY.RECONVERGENT B1, `(.L_x_379) ;  /* 0x000001f000017945 */ /* 0x000fe20003800200 */
[----:B------:R-:W-:Y:S01]  /*14a0*/  MOV R12, R11 ;  /* 0x0000000b000c7202 */ /* 0x000fe20000000f00 */
[----:B------:R-:W-:Y:S01]  /*14b0*/  IMAD.MOV.U32 R13, RZ, RZ, R10 ;  /* 0x000000ffff0d7224 */ /* 0x000fe200078e000a */
[----:B--2---:R1:W2:Y:S01]  /*14c0*/  SHFL.DOWN PT, R16, R7, 0x10, 0x1f ;  /* 0x0a001f0007107f89 */ /* 0x0042a200000e0000 */
[----:B------:R-:W-:Y:S02]  /*14d0*/  IMAD.MOV.U32 R2, RZ, RZ, R6 ;  /* 0x000000ffff027224 */ /* 0x000fe400078e0006 */
[----:B------:R-:W-:Y:S01]  /*14e0*/  IMAD.MOV.U32 R3, RZ, RZ, R7 ;  /* 0x000000ffff037224 */ /* 0x000fe200078e0007 */
[----:B---3--:R1:W3:Y:S04]  /*14f0*/  SHFL.DOWN PT, R18, R11, 0x10, 0x1f ;  /* 0x0a001f000b127f89 */ /* 0x0082e800000e0000 */
        /* <DEDUP_REMOVED lines=24> */
.L_x_380:
[----:B------:R-:W-:Y:S05]  /*1680*/  BSYNC.RECONVERGENT B1 ;  /* 0x0000000000017941 */ /* 0x000fea0003800200 */
.L_x_379:
        /* <DEDUP_REMOVED lines=11> */
.L_x_382:
[----:B------:R-:W-:Y:S05]  /*1740*/  BSYNC.RECONVERGENT B1 ;  /* 0x0000000000017941 */ /* 0x000fea0003800200 */
.L_x_381:
        /* <DEDUP_REMOVED lines=32> */
.L_x_385:
[----:B------:R-:W-:Y:S05]  /*1950*/  BSYNC.RECONVERGENT B1 ;  /* 0x0000000000017941 */ /* 0x000fea0003800200 */
.L_x_384:
        /* <DEDUP_REMOVED lines=11> */
[----:B------:R-:W-:Y:S01]  /*1a10*/  MOV R23, R16 ;  /* 0x0000001000177202 */ /* 0x000fe20000000f00 */
[----:B------:R-:W-:Y:S02]  /*1a20*/  IMAD.MOV.U32 R21, RZ, RZ, R17 ;  /* 0x000000ffff157224 */ /* 0x000fe400078e0011 */
[----:B------:R-:W-:Y:S02]  /*1a30*/  IMAD.MOV.U32 R2, RZ, RZ, R18 ;  /* 0x000000ffff027224 */ /* 0x000fe400078e0012 */
[----:B------:R-:W-:-:S08]  /*1a40*/  IMAD.MOV.U32 R3, RZ, RZ, R19 ;  /* 0x000000ffff037224 */ /* 0x000fd000078e0013 */
        /* <DEDUP_REMOVED lines=9> */
.L_x_387:
[----:B------:R-:W-:Y:S05]  /*1ae0*/  BSYNC.RECONVERGENT B1 ;  /* 0x0000000000017941 */ /* 0x000fea0003800200 */
.L_x_386:
        /* <DEDUP_REMOVED lines=24> */
.L_x_389:
[----:B------:R-:W-:Y:S05]  /*1c70*/  BSYNC.RECONVERGENT B1 ;  /* 0x0000000000017941 */ /* 0x000fea0003800200 */
.L_x_388:
        /* <DEDUP_REMOVED lines=24> */
.L_x_391:
[----:B------:R-:W-:Y:S05]  /*1e00*/  BSYNC.RECONVERGENT B1 ;  /* 0x0000000000017941 */ /* 0x000fea0003800200 */
.L_x_390:
        /* <DEDUP_REMOVED lines=25> */
.L_x_393:
[----:B------:R-:W-:Y:S05]  /*1fa0*/  BSYNC.RECONVERGENT B1 ;  /* 0x0000000000017941 */ /* 0x000fea0003800200 */
.L_x_392:
        /* <DEDUP_REMOVED lines=24> */
.L_x_395:
[----:B------:R-:W-:Y:S05]  /*2130*/  BSYNC.RECONVERGENT B1 ;  /* 0x0000000000017941 */ /* 0x000fea0003800200 */
.L_x_394:
        /* <DEDUP_REMOVED lines=22> */
.L_x_370:
        /* <DEDUP_REMOVED lines=18> */
[----:B--2---:R-:W-:Y:S01]  /*23c0*/  MOV R8, R11 ;  /* 0x0000000b00087202 */ /* 0x004fe20000000f00 */
[----:B---3--:R-:W-:Y:S01]  /*23d0*/  IMAD.MOV.U32 R9, RZ, RZ, R13 ;  /* 0x000000ffff097224 */ /* 0x008fe200078e000d */
[----:B------:R-:W-:Y:S01]  /*23e0*/  DMUL R16, R2, R2 ;  /* 0x0000000202107228 */ /* 0x000fe20000000000 */
        /* <DEDUP_REMOVED lines=19> */
.L_x_397:
[----:B------:R-:W-:Y:S05]  /*2520*/  BSYNC.RECONVERGENT B1 ;  /* 0x0000000000017941 */ /* 0x000fea0003800200 */
.L_x_396:
        /* <DEDUP_REMOVED lines=34> */
.L_x_399:
[----:B------:R-:W-:Y:S05]  /*2750*/  BSYNC.RECONVERGENT B1 ;  /* 0x0000000000017941 */ /* 0x000fea0003800200 */
.L_x_398:
[----:B------:R-:W-:Y:S01]  /*2760*/  VIADD R4, R6, 0x4 ;  /* 0x0000000406047836 */ /* 0x000fe20000000000 */
[----:B---3--:R3:W2:Y:S01]  /*2770*/  SHFL.DOWN PT, R13, R2, 0x4, R7 ;  /* 0x08800000020d7989 */ /* 0x0086a200000e0007 */
[----:B------:R-:W-:Y:S01]  /*2780*/  BSSY.RECONVERGENT B1, `(.L_x_400) ;  /* 0x0000020000017945 */ /* 0x000fe20003800200 */
[----:B------:R-:W-:Y:S01]  /*2790*/  IMAD.MOV.U32 R14, RZ, RZ, R18 ;  /* 0x000000ffff0e7224 */ /* 0x000fe200078e0012 */
[----:B------:R-:W-:Y:S01]  /*27a0*/  MOV R5, R3 ;  /* 0x0000000300057202 */ /* 0x000fe20000000f00 */
[----:B------:R3:W2:Y:S01]  /*27b0*/  SHFL.DOWN PT, R15, R3, 0x4, R7 ;  /* 0x08800000030f7989 */ /* 0x0006a200000e0007 */
[----:B------:R-:W-:Y:S01]  /*27c0*/  ISETP.GT.AND P0, PT, R4, R7, PT ;  /* 0x000000070400720c */ /* 0x000fe20003f04270 */
[----:B-1----:R-:W-:Y:S02]  /*27d0*/  IMAD.MOV.U32 R12, RZ, RZ, R16 ;  /* 0x000000ffff0c7224 */ /* 0x002fe400078e0010 */
[----:B0-----:R3:W0:Y:S01]  /*27e0*/  SHFL.DOWN PT, R17, R18, 0x4, R7 ;  /* 0x0880000012117989 */ /* 0x00162200000e0007 */
[----:B------:R-:W-:-:S03]  /*27f0*/  IMAD.MOV.U32 R4, RZ, RZ, R2 ;  /* 0x000000ffff047224 */ /* 0x000fc600078e0002 */
[----:B----4-:R3:W1:Y:S06]  /*2800*/  SHFL.DOWN PT, R19, R16, 0x4, R7 ;  /* 0x0880000010137989 */ /* 0x01066c00000e0007 */
        /* <DEDUP_REMOVED lines=23> */
.L_x_401:
[----:B------:R-:W-:Y:S05]  /*2980*/  BSYNC.RECONVERGENT B1 ;  /* 0x0000000000017941 */ /* 0x000fea0003800200 */
.L_x_400:
        /* <DEDUP_REMOVED lines=34> */
.L_x_403:
[----:B------:R-:W-:Y:S05]  /*2bb0*/  BSYNC.RECONVERGENT B1 ;  /* 0x0000000000017941 */ /* 0x000fea0003800200 */
.L_x_402:
[----:B------:R-:W-:Y:S01]  /*2bc0*/  VIADD R2, R6, 0x10 ;  /* 0x0000001006027836 */ /* 0x000fe20000000000 */
[----:B---3--:R3:W3:Y:S01]  /*2bd0*/  SHFL.DOWN PT, R11, R8, 0x10, R7 ;  /* 0x0a000000080b7989 */ /* 0x0086e200000e0007 */
[----:B------:R-:W-:Y:S01]  /*2be0*/  BSSY.RECONVERGENT B1, `(.L_x_404) ;  /* 0x0000020000017945 */ /* 0x000fe20003800200 */
[----:B--2---:R-:W-:Y:S02]  /*2bf0*/  IMAD.MOV.U32 R12, RZ, RZ, R10 ;  /* 0x000000ffff0c7224 */ /* 0x004fe400078e000a */
[----:B------:R-:W-:Y:S01]  /*2c00*/  ISETP.GT.AND P0, PT, R2, R7, PT ;  /* 0x000000070200720c */ /* 0x000fe20003f04270 */
[----:B0-----:R0:W2:Y:S01]  /*2c10*/  SHFL.DOWN PT, R17, R9, 0x10, R7 ;  /* 0x0a00000009117989 */ /* 0x0010a200000e0007 */
[----:B----4-:R-:W-:Y:S01]  /*2c20*/  IMAD.MOV.U32 R13, RZ, RZ, R16 ;  /* 0x000000ffff0d7224 */ /* 0x010fe200078e0010 */
[----:B------:R-:W-:Y:S01]  /*2c30*/  MOV R2, R8 ;  /* 0x0000000800027202 */ /* 0x000fe20000000f00 */
[----:B------:R-:W-:Y:S01]  /*2c40*/  IMAD.MOV.U32 R3, RZ, RZ, R9 ;  /* 0x000000ffff037224 */ /* 0x000fe200078e0009 */
[----:B-1----:R0:W1:Y:S04]  /*2c50*/  SHFL.DOWN PT, R19, R10, 0x10, R7 ;  /* 0x0a0000000a137989 */ /* 0x00206800000e0007 */
        /* <DEDUP_REMOVED lines=24> */
.L_x_405:
[----:B------:R-:W-:Y:S05]  /*2de0*/  BSYNC.RECONVERGENT B1 ;  /* 0x0000000000017941 */ /* 0x000fea0003800200 */
.L_x_404:
        /* <DEDUP_REMOVED lines=11> */
.L_x_407:
[----:B------:R-:W-:Y:S05]  /*2ea0*/  BSYNC.RECONVERGENT B1 ;  /* 0x0000000000017941 */ /* 0x000fea0003800200 */
.L_x_406:
        /* <DEDUP_REMOVED lines=37> */
.L_x_409:
[----:B------:R-:W-:Y:S05]  /*3100*/  BSYNC.RECONVERGENT B1 ;  /* 0x0000000000017941 */ /* 0x000fea0003800200 */
.L_x_408:
[----:B------:R-:W-:Y:S01]  /*3110*/  UISETP.GE.AND UP0, UPT, UR8, 0x41, UPT ;  /* 0x000000410800788c */ /* 0x000fe2000bf06270 */
[----:B------:R-:W-:Y:S01]  /*3120*/  IMAD.MOV.U32 R13, RZ, RZ, R15 ;  /* 0x000000ffff0d7224 */ /* 0x000fe200078e000f */
[----:B------:R-:W-:Y:S01]  /*3130*/  MOV R6, R4 ;  /* 0x0000000400067202 */ /* 0x000fe20000000f00 */
[----:B------:R-:W-:Y:S02]  /*3140*/  IMAD.MOV.U32 R0, RZ, RZ, R14 ;  /* 0x000000ffff007224 */ /* 0x000fe400078e000e */
[----:B---3--:R-:W-:-:S04]  /*3150*/  IMAD.MOV.U32 R7, RZ, RZ, R5 ;  /* 0x000000ffff077224 */ /* 0x008fc800078e0005 */
        /* <DEDUP_REMOVED lines=29> */
.L_x_411:
[----:B------:R-:W-:Y:S05]  /*3330*/  BSYNC.RECONVERGENT B1 ;  /* 0x0000000000017941 */ /* 0x000fea0003800200 */
.L_x_410:
        /* <DEDUP_REMOVED lines=34> */
.L_x_413:
[----:B------:R-:W-:Y:S05]  /*3560*/  BSYNC.RECONVERGENT B1 ;  /* 0x0000000000017941 */ /* 0x000fea0003800200 */
.L_x_412:
[----:B------:R-:W-:Y:S01]  /*3570*/  UISETP.GE.AND UP0, UPT, UR8, 0x81, UPT ;  /* 0x000000810800788c */ /* 0x000fe2000bf06270 */
[----:B------:R-:W-:Y:S01]  /*3580*/  IMAD.MOV.U32 R13, RZ, RZ, R15 ;  /* 0x000000ffff0d7224 */ /* 0x000fe200078e000f */
[----:B------:R-:W-:Y:S01]  /*3590*/  MOV R5, R3 ;  /* 0x0000000300057202 */ /* 0x000fe20000000f00 */
[----:B------:R-:W-:Y:S02]  /*35a0*/  IMAD.MOV.U32 R0, RZ, RZ, R12 ;  /* 0x000000ffff007224 */ /* 0x000fe400078e000c */
[----:B------:R-:W-:-:S04]  /*35b0*/  IMAD.MOV.U32 R4, RZ, RZ, R2 ;  /* 0x000000ffff047224 */ /* 0x000fc800078e0002 */
        /* <DEDUP_REMOVED lines=29> */
.L_x_415:
[----:B------:R-:W-:Y:S05]  /*3790*/  BSYNC.RECONVERGENT B1 ;  /* 0x0000000000017941 */ /* 0x000fea0003800200 */
.L_x_414:
        /* <DEDUP_REMOVED lines=34> */
.L_x_417:
[----:B------:R-:W-:Y:S05]  /*39c0*/  BSYNC.RECONVERGENT B1 ;  /* 0x0000000000017941 */ /* 0x000fea0003800200 */
.L_x_416:
        /* <DEDUP_REMOVED lines=14> */
[----:B------:R-:W-:Y:S01]  /*3ab0*/  MOV R4, R10 ;  /* 0x0000000a00047202 */ /* 0x000fe20000000f00 */
[----:B------:R-:W-:Y:S02]  /*3ac0*/  IMAD.MOV.U32 R5, RZ, RZ, R11 ;  /* 0x000000ffff057224 */ /* 0x000fe400078e000b */
[----:B--2---:R-:W-:Y:S02]  /*3ad0*/  IMAD.MOV.U32 R7, RZ, RZ, R16 ;  /* 0x000000ffff077224 */ /* 0x004fe400078e0010 */
[----:B------:R-:W-:-:S02]  /*3ae0*/  IMAD.MOV.U32 R0, RZ, RZ, R17 ;  /* 0x000000ffff007224 */ /* 0x000fc400078e0011 */
        /* <DEDUP_REMOVED lines=16> */
.L_x_419:
[----:B------:R-:W-:Y:S05]  /*3bf0*/  BSYNC.RECONVERGENT B1 ;  /* 0x0000000000017941 */ /* 0x000fea0003800200 */
.L_x_418:
        /* <DEDUP_REMOVED lines=34> */
.L_x_351:
        /* <DEDUP_REMOVED lines=14> */
[----:B------:R-:W-:Y:S01]  /*3f00*/  IMAD.MOV.U32 R5, RZ, RZ, 0x500 ;  /* 0x00000500ff057424 */ /* 0x000fe200078e00ff */
        /* <DEDUP_REMOVED lines=35> */
[----:B------:R-:W-:Y:S02]  /*4140*/  @P2 MOV R11, R17 ;  /* 0x00000011000b2202 */ /* 0x000fe40000000f00 */
[----:B------:R-:W-:-:S04]  /*4150*/  @P2 SEL R15, R19, R15, P0 ;  /* 0x0000000f130f2207 */ /* 0x000fc80000000000 */
        /* <DEDUP_REMOVED lines=11> */
[----:B------:R-:W-:Y:S06]  /*4210*/  BRA.U !UP0, `(.L_x_420) ;  /* 0x0000000508547547 */ /* 0x000fec000b800000 */
[----:B------:R-:W-:Y:S01]  /*4220*/  IMAD.MOV.U32 R5, RZ, RZ, R6 ;  /* 0x000000ffff057224 */ /* 0x000fe200078e0006 */
[----:B------:R-:W0:Y:S01]  /*4230*/  LDCU UR4, c[0x0][0x390] ;  /* 0x00007200ff0477ac */ /* 0x000e220008000800 */
[----:B------:R-:W-:Y:S02]  /*4240*/  IMAD.MOV.U32 R0, RZ, RZ, R7 ;  /* 0x000000ffff007224 */ /* 0x000fe400078e0007 */
[----:B------:R-:W-:-:S07]  /*4250*/  IMAD.MOV.U32 R27, RZ, RZ, 0x500 ;  /* 0x00000500ff1b7424 */ /* 0x000fce00078e00ff */
.L_x_421:
[----:B------:R-:W1:Y:S01]  /*4260*/  LDC.64 R24, c[0x0][0x380] ;  /* 0x0000e000ff187b82 */ /* 0x000e620000000a00 */
[----:B------:R-:W-:-:S04]  /*4270*/  IMAD.IADD R3, R4, 0x1, R27 ;  /* 0x0000000104037824 */ /* 0x000fc800078e021b */
[----:B-1----:R-:W-:-:S05]  /*4280*/  IMAD.WIDE.U32 R24, R3, 0x10, R24 ;  /* 0x0000001003187825 */ /* 0x002fca00078e0018 */
[----:B------:R-:W2:Y:S04]  /*4290*/  LDG.E.64.CONSTANT R2, desc[UR6][R24.64] ;  /* 0x0000000618027981 */ /* 0x000ea8000c1e9b00 */
[----:B------:R-:W3:Y:S04]  /*42a0*/  LDG.E.64.CONSTANT R8, desc[UR6][R24.64+0x8] ;  /* 0x0000080618087981 */ /* 0x000ee8000c1e9b00 */
[----:B------:R-:W4:Y:S04]  /*42b0*/  LDG.E.64.CONSTANT R10, desc[UR6][R24.64+0x1000] ;  /* 0x00100006180a7981 */ /* 0x000f28000c1e9b00 */
[----:B------:R-:W5:Y:S04]  /*42c0*/  LDG.E.64.CONSTANT R14, desc[UR6][R24.64+0x1008] ;  /* 0x00100806180e7981 */ /* 0x000f68000c1e9b00 */
[----:B------:R-:W5:Y:S04]  /*42d0*/  LDG.E.64.CONSTANT R16, desc[UR6][R24.64+0x2000] ;  /* 0x0020000618107981 */ /* 0x000f68000c1e9b00 */
[----:B------:R-:W5:Y:S01]  /*42e0*/  LDG.E.64.CONSTANT R18, desc[UR6][R24.64+0x2008] ;  /* 0x0020080618127981 */ /* 0x000f62000c1e9b00 */
[----:B------:R-:W-:-:S03]  /*42f0*/  DMUL R22, R12, R12 ;  /* 0x0000000c0c167228 */ /* 0x000fc60000000000 */
[----:B------:R-:W5:Y:S01]  /*4300*/  LDG.E.64.CONSTANT R20, desc[UR6][R24.64+0x3000] ;  /* 0x0030000618147981 */ /* 0x000f62000c1e9b00 */
[----:B--2---:R-:W-:-:S08]  /*4310*/  DMUL R6, R2, R2 ;  /* 0x0000000202067228 */ /* 0x004fd00000000000 */
[----:B------:R-:W-:-:S14]  /*4320*/  DSETP.GEU.AND P1, PT, R22, R6, PT ;  /* 0x000000061600722a */ /* 0x000fdc0003f2e000 */
[----:B---3--:R-:W-:-:S04]  /*4330*/  @P1 ISETP.GE.U32.AND P0, PT, R5, R8, PT ;  /* 0x000000080500120c */ /* 0x008fc80003f06070 */
[----:B------:R-:W-:Y:S01]  /*4340*/  @P1 ISETP.GE.AND.EX P0, PT, R0, R9, PT, P0 ;  /* 0x000000090000120c */ /* 0x000fe20003f06300 */
[----:B------:R-:W-:-:S12]  /*4350*/  @P1 DMUL R6, R2, R2 ;  /* 0x0000000202061228 */ /* 0x000fd80000000000 */
[----:B------:R-:W-:Y:S01]  /*4360*/  @P1 DSETP.LT.OR P0, PT, R6, R22, !P0 ;  /* 0x000000160600122a */ /* 0x000fe20004701400 */
[----:B------:R-:W2:Y:S05]  /*4370*/  LDG.E.64.CONSTANT R22, desc[UR6][R24.64+0x3008] ;  /* 0x0030080618167981 */ /* 0x000eaa000c1e9b00 */
[----:B------:R-:W-:Y:S01]  /*4380*/  @P1 FSEL R26, R12, R2, P0 ;  /* 0x000000020c1a1208 */ /* 0x000fe20000000000 */
[----:B------:R-:W3:Y:S01]  /*4390*/  LDG.E.64.CONSTANT R6, desc[UR6][R24.64+0x4008] ;  /* 0x0040080618067981 */ /* 0x000ee2000c1e9b00 */
[----:B------:R-:W-:-:S03]  /*43a0*/  @P1 FSEL R29, R13, R3, P0 ;  /* 0x000000030d1d1208 */ /* 0x000fc60000000000 */
[----:B------:R4:W3:Y:S01]  /*43b0*/  LDG.E.64.CONSTANT R12, desc[UR6][R24.64+0x4000] ;  /* 0x00400006180c7981 */ /* 0x0008e2000c1e9b00 */
[----:B------:R-:W-:Y:S02]  /*43c0*/  @P1 IMAD.MOV.U32 R2, RZ, RZ, R26 ;  /* 0x000000ffff021224 */ /* 0x000fe400078e001a */
[----:B------:R-:W-:-:S06]  /*43d0*/  @P1 IMAD.MOV.U32 R3, RZ, RZ, R29 ;  /* 0x000000ffff031224 */ /* 0x000fcc00078e001d */
[----:B------:R-:W-:Y:S02]  /*43e0*/  DMUL R28, R2, R2 ;  /* 0x00000002021c7228 */ /* 0x000fe40000000000 */
[----:B----4-:R-:W-:-:S08]  /*43f0*/  DMUL R24, R10, R10 ;  /* 0x0000000a0a187228 */ /* 0x010fd00000000000 */
[----:B------:R-:W-:Y:S01]  /*4400*/  DSETP.GEU.AND P2, PT, R28, R24, PT ;  /* 0x000000181c00722a */ /* 0x000fe20003f4e000 */
[----:B------:R-:W-:Y:S02]  /*4410*/  @P1 SEL R8, R5, R8, P0 ;  /* 0x0000000805081207 */ /* 0x000fe40000000000 */
[----:B------:R-:W-:-:S11]  /*4420*/  @P1 SEL R9, R0, R9, P0 ;  /* 0x0000000900091207 */ /* 0x000fd60000000000 */
[----:B-----5:R-:W-:-:S04]  /*4430*/  @P2 ISETP.GE.U32.AND P0, PT, R8, R14, PT ;  /* 0x0000000e0800220c */ /* 0x020fc80003f06070 */
        /* <DEDUP_REMOVED lines=23> */
[----:B--2---:R-:W-:-:S04]  /*45b0*/  @P2 ISETP.GE.U32.AND P0, PT, R18, R22, PT ;  /* 0x000000161200220c */ /* 0x004fc80003f06070 */
[----:B------:R-:W-:-:S13]  /*45c0*/  @P2 ISETP.GE.AND.EX P0, PT, R19, R23, PT, P0 ;  /* 0x000000171300220c */ /* 0x000fda0003f06300 */
[----:B------:R-:W-:-:S06]  /*45d0*/  @P2 DSETP.LT.OR P0, PT, R8, R2, !P0 ;  /* 0x000000020800222a */ /* 0x000fcc0004701400 */
        /* <DEDUP_REMOVED lines=9> */
[----:B------:R-:W-:-:S04]  /*4670*/  @P1 ISETP.GE.U32.AND P0, PT, R22, R6, PT ;  /* 0x000000061600120c */ /* 0x000fc80003f06070 */
[----:B------:R-:W-:-:S13]  /*4680*/  @P1 ISETP.GE.AND.EX P0, PT, R23, R7, PT, P0 ;  /* 0x000000071700120c */ /* 0x000fda0003f06300 */
[----:B------:R-:W-:Y:S01]  /*4690*/  @P1 DSETP.LT.OR P0, PT, R8, R2, !P0 ;  /* 0x000000020800122a */ /* 0x000fe20004701400 */
[----:B------:R-:W-:-:S05]  /*46a0*/  VIADD R2, R27, 0xa00 ;  /* 0x00000a001b027836 */ /* 0x000fca0000000000 */
[----:B0-----:R-:W-:Y:S02]  /*46b0*/  ISETP.GT.AND P2, PT, R2, UR4, PT ;  /* 0x0000000402007c0c */ /* 0x001fe4000bf44270 */
[----:B------:R-:W-:Y:S02]  /*46c0*/  @P1 FSEL R0, R20, R12, P0 ;  /* 0x0000000c14001208 */ /* 0x000fe40000000000 */
[----:B------:R-:W-:Y:S02]  /*46d0*/  @P1 FSEL R21, R21, R13, P0 ;  /* 0x0000000d15151208 */ /* 0x000fe40000000000 */
[----:B------:R-:W-:Y:S02]  /*46e0*/  @P1 SEL R6, R22, R6, P0 ;  /* 0x0000000616061207 */ /* 0x000fe40000000000 */
[----:B------:R-:W-:Y:S01]  /*46f0*/  @P1 SEL R7, R23, R7, P0 ;  /* 0x0000000717071207 */ /* 0x000fe20000000000 */
[----:B------:R-:W-:Y:S02]  /*4700*/  @P1 IMAD.MOV.U32 R12, RZ, RZ, R0 ;  /* 0x000000ffff0c1224 */ /* 0x000fe400078e0000 */
[----:B------:R-:W-:-:S02]  /*4710*/  VIADD R27, R27, 0x500 ;  /* 0x000005001b1b7836 */ /* 0x000fc40000000000 */
[----:B------:R-:W-:Y:S02]  /*4720*/  @P1 IMAD.MOV.U32 R13, RZ, RZ, R21 ;  /* 0x000000ffff0d1224 */ /* 0x000fe400078e0015 */
[----:B------:R-:W-:Y:S02]  /*4730*/  IMAD.MOV.U32 R5, RZ, RZ, R6 ;  /* 0x000000ffff057224 */ /* 0x000fe400078e0006 */
[----:B------:R-:W-:Y:S01]  /*4740*/  IMAD.MOV.U32 R0, RZ, RZ, R7 ;  /* 0x000000ffff007224 */ /* 0x000fe200078e0007 */
[----:B------:R-:W-:Y:S06]  /*4750*/  @!P2 BRA `(.L_x_421) ;  /* 0xfffffff800c0a947 */ /* 0x000fec000383ffff */
[----:B------:R-:W-:-:S07]  /*4760*/  IMAD.MOV.U32 R5, RZ, RZ, R27 ;  /* 0x000000ffff057224 */ /* 0x000fce00078e001b */
.L_x_420:
[----:B------:R-:W-:-:S13]  /*4770*/  ISETP.GE.AND P0, PT, R5, UR4, PT ;  /* 0x0000000405007c0c */ /* 0x000fda000bf06270 */
[----:B------:R-:W-:Y:S05]  /*4780*/  @P0 BRA `(.L_x_422) ;  /* 0x0000000800cc0947 */ /* 0x000fea0003800000 */
[----:B------:R-:W-:Y:S01]  /*4790*/  IADD3 R3, PT, PT, -R5, UR4, RZ ;  /* 0x0000000405037c10 */ /* 0x000fe2000fffe1ff */
[----:B------:R-:W-:Y:S03]  /*47a0*/  BSSY.RECONVERGENT B1, `(.L_x_422) ;  /* 0x00000b1000017945 */ /* 0x000fe60003800200 */
[----:B------:R-:W-:-:S13]  /*47b0*/  ISETP.GE.AND P0, PT, R4, R3, PT ;  /* 0x000000030400720c */ /* 0x000fda0003f06270 */
[----:B------:R-:W-:Y:S05]  /*47c0*/  @P0 BRA `(.L_x_423) ;  /* 0x0000000800b80947 */ /* 0x000fea0003800000 */
[----:B------:R-:W-:Y:S01]  /*47d0*/  LOP3.LUT R0, RZ, R4, RZ, 0x33, !PT ;  /* 0x00000004ff007212 */ /* 0x000fe200078e33ff */
[----:B------:R-:W-:Y:S03]  /*47e0*/  BSSY.RECONVERGENT B2, `(.L_x_424) ;  /* 0x0000030000027945 */ /* 0x000fe60003800200 */
[----:B------:R-:W-:-:S04]  /*47f0*/  IADD3 R0, PT, PT, -R5, UR4, R0 ;  /* 0x0000000405007c10 */ /* 0x000fc8000fffe100 */
[----:B------:R-:W-:-:S04]  /*4800*/  LOP3.LUT R2, R0, 0x300, RZ, 0xc0, !PT ;  /* 0x0000030000027812 */ /* 0x000fc800078ec0ff */
[----:B------:R-:W-:Y:S01]  /*4810*/  ISETP.NE.AND P0, PT, R2, 0x300, PT ;  /* 0x000003000200780c */ /* 0x000fe20003f05270 */
[----:B------:R-:W-:-:S12]  /*4820*/  IMAD.MOV.U32 R2, RZ, RZ, R4 ;  /* 0x000000ffff027224 */ /* 0x000fd800078e0004 */
[----:B------:R-:W-:Y:S05]  /*4830*/  @!P0 BRA `(.L_x_425) ;  /* 0x0000000000a88947 */ /* 0x000fea0003800000 */
[----:B------:R-:W0:Y:S01]  /*4840*/  LDC.64 R10, c[0x0][0x380] ;  /* 0x0000e000ff0a7b82 */ /* 0x000e220000000a00 */
[----:B------:R-:W-:Y:S01]  /*4850*/  LEA.HI R2, R0, 0x1, RZ, 0x18 ;  /* 0x0000000100027811 */ /* 0x000fe200078fc0ff */
[----:B------:R-:W-:-:S03]  /*4860*/  IMAD.IADD R23, R4, 0x1, R5 ;  /* 0x0000000104177824 */ /* 0x000fc600078e0205 */
[----:B------:R-:W-:Y:S02]  /*4870*/  LOP3.LUT R8, R2, 0x3, RZ, 0xc0, !PT ;  /* 0x0000000302087812 */ /* 0x000fe400078ec0ff */
[----:B------:R-:W-:-:S03]  /*4880*/  MOV R2, R4 ;  /* 0x0000000400027202 */ /* 0x000fc60000000f00 */
[----:B------:R-:W-:-:S07]  /*4890*/  IMAD.MOV R22, RZ, RZ, -R8 ;  /* 0x000000ffff167224 */ /* 0x000fce00078e0a08 */
.L_x_428:
[----:B0-----:R-:W-:-:S05]  /*48a0*/  IMAD.WIDE.U32 R24, R23, 0x10, R10 ;  /* 0x0000001017187825 */ /* 0x001fca00078e000a */
[----:B------:R-:W2:Y:S04]  /*48b0*/  LDG.E.64.CONSTANT R8, desc[UR6][R24.64] ;  /* 0x0000000618087981 */ /* 0x000ea8000c1e9b00 */
[----:B------:R-:W3:Y:S01]  /*48c0*/  LDG.E.64.CONSTANT R14, desc[UR6][R24.64+0x8] ;  /* 0x00000806180e7981 */ /* 0x000ee2000c1e9b00 */
[----:B------:R-:W-:Y:S01]  /*48d0*/  DMUL R16, R12, R12 ;  /* 0x0000000c0c107228 */ /* 0x000fe20000000000 */
[----:B------:R-:W-:Y:S01]  /*48e0*/  VIADD R22, R22, 0x1 ;  /* 0x0000000116167836 */ /* 0x000fe20000000000 */
[----:B------:R-:W-:Y:S01]  /*48f0*/  BSSY.RECONVERGENT B3, `(.L_x_426) ;  /* 0x000001b000037945 */ /* 0x000fe20003800200 */
[----:B------:R-:W-:Y:S02]  /*4900*/  IMAD.MOV.U32 R27, RZ, RZ, R6 ;  /* 0x000000ffff1b7224 */ /* 0x000fe400078e0006 */
        /* <DEDUP_REMOVED lines=25> */
.L_x_427:
[----:B------:R-:W-:Y:S05]  /*4aa0*/  BSYNC.RECONVERGENT B3 ;  /* 0x0000000000037941 */ /* 0x000fea0003800200 */
.L_x_426:
[----:B------:R-:W-:Y:S02]  /*4ab0*/  VIADD R2, R2, 0x100 ;  /* 0x0000010002027836 */ /* 0x000fe40000000000 */
[----:B------:R-:W-:Y:S01]  /*4ac0*/  VIADD R23, R23, 0x100 ;  /* 0x0000010017177836 */ /* 0x000fe20000000000 */
[----:B------:R-:W-:Y:S06]  /*4ad0*/  @P2 BRA `(.L_x_428) ;  /* 0xfffffffc00702947 */ /* 0x000fec000383ffff */
.L_x_425:
[----:B------:R-:W-:Y:S05]  /*4ae0*/  BSYNC.RECONVERGENT B2 ;  /* 0x0000000000027941 */ /* 0x000fea0003800200 */
.L_x_424:
[----:B------:R-:W-:-:S13]  /*4af0*/  ISETP.GE.U32.AND P0, PT, R0, 0x300, PT ;  /* 0x000003000000780c */ /* 0x000fda0003f06070 */
[----:B------:R-:W-:Y:S05]  /*4b00*/  @!P0 BRA `(.L_x_423) ;  /* 0x0000000400e88947 */ /* 0x000fea0003800000 */
[----:B------:R-:W0:Y:S01]  /*4b10*/  LDCU.64 UR8, c[0x0][0x380] ;  /* 0x00007000ff0877ac */ /* 0x000e220008000a00 */
[----:B------:R-:W1:Y:S01]  /*4b20*/  LDC.64 R10, c[0x0][0x380] ;  /* 0x0000e000ff0a7b82 */ /* 0x000e620000000a00 */
[----:B------:R-:W-:-:S05]  /*4b30*/  IADD3 R15, P0, PT, R2, R5, RZ ;  /* 0x00000005020f7210 */ /* 0x000fca0007f1e0ff */
[----:B------:R-:W-:Y:S01]  /*4b40*/  IMAD.X R0, RZ, RZ, RZ, P0 ;  /* 0x000000ffff007224 */ /* 0x000fe200000e06ff */
[----:B0-----:R-:W-:-:S04]  /*4b50*/  LEA R14, P1, R15, UR8, 0x4 ;  /* 0x000000080f0e7c11 */ /* 0x001fc8000f8220ff */
[----:B------:R-:W-:Y:S02]  /*4b60*/  IADD3 R14, P0, PT, R14, 0x3008, RZ ;  /* 0x000030080e0e7810 */ /* 0x000fe40007f1e0ff */
[----:B------:R-:W-:Y:S01]  /*4b70*/  LEA.HI.X R15, R15, UR9, R0, 0x4, P1 ;  /* 0x000000090f0f7c11 */ /* 0x000fe200088f2400 */
[----:B------:R-:W-:-:S04]  /*4b80*/  IMAD.IADD R0, R2, 0x1, R5 ;  /* 0x0000000102007824 */ /* 0x000fc800078e0205 */
[----:B------:R-:W-:-:S07]  /*4b90*/  IMAD.X R15, RZ, RZ, R15, P0 ;  /* 0x000000ffff0f7224 */ /* 0x000fce00000e060f */
.L_x_437:
[----:B-1----:R-:W-:-:S05]  /*4ba0*/  IMAD.WIDE.U32 R8, R0, 0x10, R10 ;  /* 0x0000001000087825 */ /* 0x002fca00078e000a */
[----:B------:R-:W2:Y:S04]  /*4bb0*/  LDG.E.64.CONSTANT R26, desc[UR6][R8.64] ;  /* 0x00000006081a7981 */ /* 0x000ea8000c1e9b00 */
[----:B------:R0:W3:Y:S02]  /*4bc0*/  LDG.E.64.CONSTANT R20, desc[UR6][R8.64+0x8] ;  /* 0x0000080608147981 */ /* 0x0000e4000c1e9b00 */
[----:B0-----:R-:W-:Y:S02]  /*4bd0*/  IMAD.MOV.U32 R8, RZ, RZ, R14 ;  /* 0x000000ffff087224 */ /* 0x001fe400078e000e */
[----:B------:R-:W-:-:S05]  /*4be0*/  IMAD.MOV.U32 R9, RZ, RZ, R15 ;  /* 0x000000ffff097224 */ /* 0x000fca00078e000f */
[----:B------:R0:W5:Y:S01]  /*4bf0*/  LDG.E.64.CONSTANT R14, desc[UR6][R8.64+-0x2008] ;  /* 0xffdff806080e7981 */ /* 0x000162000c1e9b00 */
[----:B------:R-:W-:Y:S01]  /*4c00*/  DMUL R16, R12, R12 ;  /* 0x0000000c0c107228 */ /* 0x000fe20000000000 */
[----:B------:R-:W-:Y:S01]  /*4c10*/  BSSY.RECONVERGENT B2, `(.L_x_429) ;  /* 0x0000016000027945 */ /* 0x000fe20003800200 */
[----:B--2---:R-:W-:Y:S01]  /*4c20*/  DMUL R18, R26, R26 ;  /* 0x0000001a1a127228 */ /* 0x004fe20000000000 */
[----:B------:R-:W-:Y:S01]  /*4c30*/  IMAD.MOV.U32 R22, RZ, RZ, R26 ;  /* 0x000000ffff167224 */ /* 0x000fe200078e001a */
[----:B------:R-:W-:Y:S01]  /*4c40*/  MOV R23, R27 ;  /* 0x0000001b00177202 */ /* 0x000fe20000000f00 */
[----:B---3--:R-:W-:Y:S02]  /*4c50*/  IMAD.MOV.U32 R25, RZ, RZ, R20 ;  /* 0x000000ffff197224 */ /* 0x008fe400078e0014 */
[----:B------:R-:W-:-:S03]  /*4c60*/  IMAD.MOV.U32 R29, RZ, RZ, R21 ;  /* 0x000000ffff1d7224 */ /* 0x000fc600078e0015 */
        /* <DEDUP_REMOVED lines=16> */
.L_x_430:
[----:B------:R-:W-:Y:S05]  /*4d70*/  BSYNC.RECONVERGENT B2 ;  /* 0x0000000000027941 */ /* 0x000fea0003800200 */
.L_x_429:
[----:B------:R-:W2:Y:S04]  /*4d80*/  LDG.E.64.CONSTANT R16, desc[UR6][R8.64+-0x2000] ;  /* 0xffe0000608107981 */ /* 0x000ea8000c1e9b00 */
[----:B------:R0:W5:Y:S02]  /*4d90*/  LDG.E.64.CONSTANT R6, desc[UR6][R8.64+-0x1008] ;  /* 0xffeff80608067981 */ /* 0x000164000c1e9b00 */
[----:B-----5:R-:W-:Y:S01]  /*4da0*/  DMUL R18, R14, R14 ;  /* 0x0000000e0e127228 */ /* 0x020fe20000000000 */
[----:B------:R-:W-:Y:S01]  /*4db0*/  BSSY.RECONVERGENT B2, `(.L_x_431) ;  /* 0x0000016000027945 */ /* 0x000fe20003800200 */
[----:B------:R-:W-:Y:S01]  /*4dc0*/  DMUL R20, R22, R22 ;  /* 0x0000001616147228 */ /* 0x000fe20000000000 */
[----:B------:R-:W-:Y:S02]  /*4dd0*/  IMAD.MOV.U32 R12, RZ, RZ, R14 ;  /* 0x000000ffff0c7224 */ /* 0x000fe400078e000e */
[----:B------:R-:W-:-:S05]  /*4de0*/  IMAD.MOV.U32 R13, RZ, RZ, R15 ;  /* 0x000000ffff0d7224 */ /* 0x000fca00078e000f */
[----:B------:R-:W-:Y:S01]  /*4df0*/  DSETP.GEU.AND P0, PT, R20, R18, PT ;  /* 0x000000121400722a */ /* 0x000fe20003f0e000 */
[----:B--2---:R-:W-:Y:S02]  /*4e00*/  IMAD.MOV.U32 R5, RZ, RZ, R16 ;  /* 0x000000ffff057224 */ /* 0x004fe400078e0010 */
[----:B------:R-:W-:-:S11]  /*4e10*/  IMAD.MOV.U32 R27, RZ, RZ, R17 ;  /* 0x000000ffff1b7224 */ /* 0x000fd600078e0011 */
        /* <DEDUP_REMOVED lines=15> */
.L_x_432:
[----:B------:R-:W-:Y:S05]  /*4f10*/  BSYNC.RECONVERGENT B2 ;  /* 0x0000000000027941 */ /* 0x000fea0003800200 */
.L_x_431:
[----:B------:R-:W2:Y:S04]  /*4f20*/  LDG.E.64.CONSTANT R14, desc[UR6][R8.64+-0x1000] ;  /* 0xfff00006080e7981 */ /* 0x000ea8000c1e9b00 */
[----:B------:R0:W5:Y:S04]  /*4f30*/  LDG.E.64.CONSTANT R16, desc[UR6][R8.64+-0x8] ;  /* 0xfffff80608107981 */ /* 0x000168000c1e9b00 */
[----:B------:R0:W5:Y:S01]  /*4f40*/  LDG.E.64.CONSTANT R18, desc[UR6][R8.64] ;  /* 0x0000000608127981 */ /* 0x000162000c1e9b00 */
[----:B------:R-:W-:Y:S01]  /*4f50*/  DMUL R20, R6, R6 ;  /* 0x0000000606147228 */ /* 0x000fe20000000000 */
[----:B------:R-:W-:Y:S01]  /*4f60*/  BSSY.RECONVERGENT B2, `(.L_x_433) ;  /* 0x0000016000027945 */ /* 0x000fe20003800200 */
[----:B------:R-:W-:Y:S01]  /*4f70*/  DMUL R22, R12, R12 ;  /* 0x0000000c0c167228 */ /* 0x000fe20000000000 */
[----:B------:R-:W-:-:S02]  /*4f80*/  IMAD.MOV.U32 R24, RZ, RZ, R6 ;  /* 0x000000ffff187224 */ /* 0x000fc400078e0006 */
        /* <DEDUP_REMOVED lines=19> */
.L_x_434:
[----:B------:R-:W-:Y:S05]  /*50c0*/  BSYNC.RECONVERGENT B2 ;  /* 0x0000000000027941 */ /* 0x000fea0003800200 */
.L_x_433:
        /* <DEDUP_REMOVED lines=23> */
.L_x_436:
[----:B------:R-:W-:Y:S05]  /*5240*/  BSYNC.RECONVERGENT B2 ;  /* 0x0000000000027941 */ /* 0x000fea0003800200 */
.L_x_435:
[----:B------:R-:W-:Y:S01]  /*5250*/  VIADD R2, R2, 0x400 ;  /* 0x0000040002027836 */ /* 0x000fe20000000000 */
[----:B------:R-:W-:Y:S01]  /*5260*/  IADD3 R14, P1, PT, R8, 0x4000, RZ ;  /* 0x00004000080e7810 */ /* 0x000fe20007f3e0ff */
[----:B------:R-:W-:-:S03]  /*5270*/  VIADD R0, R0, 0x400 ;  /* 0x0000040000007836 */ /* 0x000fc60000000000 */
[----:B------:R-:W-:Y:S01]  /*5280*/  ISETP.GE.AND P0, PT, R2, R3, PT ;  /* 0x000000030200720c */ /* 0x000fe20003f06270 */
[----:B------:R-:W-:-:S12]  /*5290*/  IMAD.X R15, RZ, RZ, R9, P1 ;  /* 0x000000ffff0f7224 */ /* 0x000fd800008e0609 */
[----:B------:R-:W-:Y:S05]  /*52a0*/  @!P0 BRA `(.L_x_437) ;  /* 0xfffffff8003c8947 */ /* 0x000fea000383ffff */
.L_x_423:
[----:B------:R-:W-:Y:S05]  /*52b0*/  BSYNC.RECONVERGENT B1 ;  /* 0x0000000000017941 */ /* 0x000fea0003800200 */
.L_x_422:
        /* <DEDUP_REMOVED lines=34> */
.L_x_439:
[----:B------:R-:W-:Y:S05]  /*54e0*/  BSYNC.RECONVERGENT B1 ;  /* 0x0000000000017941 */ /* 0x000fea0003800200 */
.L_x_438:
        /* <DEDUP_REMOVED lines=13> */
[----:B--2---:R-:W-:Y:S01]  /*55c0*/  IMAD.MOV.U32 R3, RZ, RZ, R16 ;  /* 0x000000ffff037224 */ /* 0x004fe200078e0010 */
[----:B---3--:R-:W-:Y:S01]  /*55d0*/  MOV R11, R18 ;  /* 0x00000012000b7202 */ /* 0x008fe20000000f00 */
[----:B----4-:R-:W-:-:S04]  /*55e0*/  IMAD.MOV.U32 R10, RZ, RZ, R17 ;  /* 0x000000ffff0a7224 */ /* 0x010fc800078e0011 */
        /* <DEDUP_REMOVED lines=17> */
.L_x_441:
[----:B------:R-:W-:Y:S05]  /*5700*/  BSYNC.RECONVERGENT B1 ;  /* 0x0000000000017941 */ /* 0x000fea0003800200 */
.L_x_440:
        /* <DEDUP_REMOVED lines=33> */
.L_x_443:
[----:B------:R-:W-:Y:S05]  /*5920*/  BSYNC.RECONVERGENT B1 ;  /* 0x0000000000017941 */ /* 0x000fea0003800200 */
.L_x_442:
        /* <DEDUP_REMOVED lines=13> */
[----:B--2---:R-:W-:Y:S01]  /*5a00*/  IMAD.MOV.U32 R9, RZ, RZ, R16 ;  /* 0x000000ffff097224 */ /* 0x004fe200078e0010 */
[----:B----4-:R-:W-:Y:S01]  /*5a10*/  MOV R10, R17 ;  /* 0x00000011000a7202 */ /* 0x010fe20000000f00 */
[----:B---3--:R-:W-:-:S04]  /*5a20*/  IMAD.MOV.U32 R11, RZ, RZ, R18 ;  /* 0x000000ffff0b7224 */ /* 0x008fc800078e0012 */
        /* <DEDUP_REMOVED lines=17> */
.L_x_445:
[----:B------:R-:W-:Y:S05]  /*5b40*/  BSYNC.RECONVERGENT B1 ;  /* 0x0000000000017941 */ /* 0x000fea0003800200 */
.L_x_444:
[----:B------:R-:W-:Y:S01]  /*5b50*/  ISETP.GT.AND P0, PT, R14, 0xf, PT ;  /* 0x0000000f0e00780c */ /* 0x000fe20003f04270 */
[----:B0-----:R0:W0:Y:S01]  /*5b60*/  SHFL.DOWN PT, R5, R8, 0x10, 0x1f ;  /* 0x0a001f0008057f89 */ /* 0x00102200000e0000 */
[----:B------:R-:W-:Y:S01]  /*5b70*/  BSSY.RECONVERGENT B1, `(.L_x_446) ;  /* 0x000001f000017945 */ /* 0x000fe20003800200 */
[----:B------:R-:W-:Y:S02]  /*5b80*/  IMAD.MOV.U32 R12, RZ, RZ, R11 ;  /* 0x000000ffff0c7224 */ /* 0x000fe400078e000b */
[----:B------:R0:W0:Y:S01]  /*5b90*/  SHFL.DOWN PT, R0, R9, 0x10, 0x1f ;  /* 0x0a001f0009007f89 */ /* 0x00002200000e0000 */
[----:B------:R-:W-:Y:S02]  /*5ba0*/  IMAD.MOV.U32 R13, RZ, RZ, R10 ;  /* 0x000000ffff0d7224 */ /* 0x000fe400078e000a */
[----:B------:R-:W-:Y:S01]  /*5bb0*/  IMAD.MOV.U32 R2, RZ, RZ, R8 ;  /* 0x000000ffff027224 */ /* 0x000fe200078e0008 */
[----:B---3--:R3:W0:Y:S01]  /*5bc0*/  SHFL.DOWN PT, R18, R11, 0x10, 0x1f ;  /* 0x0a001f000b127f89 */ /* 0x00862200000e0000 */
        /* <DEDUP_REMOVED lines=8> */
[----:B--2-4-:R-:W-:-:S08]  /*5c50*/  DMUL R16, R2, R2 ;  /* 0x0000000202107228 */ /* 0x014fd00000000000 */
        /* <DEDUP_REMOVED lines=16> */
.L_x_447:
[----:B------:R-:W-:Y:S05]  /*5d60*/  BSYNC.RECONVERGENT B1 ;  /* 0x0000000000017941 */ /* 0x000fea0003800200 */
.L_x_446:
[----:B------:R-:W-:Y:S01]  /*5d70*/  ISETP.NE.AND P0, PT, R14, RZ, PT ;  /* 0x000000ff0e00720c */ /* 0x000fe20003f05270 */
[----:B------:R-:W-:-:S12]  /*5d80*/  BSSY.RECONVERGENT B1, `(.L_x_448) ;  /* 0x000000a000017945 */ /* 0x000fd80003800200 */
[----:B------:R-:W-:Y:S05]  /*5d90*/  @P0 BRA `(.L_x_449) ;  /* 0x0000000000200947 */ /* 0x000fea0003800000 */
[----:B------:R-:W5:Y:S01]  /*5da0*/  S2R R6, SR_CgaCtaId ;  /* 0x0000000000067919 */ /* 0x000f620000008800 */
[----:B0-----:R-:W-:Y:S02]  /*5db0*/  MOV R5, 0x400 ;  /* 0x0000040000057802 */ /* 0x001fe40000000f00 */
[----:B------:R-:W-:-:S04]  /*5dc0*/  SHF.R.U32.HI R0, RZ, 0x1, R4 ;  /* 0x00000001ff007819 */ /* 0x000fc80000011604 */
[----:B------:R-:W-:Y:S02]  /*5dd0*/  LOP3.LUT R0, R0, 0x1f0, RZ, 0xc0, !PT ;  /* 0x000001f000007812 */ /* 0x000fe400078ec0ff */
[----:B-----5:R-:W-:-:S05]  /*5de0*/  LEA R5, R6, R5, 0x18 ;  /* 0x0000000506057211 */ /* 0x020fca00078ec0ff */
[----:B------:R-:W-:-:S05]  /*5df0*/  IMAD.IADD R5, R0, 0x1, R5 ;  /* 0x0000000100057824 */ /* 0x000fca00078e0205 */
[----:B------:R0:W-:Y:S04]  /*5e00*/  STS.64 [R5+0x10], R12 ;  /* 0x0000100c05007388 */ /* 0x0001e80000000a00 */
[----:B------:R0:W-:Y:S02]  /*5e10*/  STS.64 [R5+0x8], R2 ;  /* 0x0000080205007388 */ /* 0x0001e40000000a00 */
.L_x_449:
[----:B------:R-:W-:Y:S05]  /*5e20*/  BSYNC.RECONVERGENT B1 ;  /* 0x0000000000017941 */ /* 0x000fea0003800200 */
.L_x_448:
        /* <DEDUP_REMOVED lines=8> */
[----:B-1----:R-:W0:Y:S04]  /*5eb0*/  LDS.64 R14, [R0+0x18] ;  /* 0x00001800000e7984 */ /* 0x002e280000000a00 */
[----:B---3--:R-:W1:Y:S04]  /*5ec0*/  LDS.128 R8, [R0+0x20] ;  /* 0x0000200000087984 */ /* 0x008e680000000c00 */
[----:B------:R3:W3:Y:S01]  /*5ed0*/  LDS.128 R4, [R0+0x30] ;  /* 0x0000300000047984 */ /* 0x0006e20000000c00 */
[----:B0-----:R-:W-:Y:S01]  /*5ee0*/  DMUL R22, R14, R14 ;  /* 0x0000000e0e167228 */ /* 0x001fe20000000000 */
[----:B--2---:R-:W-:-:S02]  /*5ef0*/  IMAD.MOV.U32 R16, RZ, RZ, R14 ;  /* 0x000000ffff107224 */ /* 0x004fc400078e000e */
[----:B----4-:R-:W-:Y:S02]  /*5f00*/  IMAD.MOV.U32 R17, RZ, RZ, R15 ;  /* 0x000000ffff117224 */ /* 0x010fe400078e000f */
[----:B-1----:R-:W-:Y:S02]  /*5f10*/  IMAD.MOV.U32 R21, RZ, RZ, R8 ;  /* 0x000000ffff157224 */ /* 0x002fe400078e0008 */
[----:B------:R-:W-:Y:S01]  /*5f20*/  IMAD.MOV.U32 R19, RZ, RZ, R9 ;  /* 0x000000ffff137224 */ /* 0x000fe200078e0009 */
[----:B------:R-:W-:-:S14]  /*5f30*/  DSETP.GEU.AND P0, PT, R24, R22, PT ;  /* 0x000000161800722a */ /* 0x000fdc0003f0e000 */
[----:B---3--:R-:W-:Y:S05]  /*5f40*/  @!P0 BRA `(.L_x_451) ;  /* 0x0000000000388947 */ /* 0x008fea0003800000 */
        /* <DEDUP_REMOVED lines=14> */
.L_x_451:
[----:B------:R-:W-:Y:S05]  /*6030*/  BSYNC.RECONVERGENT B1 ;  /* 0x0000000000017941 */ /* 0x000fea0003800200 */
.L_x_450:
        /* <DEDUP_REMOVED lines=24> */
.L_x_453:
[----:B------:R-:W-:Y:S05]  /*61c0*/  BSYNC.RECONVERGENT B1 ;  /* 0x0000000000017941 */ /* 0x000fea0003800200 */
.L_x_452:
        /* <DEDUP_REMOVED lines=24> */
.L_x_455:
[----:B------:R-:W-:Y:S05]  /*6350*/  BSYNC.RECONVERGENT B1 ;  /* 0x0000000000017941 */ /* 0x000fea0003800200 */
.L_x_454:
        /* <DEDUP_REMOVED lines=24> */
.L_x_457:
[----:B------:R-:W-:Y:S05]  /*64e0*/  BSYNC.RECONVERGENT B1 ;  /* 0x0000000000017941 */ /* 0x000fea0003800200 */
.L_x_456:
[----:B------:R0:W2:Y:S01]  /*64f0*/  LDS.64 R8, [R0+0x80] ;  /* 0x0000800000087984 */ /* 0x0000a20000000a00 */
[----:B------:R-:W-:Y:S01]  /*6500*/  DMUL R26, R10, R10 ;  /* 0x0000000a0a1a7228 */ /* 0x000fe20000000000 */
[----:B------:R-:W-:Y:S01]  /*6510*/  BSSY.RECONVERGENT B1, `(.L_x_458) ;  /* 0x0000017000017945 */ /* 0x000fe20003800200 */
[----:B------:R-:W-:Y:S01]  /*6520*/  DMUL R28, R2, R2 ;  /* 0x00000002021c7228 */ /* 0x000fe20000000000 */
[----:B------:R0:W3:Y:S01]  /*6530*/  LDS.128 R12, [R0+0x70] ;  /* 0x00007000000c7984 */ /* 0x0000e20000000c00 */
[----:B------:R-:W-:Y:S01]  /*6540*/  MOV R16, R10 ;  /* 0x0000000a00107202 */ /* 0x000fe20000000f00 */
        /* <DEDUP_REMOVED lines=19> */
.L_x_459:
[----:B------:R-:W-:Y:S05]  /*6680*/  BSYNC.RECONVERGENT B1 ;  /* 0x0000000000017941 */ /* 0x000fea0003800200 */
.L_x_458:
        /* <DEDUP_REMOVED lines=24> */
.L_x_461:
[----:B------:R-:W-:Y:S05]  /*6810*/  BSYNC.RECONVERGENT B1 ;  /* 0x0000000000017941 */ /* 0x000fea0003800200 */
.L_x_460:
        /* <DEDUP_REMOVED lines=21> */
.L_x_383:
[----:B------:R-:W-:Y:S05]  /*6970*/  BSYNC.RECONVERGENT B0 ;  /* 0x0000000000007941 */ /* 0x000fea0003800200 */
.L_x_350:
[----:B------:R-:W-:Y:S05]  /*6980*/  @P1 EXIT ;  /* 0x000000000000194d */ /* 0x000fea0003800000 */
[----:B0-----:R-:W0:Y:S02]  /*6990*/  LDC.64 R4, c[0x0][0x388] ;  /* 0x0000e200ff047b82 */ /* 0x001e240000000a00 */
[----:B0-----:R-:W-:Y:S04]  /*69a0*/  STG.E.64 desc[UR6][R4.64], R2 ;  /* 0x0000000204007986 */ /* 0x001fe8000c101b06 */
[----:B------:R-:W-:Y:S01]  /*69b0*/  STG.E.64 desc[UR6][R4.64+0x8], R12 ;  /* 0x0000080c04007986 */ /* 0x000fe2000c101b06 */
[----:B------:R-:W-:Y:S05]  /*69c0*/  EXIT ;  /* 0x000000000000794d */ /* 0x000fea0003800000 */
.L_x_462:
        /* <DEDUP_REMOVED lines=11> */
.L_x_735:


//--------------------- .text._ZN6thrust24THRUST_300001_SM_1000_NS8cuda_cub4core6detail13_kernel_agentINS1_8__reduce10DrainAgentIiEEJN3cub18CUB_300001_SM_10009GridQueueIjEEiEEEvDpT0_ --------------------------
	.section	.text._ZN6thrust24THRUST_300001_SM_1000_NS8cuda_cub4core6detail13_kernel_agentINS1_8__reduce10DrainAgentIiEEJN3cub18CUB_300001_SM_10009GridQueueIjEEiEEEvDpT0_,"ax",@progbits
	.align	128
        .global         _ZN6thrust24THRUST_300001_SM_1000_NS8cuda_cub4core6detail13_kernel_agentINS1_8__reduce10DrainAgentIiEEJN3cub18CUB_300001_SM_10009GridQueueIjEEiEEEvDpT0_
        .type           _ZN6thrust24THRUST_300001_SM_1000_NS8cuda_cub4core6detail13_kernel_agentINS1_8__reduce10DrainAgentIiEEJN3cub18CUB_300001_SM_10009GridQueueIjEEiEEEvDpT0_,@function
        .size           _ZN6thrust24THRUST_300001_SM_1000_NS8cuda_cub4core6detail13_kernel_agentINS1_8__reduce10DrainAgentIiEEJN3cub18CUB_300001_SM_10009GridQueueIjEEiEEEvDpT0_,(.L_x_736 - _ZN6thrust24THRUST_300001_SM_1000_NS8cuda_cub4core6detail13_kernel_agentINS1_8__reduce10DrainAgentIiEEJN3cub18CUB_300001_SM_10009GridQueueIjEEiEEEvDpT0_)
        .other          _ZN6thrust24THRUST_300001_SM_1000_NS8cuda_cub4core6detail13_kernel_agentINS1_8__reduce10DrainAgentIiEEJN3cub18CUB_300001_SM_10009GridQueueIjEEiEEEvDpT0_,@"STO_CUDA_ENTRY STV_DEFAULT"
_ZN6thrust24THRUST_300001_SM_1000_NS8cuda_cub4core6detail13_kernel_agentINS1_8__reduce10DrainAgentIiEEJN3cub18CUB_300001_SM_10009GridQueueIjEEiEEEvDpT0_:
.text._ZN6thrust24THRUST_300001_SM_1000_NS8cuda_cub4core6detail13_kernel_agentINS1_8__reduce10DrainAgentIiEEJN3cub18CUB_300001_SM_10009GridQueueIjEEiEEEvDpT0_:
[----:B------:R-:W-:Y:S08]  /*0000*/  LDC R1, c[0x0][0x37c] ;  /* 0x0000df00ff017b82 */ /* 0x000ff00000000800 */
[----:B------:R-:W0:Y:S01]  /*0010*/  LDC.64 R2, c[0x0][0x380] ;  /* 0x0000e000ff027b82 */ /* 0x000e220000000a00 */
[----:B------:R-:W0:Y:S07]  /*0020*/  LDCU.64 UR4, c[0x0][0x358] ;  /* 0x00006b00ff0477ac */ /* 0x000e2e0008000a00 */
[----:B------:R-:W1:Y:S01]  /*0030*/  LDC R5, c[0x0][0x388] ;  /* 0x0000e200ff057b82 */ /* 0x000e620000000800 */
[----:B0-----:R-:W-:Y:S04]  /*0040*/  STG.E desc[UR4][R2.64+0x4], RZ ;  /* 0x000004ff02007986 */ /* 0x001fe8000c101904 */
[----:B-1----:R-:W-:Y:S01]  /*0050*/  STG.E desc[UR4][R2.64], R5 ;  /* 0x0000000502007986 */ /* 0x002fe2000c101904 */
[----:B------:R-:W-:Y:S05]  /*0060*/  EXIT ;  /* 0x000000000000794d */ /* 0x000fea0003800000 */
.L_x_463:
        /* <DEDUP_REMOVED lines=9> */
.L_x_736:


//--------------------- .text._ZN6thrust24THRUST_300001_SM_1000_NS8cuda_cub4core6detail13_kernel_agentINS1_8__reduce11ReduceAgentINS0_12zip_iteratorIN4cuda3std3__45tupleIJNS0_10device_ptrIdEENS0_17counting_iteratorIlNS0_11use_defaultESF_SF_EEEEEEEPNSB_IJdlEEESJ_iNS1_9__extrema9arg_max_fIdl10comparatorEEEEJSI_SK_iN3cub18CUB_300001_SM_100013GridEvenShareIiEENSR_9GridQueueIjEESO_EEEvDpT0_ --------------------------
	.section	.text._ZN6thrust24THRUST_300001_SM_1000_NS8cuda_cub4core6detail13_kernel_agentINS1_8__reduce11ReduceAgentINS0_12zip_iteratorIN4cuda3std3__45tupleIJNS0_10device_ptrIdEENS0_17counting_iteratorIlNS0_11use_defaultESF_SF_EEEEEEEPNSB_IJdlEEESJ_iNS1_9__extrema9arg_max_fIdl10comparatorEEEEJSI_SK_iN3cub18CUB_300001_SM_100013GridEvenShareIiEENSR_9GridQueueIjEESO_EEEvDpT0_,"ax",@progbits
	.align	128
        .global         _ZN6thrust24THRUST_300001_SM_1000_NS8cuda_cub4core6detail13_kernel_agentINS1_8__reduce11ReduceAgentINS0_12zip_iteratorIN4cuda3std3__45tupleIJNS0_10device_ptrIdEENS0_17counting_iteratorIlNS0_11use_defaultESF_SF_EEEEEEEPNSB_IJdlEEESJ_iNS1_9__extrema9arg_max_fIdl10comparatorEEEEJSI_SK_iN3cub18CUB_300001_SM_100013GridEvenShareIiEENSR_9GridQueueIjEESO_EEEvDpT0_
        .type           _ZN6thrust24THRUST_300001_SM_1000_NS8cuda_cub4core6detail13_kernel_agentINS1_8__reduce11ReduceAgentINS0_12zip_iteratorIN4cuda3std3__45tupleIJNS0_10device_ptrIdEENS0_17counting_iteratorIlNS0_11use_defaultESF_SF_EEEEEEEPNSB_IJdlEEESJ_iNS1_9__extrema9arg_max_fIdl10comparatorEEEEJSI_SK_iN3cub18CUB_300001_SM_100013GridEvenShareIiEENSR_9GridQueueIjEESO_EEEvDpT0_,@function
        .size           _ZN6thrust24THRUST_300001_SM_1000_NS8cuda_cub4core6detail13_kernel_agentINS1_8__reduce11ReduceAgentINS0_12zip_iteratorIN4cuda3std3__45tupleIJNS0_10device_ptrIdEENS0_17counting_iteratorIlNS0_11use_defaultESF_SF_EEEEEEEPNSB_IJdlEEESJ_iNS1_9__extrema9arg_max_fIdl10comparatorEEEEJSI_SK_iN3cub18CUB_300001_SM_100013GridEvenShareIiEENSR_9GridQueueIjEESO_EEEvDpT0_,(.L_x_737 - _ZN6thrust24THRUST_300001_SM_1000_NS8cuda_cub4core6detail13_kernel_agentINS1_8__reduce11ReduceAgentINS0_12zip_iteratorIN4cuda3std3__45tupleIJNS0_10device_ptrIdEENS0_17counting_iteratorIlNS0_11use_defaultESF_SF_EEEEEEEPNSB_IJdlEEESJ_iNS1_9__extrema9arg_max_fIdl10comparatorEEEEJSI_SK_iN3cub18CUB_300001_SM_100013GridEvenShareIiEENSR_9GridQueueIjEESO_EEEvDpT0_)
        .other          _ZN6thrust24THRUST_300001_SM_1000_NS8cuda_cub4core6detail13_kernel_agentINS1_8__reduce11ReduceAgentINS0_12zip_iteratorIN4cuda3std3__45tupleIJNS0_10device_ptrIdEENS0_17counting_iteratorIlNS0_11use_defaultESF_SF_EEEEEEEPNSB_IJdlEEESJ_iNS1_9__extrema9arg_max_fIdl10comparatorEEEEJSI_SK_iN3cub18CUB_300001_SM_100013GridEvenShareIiEENSR_9GridQueueIjEESO_EEEvDpT0_,@"STO_CUDA_ENTRY STV_DEFAULT"
_ZN6thrust24THRUST_300001_SM_1000_NS8cuda_cub4core6detail13_kernel_agentINS1_8__reduce11ReduceAgentINS0_12zip_iteratorIN4cuda3std3__45tupleIJNS0_10device_ptrIdEENS0_17counting_iteratorIlNS0_11use_defaultESF_SF_EEEEEEEPNSB_IJdlEEESJ_iNS1_9__extrema9arg_max_fIdl10comparatorEEEEJSI_SK_iN3cub18CUB_300001_SM_100013GridEvenShareIiEENSR_9GridQueueIjEESO_EEEvDpT0_:
.text._ZN6thrust24THRUST_300001_SM_1000_NS8cuda_cub4core6detail13_kernel_agentINS1_8__reduce11ReduceAgentINS0_12zip_iteratorIN4cuda3std3__45tupleIJNS0_10device_ptrIdEENS0_17counting_iteratorIlNS0_11use_defaultESF_SF_EEEEEEEPNSB_IJdlEEESJ_iNS1_9__extrema9arg_max_fIdl10comparatorEEEEJSI_SK_iN3cub18CUB_300001_SM_100013GridEvenShareIiEENSR_9GridQueueIjEESO_EEEvDpT0_:
[----:B------:R-:W-:Y:S01]  /*0000*/  LDC R1, c[0x0][0x37c] ;  /* 0x0000df00ff017b82 */ /* 0x000fe20000000800 */
[----:B------:R-:W0:Y:S01]  /*0010*/  S2R R0, SR_CTAID.X ;  /* 0x0000000000007919 */ /* 0x000e220000002500 */
[----:B------:R-:W1:Y:S01]  /*0020*/  LDCU UR4, c[0x0][0x398] ;  /* 0x00007300ff0477ac */ /* 0x000e620008000800 */
[----:B------:R-:W-:Y:S01]  /*0030*/  BSSY.RECONVERGENT B0, `(.L_x_464) ;  /* 0x00006d8000007945 */ /* 0x000fe20003800200 */
[----:B------:R-:W2:Y:S01]  /*0040*/  LDCU UR6, c[0x0][0x370] ;  /* 0x00006e00ff0677ac */ /* 0x000ea20008000800 */
[----:B------:R-:W3:Y:S01]  /*0050*/  LDCU.64 UR10, c[0x0][0x358] ;  /* 0x00006b00ff0a77ac */ /* 0x000ee20008000a00 */
[----:B-1----:R-:W-:Y:S01]  /*0060*/  IMAD.U32 R6, RZ, RZ, UR4 ;  /* 0x00000004ff067e24 */ /* 0x002fe2000f8e00ff */
[----:B--2---:R-:W-:Y:S01]  /*0070*/  UIMAD UR6, UR6, 0x500, URZ ;  /* 0x00000500060678a4 */ /* 0x004fe2000f8e02ff */
[----:B0-----:R-:W-:-:S04]  /*0080*/  IMAD R23, R0, 0x500, RZ ;  /* 0x0000050000177824 */ /* 0x001fc800078e02ff */
[----:B------:R-:W-:-:S05]  /*0090*/  VIADD R3, R23, 0x500 ;  /* 0x0000050017037836 */ /* 0x000fca0000000000 */
[----:B------:R-:W-:-:S13]  /*00a0*/  ISETP.GT.AND P0, PT, R3, R6, PT ;  /* 0x000000060300720c */ /* 0x000fda0003f04270 */
[----:B---3--:R-:W-:Y:S05]  /*00b0*/  @!P0 BRA `(.L_x_465) ;  /* 0x0000003c00b08947 */ /* 0x008fea0003800000 */
[----:B------:R-:W0:Y:S01]  /*00c0*/  S2R R9, SR_TID.X ;  /* 0x0000000000097919 */ /* 0x000e220000002100 */
[----:B------:R-:W-:Y:S01]  /*00d0*/  IMAD.IADD R8, R6, 0x1, -R23 ;  /* 0x0000000106087824 */ /* 0x000fe200078e0a17 */
[----:B------:R-:W1:Y:S01]  /*00e0*/  LDCU.64 UR6, c[0x0][0x388] ;  /* 0x00007100ff0677ac */ /* 0x000e620008000a00 */
[----:B------:R-:W-:Y:S01]  /*00f0*/  BSSY.RECONVERGENT B1, `(.L_x_466) ;  /* 0x0000010000017945 */ /* 0x000fe20003800200 */
[----:B------:R-:W-:Y:S01]  /*0100*/  IMAD.MOV.U32 R30, RZ, RZ, RZ ;  /* 0x000000ffff1e7224 */ /* 0x000fe200078e00ff */
[----:B------:R-:W-:Y:S01]  /*0110*/  CS2R R14, SRZ ;  /* 0x00000000000e7805 */ /* 0x000fe2000001ff00 */
[----:B------:R-:W2:Y:S01]  /*0120*/  LDCU.64 UR8, c[0x0][0x388] ;  /* 0x00007100ff0877ac */ /* 0x000ea20008000a00 */
[----:B------:R-:W-:Y:S01]  /*0130*/  IMAD.MOV.U32 R29, RZ, RZ, RZ ;  /* 0x000000ffff1d7224 */ /* 0x000fe200078e00ff */
[----:B0-----:R-:W-:Y:S01]  /*0140*/  ISETP.GE.AND P0, PT, R9, R8, PT ;  /* 0x000000080900720c */ /* 0x001fe20003f06270 */
[----:B------:R-:W-:-:S12]  /*0150*/  IMAD.MOV.U32 R25, RZ, RZ, R9 ;  /* 0x000000ffff197224 */ /* 0x000fd800078e0009 */
[----:B-12---:R-:W-:Y:S05]  /*0160*/  @P0 BRA `(.L_x_467) ;  /* 0x0000000000200947 */ /* 0x006fea0003800000 */
[----:B------:R-:W0:Y:S01]  /*0170*/  LDC.64 R14, c[0x0][0x380] ;  /* 0x0000e000ff0e7b82 */ /* 0x000e220000000a00 */
[----:B------:R-:W-:Y:S01]  /*0180*/  IMAD.IADD R29, R23, 0x1, R9 ;  /* 0x00000001171d7824 */ /* 0x000fe200078e0209 */
[----:B------:R-:W1:Y:S03]  /*0190*/  LDCU.64 UR4, c[0x0][0x388] ;  /* 0x00007100ff0477ac */ /* 0x000e660008000a00 */
[----:B0-----:R-:W-:-:S06]  /*01a0*/  IMAD.WIDE R14, R29, 0x8, R14 ;  /* 0x000000081d0e7825 */ /* 0x001fcc00078e020e */
[----:B------:R-:W5:Y:S01]  /*01b0*/  LDG.E.64 R14, desc[UR10][R14.64] ;  /* 0x0000000a0e0e7981 */ /* 0x000f62000c1e1b00 */
[----:B-1----:R-:W-:Y:S01]  /*01c0*/  IADD3 R30, P0, PT, R29, UR4, RZ ;  /* 0x000000041d1e7c10 */ /* 0x002fe2000ff1e0ff */
[----:B------:R-:W-:-:S03]  /*01d0*/  VIADD R25, R9, 0x100 ;  /* 0x0000010009197836 */ /* 0x000fc60000000000 */
[----:B------:R-:W-:-:S09]  /*01e0*/  LEA.HI.X.SX32 R29, R29, UR5, 0x1, P0 ;  /* 0x000000051d1d7c11 */ /* 0x000fd200080f0eff */
.L_x_467:
[----:B------:R-:W-:Y:S05]  /*01f0*/  BSYNC.RECONVERGENT B1 ;  /* 0x0000000000017941 */ /* 0x000fea0003800200 */
.L_x_466:
        /* <DEDUP_REMOVED lines=9> */
[----:B------:R-:W0:Y:S01]  /*0290*/  LDC.64 R2, c[0x0][0x380] ;  /* 0x0000e000ff027b82 */ /* 0x000e220000000a00 */
[----:B------:R-:W-:Y:S01]  /*02a0*/  LEA.HI R4, R18, 0x1, RZ, 0x18 ;  /* 0x0000000112047811 */ /* 0x000fe200078fc0ff */
[----:B------:R-:W-:-:S03]  /*02b0*/  IMAD.IADD R17, R23, 0x1, R25 ;  /* 0x0000000117117824 */ /* 0x000fc600078e0219 */
[----:B------:R-:W-:-:S05]  /*02c0*/  LOP3.LUT R4, R4, 0x3, RZ, 0xc0, !PT ;  /* 0x0000000304047812 */ /* 0x000fca00078ec0ff */
[----:B------:R-:W-:-:S07]  /*02d0*/  IMAD.MOV R16, RZ, RZ, -R4 ;  /* 0x000000ffff107224 */ /* 0x000fce00078e0a04 */
.L_x_474:
[----:B0-----:R-:W-:-:S06]  /*02e0*/  IMAD.WIDE R10, R17, 0x8, R2 ;  /* 0x00000008110a7825 */ /* 0x001fcc00078e0202 */
[----:B------:R-:W2:Y:S01]  /*02f0*/  LDG.E.64 R10, desc[UR10][R10.64] ;  /* 0x0000000a0a0a7981 */ /* 0x000ea2000c1e1b00 */
[----:B-----5:R-:W-:Y:S01]  /*0300*/  DMUL R6, R14, R14 ;  /* 0x0000000e0e067228 */ /* 0x020fe20000000000 */
[C---:B------:R-:W-:Y:S01]  /*0310*/  IADD3 R22, P1, PT, R17.reuse, UR6, RZ ;  /* 0x0000000611167c10 */ /* 0x040fe2000ff3e0ff */
[----:B------:R-:W-:Y:S01]  /*0320*/  VIADD R16, R16, 0x1 ;  /* 0x0000000110107836 */ /* 0x000fe20000000000 */
[----:B------:R-:W-:Y:S01]  /*0330*/  BSSY.RECONVERGENT B3, `(.L_x_472) ;  /* 0x000001c000037945 */ /* 0x000fe20003800200 */
[----:B------:R-:W-:Y:S01]  /*0340*/  IMAD.MOV.U32 R19, RZ, RZ, R30 ;  /* 0x000000ffff137224 */ /* 0x000fe200078e001e */
[----:B------:R-:W-:Y:S01]  /*0350*/  LEA.HI.X.SX32 R21, R17, UR7, 0x1, P1 ;  /* 0x0000000711157c11 */ /* 0x000fe200088f0eff */
        /* <DEDUP_REMOVED lines=25> */
.L_x_473:
[----:B------:R-:W-:Y:S05]  /*04f0*/  BSYNC.RECONVERGENT B3 ;  /* 0x0000000000037941 */ /* 0x000fea0003800200 */
.L_x_472:
[----:B------:R-:W-:Y:S02]  /*0500*/  VIADD R25, R25, 0x100 ;  /* 0x0000010019197836 */ /* 0x000fe40000000000 */
[----:B------:R-:W-:Y:S01]  /*0510*/  VIADD R17, R17, 0x100 ;  /* 0x0000010011117836 */ /* 0x000fe20000000000 */
[----:B------:R-:W-:Y:S06]  /*0520*/  @P2 BRA `(.L_x_474) ;  /* 0xfffffffc006c2947 */ /* 0x000fec000383ffff */
.L_x_471:
[----:B------:R-:W-:Y:S05]  /*0530*/  BSYNC.RECONVERGENT B2 ;  /* 0x0000000000027941 */ /* 0x000fea0003800200 */
.L_x_470:
[----:B------:R-:W-:-:S13]  /*0540*/  ISETP.GE.U32.AND P0, PT, R18, 0x300, PT ;  /* 0x000003001200780c */ /* 0x000fda0003f06070 */
[----:B------:R-:W-:Y:S05]  /*0550*/  @!P0 BRA `(.L_x_469) ;  /* 0x0000000400ec8947 */ /* 0x000fea0003800000 */
[----:B------:R-:W0:Y:S01]  /*0560*/  LDC.64 R6, c[0x0][0x380] ;  /* 0x0000e000ff067b82 */ /* 0x000e220000000a00 */
[----:B------:R-:W-:-:S04]  /*0570*/  IMAD.IADD R23, R23, 0x1, R25 ;  /* 0x0000000117177824 */ /* 0x000fc800078e0219 */
[C---:B------:R-:W-:Y:S02]  /*0580*/  VIADD R27, R23.reuse, 0x100 ;  /* 0x00000100171b7836 */ /* 0x040fe40000000000 */
[C---:B------:R-:W-:Y:S02]  /*0590*/  VIADD R26, R23.reuse, 0x200 ;  /* 0x00000200171a7836 */ /* 0x040fe40000000000 */
[----:B------:R-:W-:Y:S01]  /*05a0*/  VIADD R24, R23, 0x300 ;  /* 0x0000030017187836 */ /* 0x000fe20000000000 */
[----:B0-----:R-:W-:-:S05]  /*05b0*/  IADD3 R6, P0, PT, R6, 0x1000, RZ ;  /* 0x0000100006067810 */ /* 0x001fca0007f1e0ff */
[----:B------:R-:W-:-:S08]  /*05c0*/  IMAD.X R7, RZ, RZ, R7, P0 ;  /* 0x000000ffff077224 */ /* 0x000fd000000e0607 */
.L_x_483:
[----:B------:R-:W-:-:S05]  /*05d0*/  IMAD.WIDE R32, R23, 0x8, R6 ;  /* 0x0000000817207825 */ /* 0x000fca00078e0206 */
[----:B------:R-:W2:Y:S04]  /*05e0*/  LDG.E.64 R20, desc[UR10][R32.64+-0x1000] ;  /* 0xfff0000a20147981 */ /* 0x000ea8000c1e1b00 */
[----:B-----5:R0:W5:Y:S04]  /*05f0*/  LDG.E.64 R10, desc[UR10][R32.64+-0x800] ;  /* 0xfff8000a200a7981 */ /* 0x020168000c1e1b00 */
[----:B------:R0:W5:Y:S04]  /*0600*/  LDG.E.64 R4, desc[UR10][R32.64] ;  /* 0x0000000a20047981 */ /* 0x000168000c1e1b00 */
[----:B------:R0:W5:Y:S01]  /*0610*/  LDG.E.64 R2, desc[UR10][R32.64+0x800] ;  /* 0x0008000a20027981 */ /* 0x000162000c1e1b00 */
[----:B------:R-:W-:Y:S01]  /*0620*/  DMUL R18, R14, R14 ;  /* 0x0000000e0e127228 */ /* 0x000fe20000000000 */
[C---:B------:R-:W-:Y:S01]  /*0630*/  IADD3 R31, P1, PT, R23.reuse, UR8, RZ ;  /* 0x00000008171f7c10 */ /* 0x040fe2000ff3e0ff */
[----:B------:R-:W-:Y:S03]  /*0640*/  BSSY.RECONVERGENT B2, `(.L_x_475) ;  /* 0x0000017000027945 */ /* 0x000fe60003800200 */
[----:B------:R-:W-:Y:S01]  /*0650*/  LEA.HI.X.SX32 R34, R23, UR9, 0x1, P1 ;  /* 0x0000000917227c11 */ /* 0x000fe200088f0eff */
        /* <DEDUP_REMOVED lines=21> */
.L_x_476:
[----:B------:R-:W-:Y:S05]  /*07b0*/  BSYNC.RECONVERGENT B2 ;  /* 0x0000000000027941 */ /* 0x000fea0003800200 */
.L_x_475:
[----:B-----5:R-:W-:Y:S01]  /*07c0*/  DMUL R18, R10, R10 ;  /* 0x0000000a0a127228 */ /* 0x020fe20000000000 */
[C---:B------:R-:W-:Y:S01]  /*07d0*/  IADD3 R29, P1, PT, R27.reuse, UR8, RZ ;  /* 0x000000081b1d7c10 */ /* 0x040fe2000ff3e0ff */
[----:B------:R-:W-:Y:S01]  /*07e0*/  DMUL R16, R12, R12 ;  /* 0x0000000c0c107228 */ /* 0x000fe20000000000 */
[----:B------:R-:W-:Y:S01]  /*07f0*/  BSSY.RECONVERGENT B2, `(.L_x_477) ;  /* 0x0000016000027945 */ /* 0x000fe20003800200 */
[----:B------:R-:W-:Y:S01]  /*0800*/  IMAD.MOV.U32 R14, RZ, RZ, R10 ;  /* 0x000000ffff0e7224 */ /* 0x000fe200078e000a */
[----:B------:R-:W-:Y:S01]  /*0810*/  LEA.HI.X.SX32 R31, R27, UR9, 0x1, P1 ;  /* 0x000000091b1f7c11 */ /* 0x000fe200088f0eff */
        /* <DEDUP_REMOVED lines=19> */
.L_x_478:
[----:B------:R-:W-:Y:S05]  /*0950*/  BSYNC.RECONVERGENT B2 ;  /* 0x0000000000027941 */ /* 0x000fea0003800200 */
.L_x_477:
[----:B------:R-:W-:Y:S01]  /*0960*/  DMUL R18, R4, R4 ;  /* 0x0000000404127228 */ /* 0x000fe20000000000 */
[C---:B------:R-:W-:Y:S01]  /*0970*/  IADD3 R30, P1, PT, R26.reuse, UR8, RZ ;  /* 0x000000081a1e7c10 */ /* 0x040fe2000ff3e0ff */
[----:B------:R-:W-:Y:S01]  /*0980*/  DMUL R16, R14, R14 ;  /* 0x0000000e0e107228 */ /* 0x000fe20000000000 */
[----:B------:R-:W-:Y:S01]  /*0990*/  BSSY.RECONVERGENT B2, `(.L_x_479) ;  /* 0x0000017000027945 */ /* 0x000fe20003800200 */
[----:B------:R-:W-:Y:S01]  /*09a0*/  DMUL R10, R2, R2 ;  /* 0x00000002020a7228 */ /* 0x000fe20000000000 */
[----:B------:R-:W-:Y:S01]  /*09b0*/  LEA.HI.X.SX32 R29, R26, UR9, 0x1, P1 ;  /* 0x000000091a1d7c11 */ /* 0x000fe200088f0eff */
[----:B------:R-:W-:Y:S02]  /*09c0*/  IMAD.MOV.U32 R22, RZ, RZ, R30 ;  /* 0x000000ffff167224 */ /* 0x000fe400078e001e */
        /* <DEDUP_REMOVED lines=19> */
.L_x_480:
[----:B------:R-:W-:Y:S05]  /*0b00*/  BSYNC.RECONVERGENT B2 ;  /* 0x0000000000027941 */ /* 0x000fea0003800200 */
.L_x_479:
[----:B------:R-:W-:Y:S01]  /*0b10*/  DMUL R4, R12, R12 ;  /* 0x0000000c0c047228 */ /* 0x000fe20000000000 */
[C---:B------:R-:W-:Y:S01]  /*0b20*/  IADD3 R17, P1, PT, R24.reuse, UR8, RZ ;  /* 0x0000000818117c10 */ /* 0x040fe2000ff3e0ff */
[----:B------:R-:W-:Y:S01]  /*0b30*/  BSSY.RECONVERGENT B2, `(.L_x_481) ;  /* 0x0000016000027945 */ /* 0x000fe20003800200 */
[----:B------:R-:W-:Y:S02]  /*0b40*/  IMAD.MOV.U32 R14, RZ, RZ, R2 ;  /* 0x000000ffff0e7224 */ /* 0x000fe400078e0002 */
[----:B------:R-:W-:Y:S01]  /*0b50*/  LEA.HI.X.SX32 R19, R24, UR9, 0x1, P1 ;  /* 0x0000000918137c11 */ /* 0x000fe200088f0eff */
[----:B------:R-:W-:Y:S02]  /*0b60*/  IMAD.MOV.U32 R30, RZ, RZ, R17 ;  /* 0x000000ffff1e7224 */ /* 0x000fe400078e0011 */
[----:B------:R-:W-:Y:S01]  /*0b70*/  DSETP.GEU.AND P0, PT, R4, R10, PT ;  /* 0x0000000a0400722a */ /* 0x000fe20003f0e000 */
[----:B------:R-:W-:Y:S02]  /*0b80*/  IMAD.MOV.U32 R15, RZ, RZ, R3 ;  /* 0x000000ffff0f7224 */ /* 0x000fe400078e0003 */
        /* <DEDUP_REMOVED lines=16> */
.L_x_482:
[----:B------:R-:W-:Y:S05]  /*0c90*/  BSYNC.RECONVERGENT B2 ;  /* 0x0000000000027941 */ /* 0x000fea0003800200 */
.L_x_481:
[----:B------:R-:W-:Y:S02]  /*0ca0*/  VIADD R25, R25, 0x400 ;  /* 0x0000040019197836 */ /* 0x000fe40000000000 */
[----:B------:R-:W-:Y:S02]  /*0cb0*/  VIADD R27, R27, 0x400 ;  /* 0x000004001b1b7836 */ /* 0x000fe40000000000 */
[----:B------:R-:W-:Y:S01]  /*0cc0*/  VIADD R26, R26, 0x400 ;  /* 0x000004001a1a7836 */ /* 0x000fe20000000000 */
[----:B------:R-:W-:Y:S01]  /*0cd0*/  ISETP.GE.AND P0, PT, R25, R8, PT ;  /* 0x000000081900720c */ /* 0x000fe20003f06270 */
[----:B------:R-:W-:Y:S02]  /*0ce0*/  VIADD R24, R24, 0x400 ;  /* 0x0000040018187836 */ /* 0x000fe40000000000 */
[----:B------:R-:W-:-:S10]  /*0cf0*/  VIADD R23, R23, 0x400 ;  /* 0x0000040017177836 */ /* 0x000fd40000000000 */
[----:B------:R-:W-:Y:S05]  /*0d00*/  @!P0 BRA `(.L_x_483) ;  /* 0xfffffff800308947 */ /* 0x000fea000383ffff */
.L_x_469:
[----:B------:R-:W-:Y:S05]  /*0d10*/  BSYNC.RECONVERGENT B1 ;  /* 0x0000000000017941 */ /* 0x000fea0003800200 */
.L_x_468:
[----:B------:R-:W-:-:S13]  /*0d20*/  ISETP.GE.AND P0, PT, R8, 0x100, PT ;  /* 0x000001000800780c */ /* 0x000fda0003f06270 */
[----:B------:R-:W-:Y:S05]  /*0d30*/  @!P0 BRA `(.L_x_484) ;  /* 0x0000001400b08947 */ /* 0x000fea0003800000 */
[----:B------:R-:W0:Y:S01]  /*0d40*/  S2R R8, SR_LANEID ;  /* 0x0000000000087919 */ /* 0x000e220000000000 */
[----:B------:R-:W-:Y:S01]  /*0d50*/  BSSY.RECONVERGENT B1, `(.L_x_485) ;  /* 0x0000021000017945 */ /* 0x000fe20003800200 */
[----:B------:R-:W-:Y:S01]  /*0d60*/  MOV R12, R30 ;  /* 0x0000001e000c7202 */ /* 0x000fe20000000f00 */
[----:B------:R-:W-:Y:S01]  /*0d70*/  IMAD.MOV.U32 R13, RZ, RZ, R29 ;  /* 0x000000ffff0d7224 */ /* 0x000fe200078e001d */
[----:B-----5:R1:W2:Y:S01]  /*0d80*/  SHFL.DOWN PT, R11, R14, 0x1, 0x1f ;  /* 0x08201f000e0b7f89 */ /* 0x0202a200000e0000 */
        /* <DEDUP_REMOVED lines=29> */
.L_x_486:
[----:B------:R-:W-:Y:S05]  /*0f60*/  BSYNC.RECONVERGENT B1 ;  /* 0x0000000000017941 */ /* 0x000fea0003800200 */
.L_x_485:
        /* <DEDUP_REMOVED lines=33> */
.L_x_488:
[----:B------:R-:W-:Y:S05]  /*1180*/  BSYNC.RECONVERGENT B1 ;  /* 0x0000000000017941 */ /* 0x000fea0003800200 */
.L_x_487:
        /* <DEDUP_REMOVED lines=33> */
.L_x_490:
[----:B------:R-:W-:Y:S05]  /*13a0*/  BSYNC.RECONVERGENT B1 ;  /* 0x0000000000017941 */ /* 0x000fea0003800200 */
.L_x_489:
        /* <DEDUP_REMOVED lines=33> */
.L_x_492:
[----:B------:R-:W-:Y:S05]  /*15c0*/  BSYNC.RECONVERGENT B1 ;  /* 0x0000000000017941 */ /* 0x000fea0003800200 */
.L_x_491:
        /* <DEDUP_REMOVED lines=33> */
.L_x_494:
[----:B------:R-:W-:Y:S05]  /*17e0*/  BSYNC.RECONVERGENT B1 ;  /* 0x0000000000017941 */ /* 0x000fea0003800200 */
.L_x_493:
[----:B------:R-:W-:Y:S01]  /*17f0*/  ISETP.NE.AND P0, PT, R8, RZ, PT ;  /* 0x000000ff0800720c */ /* 0x000fe20003f05270 */
[----:B------:R-:W-:-:S12]  /*1800*/  BSSY.RECONVERGENT B1, `(.L_x_495) ;  /* 0x000000a000017945 */ /* 0x000fd80003800200 */
[----:B------:R-:W-:Y:S05]  /*1810*/  @P0 BRA `(.L_x_496) ;  /* 0x0000000000200947 */ /* 0x000fea0003800000 */
[----:B------:R-:W5:Y:S01]  /*1820*/  S2R R6, SR_CgaCtaId ;  /* 0x0000000000067919 */ /* 0x000f620000008800 */
[----:B0-----:R-:W-:Y:S02]  /*1830*/  MOV R5, 0x400 ;  /* 0x0000040000057802 */ /* 0x001fe40000000f00 */
[----:B-1----:R-:W-:-:S04]  /*1840*/  SHF.R.U32.HI R4, RZ, 0x1, R9 ;  /* 0x00000001ff047819 */ /* 0x002fc80000011609 */
[----:B------:R-:W-:Y:S02]  /*1850*/  LOP3.LUT R4, R4, 0x1f0, RZ, 0xc0, !PT ;  /* 0x000001f004047812 */ /* 0x000fe400078ec0ff */
[----:B-----5:R-:W-:-:S05]  /*1860*/  LEA R5, R6, R5, 0x18 ;  /* 0x0000000506057211 */ /* 0x020fca00078ec0ff */
[----:B------:R-:W-:-:S05]  /*1870*/  IMAD.IADD R5, R4, 0x1, R5 ;  /* 0x0000000104057824 */ /* 0x000fca00078e0205 */
[----:B------:R0:W-:Y:S04]  /*1880*/  STS.64 [R5+0x10], R12 ;  /* 0x0000100c05007388 */ /* 0x0001e80000000a00 */
[----:B------:R0:W-:Y:S02]  /*1890*/  STS.64 [R5+0x8], R2 ;  /* 0x0000080205007388 */ /* 0x0001e40000000a00 */
.L_x_496:
[----:B------:R-:W-:Y:S05]  /*18a0*/  BSYNC.RECONVERGENT B1 ;  /* 0x0000000000017941 */ /* 0x000fea0003800200 */
.L_x_495:
        /* <DEDUP_REMOVED lines=9> */
[----:B-1234-:R-:W1:Y:S04]  /*1940*/  LDS.128 R16, [R30+0x20] ;  /* 0x000020001e107984 */ /* 0x01ee680000000c00 */
[----:B------:R2:W3:Y:S04]  /*1950*/  LDS.64 R24, [R30+0x80] ;  /* 0x000080001e187984 */ /* 0x0004e80000000a00 */
[----:B------:R2:W4:Y:S04]  /*1960*/  LDS.128 R4, [R30+0x30] ;  /* 0x000030001e047984 */ /* 0x0005280000000c00 */
[----:B------:R2:W2:Y:S01]  /*1970*/  LDS.128 R8, [R30+0x40] ;  /* 0x000040001e087984 */ /* 0x0004a20000000c00 */
[----:B0-----:R-:W-:Y:S01]  /*1980*/  DMUL R26, R22, R22 ;  /* 0x00000016161a7228 */ /* 0x001fe20000000000 */
[----:B------:R-:W-:-:S02]  /*1990*/  IMAD.MOV.U32 R14, RZ, RZ, R22 ;  /* 0x000000ffff0e7224 */ /* 0x000fc400078e0016 */
[----:B------:R-:W-:Y:S02]  /*19a0*/  IMAD.MOV.U32 R15, RZ, RZ, R23 ;  /* 0x000000ffff0f7224 */ /* 0x000fe400078e0017 */
[----:B-1----:R-:W-:Y:S02]  /*19b0*/  IMAD.MOV.U32 R20, RZ, RZ, R16 ;  /* 0x000000ffff147224 */ /* 0x002fe400078e0010 */
[----:B------:R-:W-:Y:S01]  /*19c0*/  IMAD.MOV.U32 R21, RZ, RZ, R17 ;  /* 0x000000ffff157224 */ /* 0x000fe200078e0011 */
[----:B------:R-:W-:-:S14]  /*19d0*/  DSETP.GEU.AND P0, PT, R28, R26, PT ;  /* 0x0000001a1c00722a */ /* 0x000fdc0003f0e000 */
[----:B--234-:R-:W-:Y:S05]  /*19e0*/  @!P0 BRA `(.L_x_499) ;  /* 0x0000000000388947 */ /* 0x01cfea0003800000 */
        /* <DEDUP_REMOVED lines=14> */
.L_x_499:
[----:B------:R-:W-:Y:S05]  /*1ad0*/  BSYNC.RECONVERGENT B1 ;  /* 0x0000000000017941 */ /* 0x000fea0003800200 */
.L_x_498:
        /* <DEDUP_REMOVED lines=23> */
.L_x_501:
[----:B------:R-:W-:Y:S05]  /*1c50*/  BSYNC.RECONVERGENT B1 ;  /* 0x0000000000017941 */ /* 0x000fea0003800200 */
.L_x_500:
[----:B------:R0:W1:Y:S01]  /*1c60*/  LDS.128 R20, [R30+0x50] ;  /* 0x000050001e147984 */ /* 0x0000620000000c00 */
[----:B------:R-:W-:Y:S01]  /*1c70*/  DMUL R26, R6, R6 ;  /* 0x00000006061a7228 */ /* 0x000fe20000000000 */
[----:B------:R-:W-:Y:S01]  /*1c80*/  BSSY.RECONVERGENT B1, `(.L_x_502) ;  /* 0x0000018000017945 */ /* 0x000fe20003800200 */
[----:B------:R-:W-:Y:S01]  /*1c90*/  DMUL R4, R2, R2 ;  /* 0x0000000202047228 */ /* 0x000fe20000000000 */
[----:B------:R0:W2:Y:S01]  /*1ca0*/  LDS.128 R16, [R30+0x60] ;  /* 0x000060001e107984 */ /* 0x0000a20000000c00 */
[----:B------:R-:W-:Y:S02]  /*1cb0*/  IMAD.MOV.U32 R37, RZ, RZ, R8 ;  /* 0x000000ffff257224 */ /* 0x000fe400078e0008 */
[----:B------:R-:W-:Y:S01]  /*1cc0*/  IMAD.MOV.U32 R35, RZ, RZ, R9 ;  /* 0x000000ffff237224 */ /* 0x000fe200078e0009 */
[----:B------:R0:W3:Y:S01]  /*1cd0*/  LDS.128 R12, [R30+0x70] ;  /* 0x000070001e0c7984 */ /* 0x0000e20000000c00 */
[----:B------:R-:W-:Y:S02]  /*1ce0*/  IMAD.MOV.U32 R28, RZ, RZ, R6 ;  /* 0x000000ffff1c7224 */ /* 0x000fe400078e0006 */
        /* <DEDUP_REMOVED lines=17> */
.L_x_503:
[----:B------:R-:W-:Y:S05]  /*1e00*/  BSYNC.RECONVERGENT B1 ;  /* 0x0000000000017941 */ /* 0x000fea0003800200 */
.L_x_502:
[----:B------:R-:W-:Y:S01]  /*1e10*/  DMUL R6, R10, R10 ;  /* 0x0000000a0a067228 */ /* 0x000fe20000000000 */
[----:B------:R-:W-:Y:S01]  /*1e20*/  BSSY.RECONVERGENT B1, `(.L_x_504) ;  /* 0x0000017000017945 */ /* 0x000fe20003800200 */
[----:B------:R-:W-:Y:S01]  /*1e30*/  DMUL R8, R28, R28 ;  /* 0x0000001c1c087228 */ /* 0x000fe20000000000 */
[----:B------:R-:W-:Y:S01]  /*1e40*/  IMAD.MOV.U32 R4, RZ, RZ, R10 ;  /* 0x000000ffff047224 */ /* 0x000fe200078e000a */
[----:B-1----:R-:W-:Y:S01]  /*1e50*/  DMUL R2, R22, R22 ;  /* 0x0000001616027228 */ /* 0x002fe20000000000 */
        /* <DEDUP_REMOVED lines=19> */
.L_x_505:
[----:B------:R-:W-:Y:S05]  /*1f90*/  BSYNC.RECONVERGENT B1 ;  /* 0x0000000000017941 */ /* 0x000fea0003800200 */
.L_x_504:
[----:B------:R-:W-:Y:S01]  /*1fa0*/  DMUL R10, R4, R4 ;  /* 0x00000004040a7228 */ /* 0x000fe20000000000 */
[----:B------:R-:W-:Y:S01]  /*1fb0*/  BSSY.RECONVERGENT B1, `(.L_x_506) ;  /* 0x0000016000017945 */ /* 0x000fe20003800200 */
[----:B--2---:R-:W-:Y:S01]  /*1fc0*/  DMUL R8, R18, R18 ;  /* 0x0000001212087228 */ /* 0x004fe20000000000 */
[----:B------:R-:W-:Y:S02]  /*1fd0*/  IMAD.MOV.U32 R6, RZ, RZ, R22 ;  /* 0x000000ffff067224 */ /* 0x000fe400078e0016 */
[----:B------:R-:W-:Y:S02]  /*1fe0*/  IMAD.MOV.U32 R7, RZ, RZ, R23 ;  /* 0x000000ffff077224 */ /* 0x000fe400078e0017 */
[----:B------:R-:W-:Y:S01]  /*1ff0*/  IMAD.MOV.U32 R21, RZ, RZ, R16 ;  /* 0x000000ffff157224 */ /* 0x000fe200078e0010 */
[----:B------:R-:W-:Y:S01]  /*2000*/  DSETP.GEU.AND P0, PT, R10, R2, PT ;  /* 0x000000020a00722a */ /* 0x000fe20003f0e000 */
[----:B------:R-:W-:-:S13]  /*2010*/  IMAD.MOV.U32 R29, RZ, RZ, R17 ;  /* 0x000000ffff1d7224 */ /* 0x000fda00078e0011 */
        /* <DEDUP_REMOVED lines=15> */
.L_x_507:
[----:B------:R-:W-:Y:S05]  /*2110*/  BSYNC.RECONVERGENT B1 ;  /* 0x0000000000017941 */ /* 0x000fea0003800200 */
.L_x_506:
[----:B------:R-:W-:Y:S01]  /*2120*/  DMUL R2, R6, R6 ;  /* 0x0000000606027228 */ /* 0x000fe20000000000 */
[----:B------:R-:W-:Y:S01]  /*2130*/  BSSY.RECONVERGENT B1, `(.L_x_508) ;  /* 0x0000016000017945 */ /* 0x000fe20003800200 */
[----:B---3--:R-:W-:Y:S01]  /*2140*/  DMUL R10, R14, R14 ;  /* 0x0000000e0e0a7228 */ /* 0x008fe20000000000 */
[----:B------:R-:W-:Y:S02]  /*2150*/  IMAD.MOV.U32 R4, RZ, RZ, R18 ;  /* 0x000000ffff047224 */ /* 0x000fe400078e0012 */
[----:B------:R-:W-:Y:S02]  /*2160*/  IMAD.MOV.U32 R5, RZ, RZ, R19 ;  /* 0x000000ffff057224 */ /* 0x000fe400078e0013 */
[----:B------:R-:W-:Y:S01]  /*2170*/  IMAD.MOV.U32 R17, RZ, RZ, R12 ;  /* 0x000000ffff117224 */ /* 0x000fe200078e000c */
        /* <DEDUP_REMOVED lines=17> */
.L_x_509:
[----:B------:R-:W-:Y:S05]  /*2290*/  BSYNC.RECONVERGENT B1 ;  /* 0x0000000000017941 */ /* 0x000fea0003800200 */
.L_x_508:
        /* <DEDUP_REMOVED lines=22> */
.L_x_484:
        /* <DEDUP_REMOVED lines=40> */
.L_x_511:
[----:B------:R-:W-:Y:S05]  /*2680*/  BSYNC.RECONVERGENT B1 ;  /* 0x0000000000017941 */ /* 0x000fea0003800200 */
.L_x_510:
[----:B------:R-:W-:Y:S01]  /*2690*/  VIADD R6, R4, 0x2 ;  /* 0x0000000204067836 */ /* 0x000fe20000000000 */
[----:B------:R1:W2:Y:S01]  /*26a0*/  SHFL.DOWN PT, R15, R2, 0x2, R5 ;  /* 0x08400000020f7989 */ /* 0x0002a200000e0005 */
[----:B------:R-:W-:Y:S01]  /*26b0*/  BSSY.RECONVERGENT B1, `(.L_x_512) ;  /* 0x0000020000017945 */ /* 0x000fe20003800200 */
[----:B0-----:R-:W-:Y:S01]  /*26c0*/  MOV R16, R20 ;  /* 0x0000001400107202 */ /* 0x001fe20000000f00 */
[----:B------:R-:W-:Y:S01]  /*26d0*/  IMAD.MOV.U32 R18, RZ, RZ, R22 ;  /* 0x000000ffff127224 */ /* 0x000fe200078e0016 */
[----:B------:R-:W-:Y:S01]  /*26e0*/  ISETP.GT.AND P0, PT, R6, R5, PT ;  /* 0x000000050600720c */ /* 0x000fe20003f04270 */
[----:B------:R1:W0:Y:S01]  /*26f0*/  SHFL.DOWN PT, R14, R3, 0x2, R5 ;  /* 0x08400000030e7989 */ /* 0x00022200000e0005 */
[----:B------:R-:W-:Y:S02]  /*2700*/  IMAD.MOV.U32 R6, RZ, RZ, R2 ;  /* 0x000000ffff067224 */ /* 0x000fe400078e0002 */
[----:B------:R-:W-:Y:S01]  /*2710*/  IMAD.MOV.U32 R7, RZ, RZ, R3 ;  /* 0x000000ffff077224 */ /* 0x000fe200078e0003 */
[----:B----4-:R1:W4:Y:S04]  /*2720*/  SHFL.DOWN PT, R17, R20, 0x2, R5 ;  /* 0x0840000014117989 */ /* 0x01032800000e0005 */
[----:B------:R1:W0:Y:S04]  /*2730*/  SHFL.DOWN PT, R19, R22, 0x2, R5 ;  /* 0x0840000016137989 */ /* 0x00022800000e0005 */
[----:B------:R-:W-:Y:S05]  /*2740*/  @P0 BRA `(.L_x_513) ;  /* 0x0000000000580947 */ /* 0x000fea0003800000 */
[----:B--2---:R-:W-:Y:S01]  /*2750*/  IMAD.MOV.U32 R6, RZ, RZ, R15 ;  /* 0x000000ffff067224 */ /* 0x004fe200078e000f */
[----:B------:R-:W-:Y:S01]  /*2760*/  DMUL R10, R2, R2 ;  /* 0x00000002020a7228 */ /* 0x000fe20000000000 */
[----:B0-----:R-:W-:Y:S02]  /*2770*/  IMAD.MOV.U32 R7, RZ, RZ, R14 ;  /* 0x000000ffff077224 */ /* 0x001fe400078e000e */
[----:B----4-:R-:W-:Y:S02]  /*2780*/  IMAD.MOV.U32 R16, RZ, RZ, R17 ;  /* 0x000000ffff107224 */ /* 0x010fe400078e0011 */
[----:B------:R-:W-:Y:S02]  /*2790*/  IMAD.MOV.U32 R18, RZ, RZ, R19 ;  /* 0x000000ffff127224 */ /* 0x000fe400078e0013 */
[----:B---3--:R-:W-:-:S08]  /*27a0*/  DMUL R12, R6, R6 ;  /* 0x00000006060c7228 */ /* 0x008fd00000000000 */
        /* <DEDUP_REMOVED lines=16> */
.L_x_513:
[----:B------:R-:W-:Y:S05]  /*28b0*/  BSYNC.RECONVERGENT B1 ;  /* 0x0000000000017941 */ /* 0x000fea0003800200 */
.L_x_512:
[----:B-1----:R-:W-:Y:S01]  /*28c0*/  VIADD R2, R4, 0x4 ;  /* 0x0000000404027836 */ /* 0x002fe20000000000 */
[----:B--2---:R1:W2:Y:S01]  /*28d0*/  SHFL.DOWN PT, R15, R6, 0x4, R5 ;  /* 0x08800000060f7989 */ /* 0x0042a200000e0005 */
        /* <DEDUP_REMOVED lines=32> */
.L_x_515:
[----:B------:R-:W-:Y:S05]  /*2ae0*/  BSYNC.RECONVERGENT B1 ;  /* 0x0000000000017941 */ /* 0x000fea0003800200 */
.L_x_514:
        /* <DEDUP_REMOVED lines=8> */
[----:B----4-:R1:W4:Y:S01]  /*2b70*/  SHFL.DOWN PT, R19, R14, 0x8, R5 ;  /* 0x090000000e137989 */ /* 0x01032200000e0005 */
[----:B------:R-:W-:-:S03]  /*2b80*/  IMAD.MOV.U32 R7, RZ, RZ, R3 ;  /* 0x000000ffff077224 */ /* 0x000fc600078e0003 */
[----:B------:R1:W0:Y:S04]  /*2b90*/  SHFL.DOWN PT, R21, R20, 0x8, R5 ;  /* 0x0900000014157989 */ /* 0x00022800000e0005 */
[----:B------:R-:W-:Y:S05]  /*2ba0*/  @P0 BRA `(.L_x_517) ;  /* 0x0000000000580947 */ /* 0x000fea0003800000 */
[----:B--2---:R-:W-:Y:S01]  /*2bb0*/  IMAD.MOV.U32 R6, RZ, RZ, R15 ;  /* 0x000000ffff067224 */ /* 0x004fe200078e000f */
[----:B------:R-:W-:Y:S01]  /*2bc0*/  DMUL R10, R2, R2 ;  /* 0x00000002020a7228 */ /* 0x000fe20000000000 */
[----:B0-----:R-:W-:Y:S01]  /*2bd0*/  IMAD.MOV.U32 R7, RZ, RZ, R17 ;  /* 0x000000ffff077224 */ /* 0x001fe200078e0011 */
[----:B------:R-:W-:Y:S01]  /*2be0*/  MOV R18, R21 ;  /* 0x0000001500127202 */ /* 0x000fe20000000f00 */
[----:B----4-:R-:W-:-:S04]  /*2bf0*/  IMAD.MOV.U32 R16, RZ, RZ, R19 ;  /* 0x000000ffff107224 */ /* 0x010fc800078e0013 */
        /* <DEDUP_REMOVED lines=17> */
.L_x_517:
[----:B------:R-:W-:Y:S05]  /*2d10*/  BSYNC.RECONVERGENT B1 ;  /* 0x0000000000017941 */ /* 0x000fea0003800200 */
.L_x_516:
[----:B-1----:R-:W-:Y:S01]  /*2d20*/  VIADD R2, R4, 0x10 ;  /* 0x0000001004027836 */ /* 0x002fe20000000000 */
[----:B0-----:R0:W1:Y:S01]  /*2d30*/  SHFL.DOWN PT, R17, R6, 0x10, R5 ;  /* 0x0a00000006117989 */ /* 0x00106200000e0005 */
[----:B------:R-:W-:Y:S01]  /*2d40*/  BSSY.RECONVERGENT B1, `(.L_x_518) ;  /* 0x0000020000017945 */ /* 0x000fe20003800200 */
[----:B---3--:R-:W-:Y:S02]  /*2d50*/  IMAD.MOV.U32 R12, RZ, RZ, R16 ;  /* 0x000000ffff0c7224 */ /* 0x008fe400078e0010 */
[----:B------:R-:W-:Y:S01]  /*2d60*/  ISETP.GT.AND P0, PT, R2, R5, PT ;  /* 0x000000050200720c */ /* 0x000fe20003f04270 */
[----:B----4-:R0:W3:Y:S01]  /*2d70*/  SHFL.DOWN PT, R19, R7, 0x10, R5 ;  /* 0x0a00000007137989 */ /* 0x0100e200000e0005 */
[----:B------:R-:W-:Y:S02]  /*2d80*/  IMAD.MOV.U32 R13, RZ, RZ, R18 ;  /* 0x000000ffff0d7224 */ /* 0x000fe400078e0012 */
[----:B------:R-:W-:Y:S01]  /*2d90*/  IMAD.MOV.U32 R2, RZ, RZ, R6 ;  /* 0x000000ffff027224 */ /* 0x000fe200078e0006 */
[----:B------:R0:W4:Y:S01]  /*2da0*/  SHFL.DOWN PT, R21, R16, 0x10, R5 ;  /* 0x0a00000010157989 */ /* 0x00012200000e0005 */
[----:B------:R-:W-:-:S03]  /*2db0*/  IMAD.MOV.U32 R3, RZ, RZ, R7 ;  /* 0x000000ffff037224 */ /* 0x000fc600078e0007 */
[----:B------:R0:W0:Y:S04]  /*2dc0*/  SHFL.DOWN PT, R23, R18, 0x10, R5 ;  /* 0x0a00000012177989 */ /* 0x00002800000e0005 */
[----:B------:R-:W-:Y:S05]  /*2dd0*/  @P0 BRA `(.L_x_519) ;  /* 0x0000000000580947 */ /* 0x000fea0003800000 */
[----:B-1----:R-:W-:Y:S01]  /*2de0*/  IMAD.MOV.U32 R2, RZ, RZ, R17 ;  /* 0x000000ffff027224 */ /* 0x002fe200078e0011 */
[----:B------:R-:W-:Y:S01]  /*2df0*/  DMUL R10, R6, R6 ;  /* 0x00000006060a7228 */ /* 0x000fe20000000000 */
[----:B---3--:R-:W-:Y:S02]  /*2e00*/  IMAD.MOV.U32 R3, RZ, RZ, R19 ;  /* 0x000000ffff037224 */ /* 0x008fe400078e0013 */
[----:B----4-:R-:W-:Y:S02]  /*2e10*/  IMAD.MOV.U32 R12, RZ, RZ, R21 ;  /* 0x000000ffff0c7224 */ /* 0x010fe400078e0015 */
[----:B0-----:R-:W-:Y:S02]  /*2e20*/  IMAD.MOV.U32 R13, RZ, RZ, R23 ;  /* 0x000000ffff0d7224 */ /* 0x001fe400078e0017 */
[----:B--2---:R-:W-:-:S08]  /*2e30*/  DMUL R14, R2, R2 ;  /* 0x00000002020e7228 */ /* 0x004fd00000000000 */
        /* <DEDUP_REMOVED lines=16> */
.L_x_519:
[----:B------:R-:W-:Y:S05]  /*2f40*/  BSYNC.RECONVERGENT B1 ;  /* 0x0000000000017941 */ /* 0x000fea0003800200 */
.L_x_518:
[----:B------:R-:W-:Y:S01]  /*2f50*/  ISETP.NE.AND P0, PT, R4, RZ, PT ;  /* 0x000000ff0400720c */ /* 0x000fe20003f05270 */
[----:B------:R-:W-:-:S12]  /*2f60*/  BSSY.RECONVERGENT B1, `(.L_x_520) ;  /* 0x000000a000017945 */ /* 0x000fd80003800200 */
[----:B------:R-:W-:Y:S05]  /*2f70*/  @P0 BRA `(.L_x_521) ;  /* 0x0000000000200947 */ /* 0x000fea0003800000 */
[----:B0-----:R-:W0:Y:S01]  /*2f80*/  S2R R6, SR_CgaCtaId ;  /* 0x0000000000067919 */ /* 0x001e220000008800 */
[----:B------:R-:W-:Y:S02]  /*2f90*/  MOV R5, 0x400 ;  /* 0x0000040000057802 */ /* 0x000fe40000000f00 */
[----:B------:R-:W-:-:S04]  /*2fa0*/  SHF.R.U32.HI R4, RZ, 0x1, R9 ;  /* 0x00000001ff047819 */ /* 0x000fc80000011609 */
[----:B------:R-:W-:Y:S02]  /*2fb0*/  LOP3.LUT R4, R4, 0x1f0, RZ, 0xc0, !PT ;  /* 0x000001f004047812 */ /* 0x000fe400078ec0ff */
[----:B0-----:R-:W-:-:S05]  /*2fc0*/  LEA R5, R6, R5, 0x18 ;  /* 0x0000000506057211 */ /* 0x001fca00078ec0ff */
[----:B------:R-:W-:-:S05]  /*2fd0*/  IMAD.IADD R5, R4, 0x1, R5 ;  /* 0x0000000104057824 */ /* 0x000fca00078e0205 */
[----:B------:R0:W-:Y:S04]  /*2fe0*/  STS.64 [R5+0x10], R12 ;  /* 0x0000100c05007388 */ /* 0x0001e80000000a00 */
[----:B------:R0:W-:Y:S02]  /*2ff0*/  STS.64 [R5+0x8], R2 ;  /* 0x0000080205007388 */ /* 0x0001e40000000a00 */
.L_x_521:
[----:B------:R-:W-:Y:S05]  /*3000*/  BSYNC.RECONVERGENT B1 ;  /* 0x0000000000017941 */ /* 0x000fea0003800200 */
.L_x_520:
[----:B------:R-:W-:Y:S01]  /*3010*/  BAR.SYNC.DEFER_BLOCKING 0x0 ;  /* 0x0000000000007b1d */ /* 0x000fe20000010000 */
[----:B------:R-:W-:-:S13]  /*3020*/  ISETP.NE.AND P1, PT, R9, RZ, PT ;  /* 0x000000ff0900720c */ /* 0x000fda0003f25270 */
[----:B------:R-:W-:Y:S05]  /*3030*/  @P1 BRA `(.L_x_497) ;  /* 0x0000003c005c1947 */ /* 0x000fea0003800000 */
[----:B------:R-:W-:Y:S01]  /*3040*/  ISETP.GE.AND P0, PT, R8, 0x21, PT ;  /* 0x000000210800780c */ /* 0x000fe20003f06270 */
[----:B------:R-:W-:Y:S02]  /*3050*/  IMAD.MOV.U32 R9, RZ, RZ, R12 ;  /* 0x000000ffff097224 */ /* 0x000fe400078e000c */
[----:B0-----:R-:W-:Y:S02]  /*3060*/  IMAD.MOV.U32 R16, RZ, RZ, R13 ;  /* 0x000000ffff107224 */ /* 0x001fe400078e000d */
[----:B------:R-:W-:Y:S02]  /*3070*/  IMAD.MOV.U32 R4, RZ, RZ, R2 ;  /* 0x000000ffff047224 */ /* 0x000fe400078e0002 */
[----:B------:R-:W-:-:S06]  /*3080*/  IMAD.MOV.U32 R5, RZ, RZ, R3 ;  /* 0x000000ffff057224 */ /* 0x000fcc00078e0003 */
[----:B------:R-:W-:Y:S05]  /*3090*/  @!P0 BRA `(.L_x_522) ;  /* 0x0000000000748947 */ /* 0x000fea0003800000 */
[----:B------:R-:W0:Y:S01]  /*30a0*/  S2UR UR5, SR_CgaCtaId ;  /* 0x00000000000579c3 */ /* 0x000e220000008800 */
[----:B------:R-:W-:Y:S01]  /*30b0*/  UMOV UR4, 0x400 ;  /* 0x0000040000047882 */ /* 0x000fe20000000000 */
[----:B--2---:R-:W-:Y:S01]  /*30c0*/  DMUL R14, R2, R2 ;  /* 0x00000002020e7228 */ /* 0x004fe20000000000 */
[----:B------:R-:W-:Y:S01]  /*30d0*/  BSSY.RECONVERGENT B1, `(.L_x_522) ;  /* 0x0000019000017945 */ /* 0x000fe20003800200 */
[----:B0-----:R-:W-:-:S09]  /*30e0*/  ULEA UR4, UR5, UR4, 0x18 ;  /* 0x0000000405047291 */ /* 0x001fd2000f8ec0ff */
[----:B------:R-:W0:Y:S04]  /*30f0*/  LDS.64 R6, [UR4+0x18] ;  /* 0x00001804ff067984 */ /* 0x000e280008000a00 */
[----:B---3--:R-:W2:Y:S01]  /*3100*/  LDS.64 R18, [UR4+0x20] ;  /* 0x00002004ff127984 */ /* 0x008ea20008000a00 */
        /* <DEDUP_REMOVED lines=21> */
.L_x_523:
[----:B------:R-:W-:Y:S05]  /*3260*/  BSYNC.RECONVERGENT B1 ;  /* 0x0000000000017941 */ /* 0x000fea0003800200 */
.L_x_522:
[----:B------:R-:W-:Y:S01]  /*3270*/  ISETP.GE.AND P0, PT, R8, 0x41, PT ;  /* 0x000000410800780c */ /* 0x000fe20003f06270 */
[----:B--2---:R-:W-:Y:S01]  /*3280*/  IMAD.MOV.U32 R15, RZ, RZ, R9 ;  /* 0x000000ffff0f7224 */ /* 0x004fe200078e0009 */
[----:B------:R-:W-:Y:S01]  /*3290*/  MOV R2, R4 ;  /* 0x0000000400027202 */ /* 0x000fe20000000f00 */
[----:B------:R-:W-:Y:S02]  /*32a0*/  IMAD.MOV.U32 R14, RZ, RZ, R16 ;  /* 0x000000ffff0e7224 */ /* 0x000fe400078e0010 */
[----:B------:R-:W-:-:S08]  /*32b0*/  IMAD.MOV.U32 R3, RZ, RZ, R5 ;  /* 0x000000ffff037224 */ /* 0x000fd000078e0005 */
[----:B------:R-:W-:Y:S05]  /*32c0*/  @!P0 BRA `(.L_x_524) ;  /* 0x0000000000748947 */ /* 0x000fea0003800000 */
[----:B------:R-:W0:Y:S01]  /*32d0*/  S2UR UR5, SR_CgaCtaId ;  /* 0x00000000000579c3 */ /* 0x000e220000008800 */
[----:B------:R-:W-:Y:S01]  /*32e0*/  UMOV UR4, 0x400 ;  /* 0x0000040000047882 */ /* 0x000fe20000000000 */
[----:B------:R-:W-:Y:S01]  /*32f0*/  DMUL R12, R4, R4 ;  /* 0x00000004040c7228 */ /* 0x000fe20000000000 */
        /* <DEDUP_REMOVED lines=25> */
.L_x_525:
[----:B------:R-:W-:Y:S05]  /*3490*/  BSYNC.RECONVERGENT B1 ;  /* 0x0000000000017941 */ /* 0x000fea0003800200 */
.L_x_524:
        /* <DEDUP_REMOVED lines=34> */
.L_x_527:
[----:B------:R-:W-:Y:S05]  /*36c0*/  BSYNC.RECONVERGENT B1 ;  /* 0x0000000000017941 */ /* 0x000fea0003800200 */
.L_x_526:
        /* <DEDUP_REMOVED lines=34> */
.L_x_529:
[----:B------:R-:W-:Y:S05]  /*38f0*/  BSYNC.RECONVERGENT B1 ;  /* 0x0000000000017941 */ /* 0x000fea0003800200 */
.L_x_528:
        /* <DEDUP_REMOVED lines=34> */
.L_x_531:
[----:B------:R-:W-:Y:S05]  /*3b20*/  BSYNC.RECONVERGENT B1 ;  /* 0x0000000000017941 */ /* 0x000fea0003800200 */
.L_x_530:
        /* <DEDUP_REMOVED lines=34> */
.L_x_533:
[----:B------:R-:W-:Y:S05]  /*3d50*/  BSYNC.RECONVERGENT B1 ;  /* 0x0000000000017941 */ /* 0x000fea0003800200 */
.L_x_532:
        /* <DEDUP_REMOVED lines=11> */
[----:B-1----:R-:W1:Y:S01]  /*3e10*/  LDS.64 R16, [UR4+0x80] ;  /* 0x00008004ff107984 */ /* 0x002e620008000a00 */
        /* <DEDUP_REMOVED lines=22> */
.L_x_465:
[----:B------:R-:W0:Y:S01]  /*3f80*/  S2R R4, SR_TID.X ;  /* 0x0000000000047919 */ /* 0x000e220000002100 */
[----:B------:R-:W1:Y:S01]  /*3f90*/  LDCU.128 UR12, c[0x0][0x380] ;  /* 0x00007000ff0c77ac */ /* 0x000e620008000c00 */
[----:B------:R-:W-:Y:S02]  /*3fa0*/  SHF.R.S32.HI R5, RZ, 0x1f, R23 ;  /* 0x0000001fff057819 */ /* 0x000fe40000011417 */
[----:B0-----:R-:W-:-:S04]  /*3fb0*/  IADD3 R2, P0, PT, R23, R4, RZ ;  /* 0x0000000417027210 */ /* 0x001fc80007f1e0ff */
[----:B-1----:R-:W-:Y:S01]  /*3fc0*/  LEA R10, P1, R2, UR12, 0x3 ;  /* 0x0000000c020a7c11 */ /* 0x002fe2000f8218ff */
[----:B------:R-:W-:-:S05]  /*3fd0*/  IMAD.X R3, RZ, RZ, R5, P0 ;  /* 0x000000ffff037224 */ /* 0x000fca00000e0605 */
[----:B------:R-:W-:-:S05]  /*3fe0*/  LEA.HI.X R11, R2, UR13, R3, 0x3, P1 ;  /* 0x0000000d020b7c11 */ /* 0x000fca00088f1c03 */
[----:B------:R-:W2:Y:S04]  /*3ff0*/  LDG.E.64 R12, desc[UR10][R10.64] ;  /* 0x0000000a0a0c7981 */ /* 0x000ea8000c1e1b00 */
[----:B------:R-:W3:Y:S04]  /*4000*/  LDG.E.64 R14, desc[UR10][R10.64+0x800] ;  /* 0x0008000a0a0e7981 */ /* 0x000ee8000c1e1b00 */
[----:B------:R-:W4:Y:S04]  /*4010*/  LDG.E.64 R16, desc[UR10][R10.64+0x1000] ;  /* 0x0010000a0a107981 */ /* 0x000f28000c1e1b00 */
[----:B------:R-:W5:Y:S04]  /*4020*/  LDG.E.64 R8, desc[UR10][R10.64+0x1800] ;  /* 0x0018000a0a087981 */ /* 0x000f68000c1e1b00 */
[----:B------:R0:W5:Y:S01]  /*4030*/  LDG.E.64 R2, desc[UR10][R10.64+0x2000] ;  /* 0x0020000a0a027981 */ /* 0x000162000c1e1b00 */
[----:B------:R-:W-:Y:S01]  /*4040*/  IADD3 R23, P5, PT, R23, UR14, RZ ;  /* 0x0000000e17177c10 */ /* 0x000fe2000ffbe0ff */
[----:B------:R-:W-:Y:S01]  /*4050*/  BSSY.RECONVERGENT B1, `(.L_x_534) ;  /* 0x0000026000017945 */ /* 0x000fe20003800200 */
[----:B------:R-:W-:-:S02]  /*4060*/  LOP3.LUT R7, R4, 0x400, RZ, 0xfc, !PT ;  /* 0x0000040004077812 */ /* 0x000fc400078efcff */
[----:B------:R-:W-:Y:S01]  /*4070*/  ISETP.LE.AND P1, PT, R6, UR6, PT ;  /* 0x0000000606007c0c */ /* 0x000fe2000bf23270 */
        /* <DEDUP_REMOVED lines=10> */
[C---:B------:R-:W-:Y:S01]  /*4120*/  VIADD R16, R4.reuse, 0x200 ;  /* 0x0000020004107836 */ /* 0x040fe20000000000 */
[----:B------:R-:W-:Y:S01]  /*4130*/  FSEL R15, R19, R17, P2 ;  /* 0x00000011130f7208 */ /* 0x000fe20001000000 */
[----:B------:R-:W-:-:S05]  /*4140*/  VIADD R17, R4, 0x100 ;  /* 0x0000010004117836 */ /* 0x000fca0000000000 */
[----:B0-----:R-:W-:Y:S01]  /*4150*/  DMUL R10, R14, R14 ;  /* 0x0000000e0e0a7228 */ /* 0x001fe20000000000 */
[----:B------:R-:W-:-:S07]  /*4160*/  @P2 SEL R16, R4, R17, P0 ;  /* 0x0000001104102207 */ /* 0x000fce0000000000 */
[----:B------:R-:W-:Y:S01]  /*4170*/  DSETP.GEU.AND P3, PT, R10, R12, PT ;  /* 0x0000000c0a00722a */ /* 0x000fe20003f6e000 */
[----:B------:R-:W-:Y:S02]  /*4180*/  IADD3.X R13, PT, PT, R5, UR15, RZ, P5, !PT ;  /* 0x0000000f050d7c10 */ /* 0x000fe4000affe4ff */
[----:B------:R-:W-:-:S03]  /*4190*/  IADD3 R12, P5, PT, R7, R23, RZ ;  /* 0x00000017070c7210 */ /* 0x000fc60007fbe0ff */
[----:B------:R-:W-:Y:S02]  /*41a0*/  FSEL R8, R14, R8, P3 ;  /* 0x000000080e087208 */ /* 0x000fe40001800000 */
[----:B------:R-:W-:Y:S01]  /*41b0*/  FSEL R9, R15, R9, P3 ;  /* 0x000000090f097208 */ /* 0x000fe20001800000 */
[----:B------:R-:W-:Y:S01]  /*41c0*/  DMUL R14, R2, R2 ;  /* 0x00000002020e7228 */ /* 0x000fe20000000000 */
[----:B------:R-:W-:-:S04]  /*41d0*/  IMAD.X R5, RZ, RZ, R13, P5 ;  /* 0x000000ffff057224 */ /* 0x000fc800028e060d */
[----:B------:R-:W-:Y:S01]  /*41e0*/  DMUL R10, R8, R8 ;  /* 0x00000008080a7228 */ /* 0x000fe20000000000 */
[----:B------:R-:W-:-:S07]  /*41f0*/  @!P3 VIADD R16, R4, 0x300 ;  /* 0x000003000410b836 */ /* 0x000fce0000000000 */
[----:B------:R-:W-:-:S14]  /*4200*/  DSETP.GEU.AND P4, PT, R10, R14, PT ;  /* 0x0000000e0a00722a */ /* 0x000fdc0003f8e000 */
[----:B------:R-:W-:Y:S05]  /*4210*/  @!P4 BRA `(.L_x_535) ;  /* 0x000000000024c947 */ /* 0x000fea0003800000 */
[C---:B------:R-:W-:Y:S02]  /*4220*/  ISETP.GE.U32.AND P0, PT, R16.reuse, R7, PT ;  /* 0x000000071000720c */ /* 0x040fe40003f06070 */
[----:B------:R-:W-:Y:S02]  /*4230*/  IADD3 R7, P2, PT, R16, R23, RZ ;  /* 0x0000001710077210 */ /* 0x000fe40007f5e0ff */
[----:B------:R-:W-:-:S13]  /*4240*/  ISETP.GE.U32.AND.EX P0, PT, RZ, RZ, PT, P0 ;  /* 0x000000ffff00720c */ /* 0x000fda0003f06100 */
[----:B------:R-:W-:Y:S01]  /*4250*/  DSETP.LT.OR P0, PT, R14, R10, !P0 ;  /* 0x0000000a0e00722a */ /* 0x000fe20004701400 */
[----:B------:R-:W-:-:S05]  /*4260*/  IMAD.X R10, RZ, RZ, R13, P2 ;  /* 0x000000ffff0a7224 */ /* 0x000fca00010e060d */
[----:B------:R-:W-:Y:S02]  /*4270*/  FSEL R2, R8, R2, P0 ;  /* 0x0000000208027208 */ /* 0x000fe40000000000 */
[----:B------:R-:W-:Y:S02]  /*4280*/  FSEL R3, R9, R3, P0 ;  /* 0x0000000309037208 */ /* 0x000fe40000000000 */
[----:B------:R-:W-:Y:S02]  /*4290*/  SEL R12, R7, R12, P0 ;  /* 0x0000000c070c7207 */ /* 0x000fe40000000000 */
[----:B------:R-:W-:-:S07]  /*42a0*/  SEL R5, R10, R5, P0 ;  /* 0x000000050a057207 */ /* 0x000fce0000000000 */
.L_x_535:
[----:B------:R-:W-:Y:S05]  /*42b0*/  BSYNC.RECONVERGENT B1 ;  /* 0x0000000000017941 */ /* 0x000fea0003800200 */
.L_x_534:
        /* <DEDUP_REMOVED lines=12> */
[----:B------:R-:W-:-:S05]  /*4380*/  IMAD.MOV.U32 R11, RZ, RZ, 0x500 ;  /* 0x00000500ff0b7424 */ /* 0x000fca00078e00ff */
[----:B------:R-:W2:Y:S01]  /*4390*/  ATOMG.E.ADD.STRONG.GPU PT, R7, desc[UR10][R8.64], R11 ;  /* 0x8000000b080779a8 */ /* 0x000ea200081ef10a */
[----:B------:R-:W0:Y:S01]  /*43a0*/  S2UR UR5, SR_CgaCtaId ;  /* 0x00000000000579c3 */ /* 0x000e220000008800 */
[----:B------:R-:W-:Y:S02]  /*43b0*/  UMOV UR4, 0x400 ;  /* 0x0000040000047882 */ /* 0x000fe40000000000 */
[----:B0-----:R-:W-:Y:S01]  /*43c0*/  ULEA UR4, UR5, UR4, 0x18 ;  /* 0x0000000405047291 */ /* 0x001fe2000f8ec0ff */
[----:B--2---:R-:W-:-:S08]  /*43d0*/  VIADD R7, R7, UR6 ;  /* 0x0000000607077c36 */ /* 0x004fd00008000000 */
[----:B------:R0:W-:Y:S03]  /*43e0*/  STS [UR4+0x98], R7 ;  /* 0x00009807ff007988 */ /* 0x0001e60008000804 */
.L_x_538:
[----:B------:R-:W-:Y:S05]  /*43f0*/  BSYNC.RECONVERGENT B1 ;  /* 0x0000000000017941 */ /* 0x000fea0003800200 */
.L_x_537:
[----:B------:R-:W1:Y:S08]  /*4400*/  S2UR UR5, SR_CgaCtaId ;  /* 0x00000000000579c3 */ /* 0x000e700000008800 */
[----:B------:R-:W-:Y:S06]  /*4410*/  BAR.SYNC.DEFER_BLOCKING 0x0 ;  /* 0x0000000000007b1d */ /* 0x000fec0000010000 */
[----:B------:R-:W-:-:S02]  /*4420*/  UMOV UR4, 0x400 ;  /* 0x0000040000047882 */ /* 0x000fc40000000000 */
[----:B-1----:R-:W-:-:S06]  /*4430*/  ULEA UR4, UR5, UR4, 0x18 ;  /* 0x0000000405047291 */ /* 0x002fcc000f8ec0ff */
[----:B------:R-:W-:-:S05]  /*4440*/  IMAD.U32 R13, RZ, RZ, UR4 ;  /* 0x00000004ff0d7e24 */ /* 0x000fca000f8e00ff */
[----:B------:R-:W0:Y:S02]  /*4450*/  LDS R11, [R13+0x98] ;  /* 0x000098000d0b7984 */ /* 0x000e240000000800 */
[----:B0-----:R-:W-:-:S05]  /*4460*/  VIADD R7, R11, 0x500 ;  /* 0x000005000b077836 */ /* 0x001fca0000000000 */
[----:B------:R-:W-:-:S13]  /*4470*/  ISETP.GT.AND P0, PT, R7, R6, PT ;  /* 0x000000060700720c */ /* 0x000fda0003f04270 */
[----:B------:R-:W-:Y:S05]  /*4480*/  @P0 BRA `(.L_x_539) ;  /* 0x0000000400b80947 */ /* 0x000fea0003800000 */
[----:B------:R-:W-:Y:S01]  /*4490*/  BSSY.RECONVERGENT B1, `(.L_x_539) ;  /* 0x000006d000017945 */ /* 0x000fe20003800200 */
[----:B------:R-:W-:Y:S01]  /*44a0*/  IMAD.MOV.U32 R18, RZ, RZ, R2 ;  /* 0x000000ffff127224 */ /* 0x000fe200078e0002 */
[----:B------:R-:W0:Y:S01]  /*44b0*/  LDCU UR7, c[0x0][0x398] ;  /* 0x00007300ff0777ac */ /* 0x000e220008000800 */
[----:B------:R-:W-:Y:S02]  /*44c0*/  IMAD.MOV.U32 R19, RZ, RZ, R3 ;  /* 0x000000ffff137224 */ /* 0x000fe400078e0003 */
[----:B------:R-:W-:Y:S01]  /*44d0*/  IMAD.MOV.U32 R22, RZ, RZ, R12 ;  /* 0x000000ffff167224 */ /* 0x000fe200078e000c */
[----:B------:R-:W1:Y:S01]  /*44e0*/  LDCU.128 UR12, c[0x0][0x380] ;  /* 0x00007000ff0c77ac */ /* 0x000e620008000c00 */
[----:B------:R-:W-:-:S07]  /*44f0*/  IMAD.MOV.U32 R26, RZ, RZ, R5 ;  /* 0x000000ffff1a7224 */ /* 0x000fce00078e0005 */
.L_x_542:
[----:B------:R-:W-:-:S04]  /*4500*/  IADD3 R27, P0, PT, R4, R11, RZ ;  /* 0x0000000b041b7210 */ /* 0x000fc80007f1e0ff */
[----:B------:R-:W-:Y:S02]  /*4510*/  LEA.HI.X.SX32 R12, R11, RZ, 0x1, P0 ;  /* 0x000000ff0b0c7211 */ /* 0x000fe400000f0eff */
[----:B-1----:R-:W-:-:S04]  /*4520*/  LEA R20, P0, R27, UR12, 0x3 ;  /* 0x0000000c1b147c11 */ /* 0x002fc8000f8018ff */
[----:B------:R-:W-:-:S05]  /*4530*/  LEA.HI.X R21, R27, UR13, R12, 0x3, P0 ;  /* 0x0000000d1b157c11 */ /* 0x000fca00080f1c0c */
[----:B------:R-:W2:Y:S04]  /*4540*/  LDG.E.64 R16, desc[UR10][R20.64] ;  /* 0x0000000a14107981 */ /* 0x000ea8000c1e1b00 */
[----:B------:R-:W3:Y:S04]  /*4550*/  LDG.E.64 R10, desc[UR10][R20.64+0x800] ;  /* 0x0008000a140a7981 */ /* 0x000ee8000c1e1b00 */
[----:B------:R-:W4:Y:S04]  /*4560*/  LDG.E.64 R14, desc[UR10][R20.64+0x1000] ;  /* 0x0010000a140e7981 */ /* 0x000f28000c1e1b00 */
[----:B------:R-:W5:Y:S04]  /*4570*/  LDG.E.64 R6, desc[UR10][R20.64+0x1800] ;  /* 0x0018000a14067981 */ /* 0x000f68000c1e1b00 */
[----:B------:R1:W5:Y:S01]  /*4580*/  LDG.E.64 R2, desc[UR10][R20.64+0x2000] ;  /* 0x0020000a14027981 */ /* 0x000362000c1e1b00 */
[----:B------:R-:W-:Y:S01]  /*4590*/  DMUL R24, R18, R18 ;  /* 0x0000001212187228 */ /* 0x000fe20000000000 */
[----:B------:R-:W-:Y:S01]  /*45a0*/  BAR.SYNC.DEFER_BLOCKING 0x0 ;  /* 0x0000000000007b1d */ /* 0x000fe20000010000 */
[----:B------:R-:W-:-:S04]  /*45b0*/  IADD3 R27, P0, PT, R27, UR14, RZ ;  /* 0x0000000e1b1b7c10 */ /* 0x000fc8000ff1e0ff */
[----:B------:R-:W-:Y:S01]  /*45c0*/  IADD3.X R29, PT, PT, R12, UR15, RZ, P0, !PT ;  /* 0x0000000f0c1d7c10 */ /* 0x000fe200087fe4ff */
[----:B------:R-:W-:Y:S01]  /*45d0*/  BSSY.RECONVERGENT B2, `(.L_x_540) ;  /* 0x0000042000027945 */ /* 0x000fe20003800200 */
[----:B------:R-:W-:Y:S01]  /*45e0*/  IADD3 R23, P5, PT, R27, 0x300, RZ ;  /* 0x000003001b177810 */ /* 0x000fe20007fbe0ff */
        /* <DEDUP_REMOVED lines=10> */
[----:B---3--:R-:W-:Y:S01]  /*4690*/  DMUL R18, R10, R10 ;  /* 0x0000000a0a127228 */ /* 0x008fe20000000000 */
[----:B------:R-:W-:Y:S02]  /*46a0*/  IMAD.X R25, RZ, RZ, R29, P4 ;  /* 0x000000ffff197224 */ /* 0x000fe400020e061d */
[----:B------:R-:W-:Y:S02]  /*46b0*/  @P2 IMAD.MOV.U32 R16, RZ, RZ, R5 ;  /* 0x000000ffff102224 */ /* 0x000fe400078e0005 */
[----:B------:R-:W-:Y:S01]  /*46c0*/  @P2 IMAD.MOV.U32 R17, RZ, RZ, R12 ;  /* 0x000000ffff112224 */ /* 0x000fe200078e000c */
[----:B------:R-:W-:Y:S02]  /*46d0*/  IADD3 R12, P6, PT, R27, 0x400, RZ ;  /* 0x000004001b0c7810 */ /* 0x000fe40007fde0ff */
[----:B------:R-:W-:Y:S01]  /*46e0*/  @P2 SEL R27, R22, R27, P0 ;  /* 0x0000001b161b2207 */ /* 0x000fe20000000000 */
[----:B------:R-:W-:-:S02]  /*46f0*/  IMAD.X R22, RZ, RZ, R29, P5 ;  /* 0x000000ffff167224 */ /* 0x000fc400028e061d */
[----:B-1----:R-:W-:Y:S01]  /*4700*/  DMUL R20, R16, R16 ;  /* 0x0000001010147228 */ /* 0x002fe20000000000 */
[----:B------:R-:W-:Y:S01]  /*4710*/  IMAD.X R5, RZ, RZ, R29, P6 ;  /* 0x000000ffff057224 */ /* 0x000fe200030e061d */
[----:B------:R-:W-:-:S06]  /*4720*/  @P2 SEL R29, R26, R29, P0 ;  /* 0x0000001d1a1d2207 */ /* 0x000fcc0000000000 */
[----:B------:R-:W-:-:S14]  /*4730*/  DSETP.GEU.AND P1, PT, R20, R18, PT ;  /* 0x000000121400722a */ /* 0x000fdc0003f2e000 */
[----:B------:R-:W-:-:S04]  /*4740*/  @P1 ISETP.GE.U32.AND P0, PT, R27, R30, PT ;  /* 0x0000001e1b00120c */ /* 0x000fc80003f06070 */
[----:B------:R-:W-:-:S13]  /*4750*/  @P1 ISETP.GE.AND.EX P0, PT, R29, R28, PT, P0 ;  /* 0x0000001c1d00120c */ /* 0x000fda0003f06300 */
[----:B------:R-:W-:-:S06]  /*4760*/  @P1 DSETP.LT.OR P0, PT, R18, R20, !P0 ;  /* 0x000000141200122a */ /* 0x000fcc0004701400 */
[----:B------:R-:W-:Y:S02]  /*4770*/  @P1 FSEL R18, R16, R10, P0 ;  /* 0x0000000a10121208 */ /* 0x000fe40000000000 */
[----:B------:R-:W-:Y:S01]  /*4780*/  @P1 FSEL R19, R17, R11, P0 ;  /* 0x0000000b11131208 */ /* 0x000fe20000000000 */
[----:B----4-:R-:W-:Y:S01]  /*4790*/  DMUL R16, R14, R14 ;  /* 0x0000000e0e107228 */ /* 0x010fe20000000000 */
        /* <DEDUP_REMOVED lines=10> */
[----:B------:R-:W-:Y:S01]  /*4840*/  @P2 FSEL R17, R11, R15, P0 ;  /* 0x0000000f0b112208 */ /* 0x000fe20000000000 */
[----:B-----5:R-:W-:Y:S01]  /*4850*/  DMUL R10, R6, R6 ;  /* 0x00000006060a7228 */ /* 0x020fe20000000000 */
[----:B------:R-:W-:Y:S01]  /*4860*/  @P2 SEL R24, R30, R24, P0 ;  /* 0x000000181e182207 */ /* 0x000fe20000000000 */
[----:B------:R-:W-:Y:S01]  /*4870*/  @P2 IMAD.MOV.U32 R14, RZ, RZ, R16 ;  /* 0x000000ffff0e2224 */ /* 0x000fe200078e0010 */
[----:B------:R-:W-:Y:S01]  /*4880*/  @P2 SEL R25, R28, R25, P0 ;  /* 0x000000191c192207 */ /* 0x000fe20000000000 */
[----:B------:R-:W-:Y:S01]  /*4890*/  @P2 IMAD.MOV.U32 R15, RZ, RZ, R17 ;  /* 0x000000ffff0f2224 */ /* 0x000fe200078e0011 */
[----:B------:R-:W-:-:S05]  /*48a0*/  ISETP.NE.AND P2, PT, R4, RZ, PT ;  /* 0x000000ff0400720c */ /* 0x000fca0003f45270 */
[----:B------:R-:W-:-:S08]  /*48b0*/  DMUL R16, R14, R14 ;  /* 0x0000000e0e107228 */ /* 0x000fd00000000000 */
[----:B------:R-:W-:-:S14]  /*48c0*/  DSETP.GEU.AND P1, PT, R16, R10, PT ;  /* 0x0000000a1000722a */ /* 0x000fdc0003f2e000 */
[----:B------:R-:W-:-:S04]  /*48d0*/  @P1 ISETP.GE.U32.AND P0, PT, R24, R23, PT ;  /* 0x000000171800120c */ /* 0x000fc80003f06070 */
[----:B------:R-:W-:-:S13]  /*48e0*/  @P1 ISETP.GE.AND.EX P0, PT, R25, R22, PT, P0 ;  /* 0x000000161900120c */ /* 0x000fda0003f06300 */
[----:B------:R-:W-:-:S06]  /*48f0*/  @P1 DSETP.LT.OR P0, PT, R10, R16, !P0 ;  /* 0x000000100a00122a */ /* 0x000fcc0004701400 */
[----:B------:R-:W-:Y:S02]  /*4900*/  @P1 FSEL R10, R14, R6, P0 ;  /* 0x000000060e0a1208 */ /* 0x000fe40000000000 */
[----:B------:R-:W-:Y:S01]  /*4910*/  @P1 FSEL R11, R15, R7, P0 ;  /* 0x000000070f0b1208 */ /* 0x000fe20000000000 */
[----:B------:R-:W-:Y:S02]  /*4920*/  DMUL R14, R2, R2 ;  /* 0x00000002020e7228 */ /* 0x000fe40000000000 */
[----:B------:R-:W-:Y:S01]  /*4930*/  @P1 IMAD.MOV.U32 R6, RZ, RZ, R10 ;  /* 0x000000ffff061224 */ /* 0x000fe200078e000a */
[----:B------:R-:W-:-:S06]  /*4940*/  @P1 MOV R7, R11 ;  /* 0x0000000b00071202 */ /* 0x000fcc0000000f00 */
[----:B------:R-:W-:Y:S01]  /*4950*/  DMUL R16, R6, R6 ;  /* 0x0000000606107228 */ /* 0x000fe20000000000 */
[----:B------:R-:W-:Y:S10]  /*4960*/  @P2 BRA `(.L_x_541) ;  /* 0x0000000000202947 */ /* 0x000ff40003800000 */
[----:B------:R-:W-:-:S05]  /*4970*/  IMAD.MOV.U32 R11, RZ, RZ, 0x500 ;  /* 0x00000500ff0b7424 */ /* 0x000fca00078e00ff */
[----:B------:R-:W2:Y:S01]  /*4980*/  ATOMG.E.ADD.STRONG.GPU PT, R10, desc[UR10][R8.64], R11 ;  /* 0x8000000b080a79a8 */ /* 0x000ea200081ef10a */
[----:B------:R-:W1:Y:S01]  /*4990*/  S2UR UR5, SR_CgaCtaId ;  /* 0x00000000000579c3 */ /* 0x000e620000008800 */
[----:B------:R-:W-:Y:S02]  /*49a0*/  UMOV UR4, 0x400 ;  /* 0x0000040000047882 */ /* 0x000fe40000000000 */
[----:B-1----:R-:W-:-:S06]  /*49b0*/  ULEA UR4, UR5, UR4, 0x18 ;  /* 0x0000000405047291 */ /* 0x002fcc000f8ec0ff */
[----:B------:R-:W-:Y:S02]  /*49c0*/  IMAD.U32 R13, RZ, RZ, UR4 ;  /* 0x00000004ff0d7e24 */ /* 0x000fe4000f8e00ff */
[----:B--2---:R-:W-:-:S05]  /*49d0*/  VIADD R10, R10, UR6 ;  /* 0x000000060a0a7c36 */ /* 0x004fca0008000000 */
[----:B------:R1:W-:Y:S02]  /*49e0*/  STS [R13+0x98], R10 ;  /* 0x0000980a0d007388 */ /* 0x0003e40000000800 */
.L_x_541:
[----:B0-----:R-:W-:Y:S05]  /*49f0*/  BSYNC.RECONVERGENT B2 ;  /* 0x0000000000027941 */ /* 0x001fea0003800200 */
.L_x_540:
[----:B------:R-:W-:Y:S01]  /*4a00*/  BAR.SYNC.DEFER_BLOCKING 0x0 ;  /* 0x0000000000007b1d */ /* 0x000fe20000010000 */
[----:B------:R-:W-:Y:S02]  /*4a10*/  @P1 SEL R23, R24, R23, P0 ;  /* 0x0000001718171207 */ /* 0x000fe40000000000 */
[----:B------:R-:W-:-:S03]  /*4a20*/  @P1 SEL R22, R25, R22, P0 ;  /* 0x0000001619161207 */ /* 0x000fc60000000000 */
[----:B------:R-:W-:-:S14]  /*4a30*/  DSETP.GEU.AND P2, PT, R16, R14, PT ;  /* 0x0000000e1000722a */ /* 0x000fdc0003f4e000 */
[----:B------:R-:W-:Y:S01]  /*4a40*/  @P2 ISETP.GE.U32.AND P0, PT, R23, R12, PT ;  /* 0x0000000c1700220c */ /* 0x000fe20003f06070 */
[----:B------:R-:W0:Y:S03]  /*4a50*/  LDS R11, [R13+0x98] ;  /* 0x000098000d0b7984 */ /* 0x000e260000000800 */
[----:B------:R-:W-:-:S13]  /*4a60*/  @P2 ISETP.GE.AND.EX P0, PT, R22, R5, PT, P0 ;  /* 0x000000051600220c */ /* 0x000fda0003f06300 */
[----:B------:R-:W-:-:S06]  /*4a70*/  @P2 DSETP.LT.OR P0, PT, R14, R16, !P0 ;  /* 0x000000100e00222a */ /* 0x000fcc0004701400 */
[----:B-1----:R-:W-:Y:S01]  /*4a80*/  @P2 FSEL R10, R6, R2, P0 ;  /* 0x00000002060a2208 */ /* 0x002fe20000000000 */
[----:B------:R-:W-:Y:S01]  /*4a90*/  IMAD.U32 R6, RZ, RZ, UR7 ;  /* 0x00000007ff067e24 */ /* 0x000fe2000f8e00ff */
[----:B------:R-:W-:Y:S02]  /*4aa0*/  @P2 FSEL R15, R7, R3, P0 ;  /* 0x00000003070f2208 */ /* 0x000fe40000000000 */
[----:B------:R-:W-:Y:S01]  /*4ab0*/  @P2 SEL R12, R23, R12, P0 ;  /* 0x0000000c170c2207 */ /* 0x000fe20000000000 */
[----:B------:R-:W-:Y:S01]  /*4ac0*/  @P2 IMAD.MOV.U32 R2, RZ, RZ, R10 ;  /* 0x000000ffff022224 */ /* 0x000fe200078e000a */
[----:B------:R-:W-:Y:S01]  /*4ad0*/  @P2 SEL R5, R22, R5, P0 ;  /* 0x0000000516052207 */ /* 0x000fe20000000000 */
[----:B------:R-:W-:Y:S02]  /*4ae0*/  @P2 IMAD.MOV.U32 R3, RZ, RZ, R15 ;  /* 0x000000ffff032224 */ /* 0x000fe400078e000f */
[----:B------:R-:W-:Y:S02]  /*4af0*/  IMAD.MOV.U32 R22, RZ, RZ, R12 ;  /* 0x000000ffff167224 */ /* 0x000fe400078e000c */
[----:B------:R-:W-:-:S02]  /*4b00*/  IMAD.MOV.U32 R26, RZ, RZ, R5 ;  /* 0x000000ffff1a7224 */ /* 0x000fc400078e0005 */
[----:B------:R-:W-:Y:S02]  /*4b10*/  IMAD.MOV.U32 R18, RZ, RZ, R2 ;  /* 0x000000ffff127224 */ /* 0x000fe400078e0002 */
[----:B------:R-:W-:Y:S02]  /*4b20*/  IMAD.MOV.U32 R19, RZ, RZ, R3 ;  /* 0x000000ffff137224 */ /* 0x000fe400078e0003 */
[----:B0-----:R-:W-:-:S05]  /*4b30*/  VIADD R7, R11, 0x500 ;  /* 0x000005000b077836 */ /* 0x001fca0000000000 */
[----:B------:R-:W-:-:S13]  /*4b40*/  ISETP.GT.AND P0, PT, R7, R6, PT ;  /* 0x000000060700720c */ /* 0x000fda0003f04270 */
[----:B------:R-:W-:Y:S05]  /*4b50*/  @!P0 BRA `(.L_x_542) ;  /* 0xfffffff800688947 */ /* 0x000fea000383ffff */
[----:B------:R-:W-:Y:S05]  /*4b60*/  BSYNC.RECONVERGENT B1 ;  /* 0x0000000000017941 */ /* 0x000fea0003800200 */
.L_x_539:
[----:B------:R-:W-:Y:S01]  /*4b70*/  ISETP.GE.AND P0, PT, R11, R6, PT ;  /* 0x000000060b00720c */ /* 0x000fe20003f06270 */
[----:B------:R-:W0:Y:S01]  /*4b80*/  LDCU.64 UR6, c[0x0][0x388] ;  /* 0x00007100ff0677ac */ /* 0x000e220008000a00 */
[----:B------:R-:W-:Y:S01]  /*4b90*/  BSSY.RECONVERGENT B1, `(.L_x_536) ;  /* 0x00000b6000017945 */ /* 0x000fe20003800200 */
[----:B------:R-:W1:Y:S10]  /*4ba0*/  LDCU.64 UR4, c[0x0][0x388] ;  /* 0x00007100ff0477ac */ /* 0x000e740008000a00 */
        /* <DEDUP_REMOVED lines=11> */
[----:B------:R-:W2:Y:S01]  /*4c60*/  LDC.64 R6, c[0x0][0x380] ;  /* 0x0000e000ff067b82 */ /* 0x000ea20000000a00 */
[----:B------:R-:W-:Y:S01]  /*4c70*/  LEA.HI R8, R20, 0x1, RZ, 0x18 ;  /* 0x0000000114087811 */ /* 0x000fe200078fc0ff */
[----:B------:R-:W-:Y:S02]  /*4c80*/  IMAD.IADD R13, R4, 0x1, R11 ;  /* 0x00000001040d7824 */ /* 0x000fe400078e020b */
[----:B------:R-:W-:Y:S01]  /*4c90*/  IMAD.MOV.U32 R24, RZ, RZ, R4 ;  /* 0x000000ffff187224 */ /* 0x000fe200078e0004 */
[----:B------:R-:W-:-:S05]  /*4ca0*/  LOP3.LUT R8, R8, 0x3, RZ, 0xc0, !PT ;  /* 0x0000000308087812 */ /* 0x000fca00078ec0ff */
[----:B------:R-:W-:-:S07]  /*4cb0*/  IMAD.MOV R10, RZ, RZ, -R8 ;  /* 0x000000ffff0a7224 */ /* 0x000fce00078e0a08 */
.L_x_548:
[----:B--2---:R-:W-:-:S06]  /*4cc0*/  IMAD.WIDE R8, R13, 0x8, R6 ;  /* 0x000000080d087825 */ /* 0x004fcc00078e0206 */
[----:B------:R-:W2:Y:S01]  /*4cd0*/  LDG.E.64 R8, desc[UR10][R8.64] ;  /* 0x0000000a08087981 */ /* 0x000ea2000c1e1b00 */
[----:B------:R-:W-:Y:S01]  /*4ce0*/  DMUL R18, R2, R2 ;  /* 0x0000000202127228 */ /* 0x000fe20000000000 */
[C---:B-1----:R-:W-:Y:S01]  /*4cf0*/  IADD3 R26, P1, PT, R13.reuse, UR4, RZ ;  /* 0x000000040d1a7c10 */ /* 0x042fe2000ff3e0ff */
        /* <DEDUP_REMOVED lines=29> */
.L_x_547:
[----:B0-----:R-:W-:Y:S05]  /*4ed0*/  BSYNC.RECONVERGENT B3 ;  /* 0x0000000000037941 */ /* 0x001fea0003800200 */
.L_x_546:
[----:B------:R-:W-:Y:S02]  /*4ee0*/  VIADD R24, R24, 0x100 ;  /* 0x0000010018187836 */ /* 0x000fe40000000000 */
[----:B------:R-:W-:Y:S01]  /*4ef0*/  VIADD R13, R13, 0x100 ;  /* 0x000001000d0d7836 */ /* 0x000fe20000000000 */
[----:B------:R-:W-:Y:S06]  /*4f00*/  @P2 BRA `(.L_x_548) ;  /* 0xfffffffc006c2947 */ /* 0x000fec000383ffff */
.L_x_545:
[----:B01----:R-:W-:Y:S05]  /*4f10*/  BSYNC.RECONVERGENT B2 ;  /* 0x0000000000027941 */ /* 0x003fea0003800200 */
.L_x_544:
[----:B------:R-:W-:-:S13]  /*4f20*/  ISETP.GE.U32.AND P0, PT, R20, 0x300, PT ;  /* 0x000003001400780c */ /* 0x000fda0003f06070 */
[----:B------:R-:W-:Y:S05]  /*4f30*/  @!P0 BRA `(.L_x_543) ;  /* 0x0000000400ec8947 */ /* 0x000fea0003800000 */
[----:B------:R-:W0:Y:S01]  /*4f40*/  LDC.64 R6, c[0x0][0x380] ;  /* 0x0000e000ff067b82 */ /* 0x000e220000000a00 */
[----:B------:R-:W-:-:S05]  /*4f50*/  IADD3 R13, PT, PT, R24, R11, RZ ;  /* 0x0000000b180d7210 */ /* 0x000fca0007ffe0ff */
[C---:B------:R-:W-:Y:S02]  /*4f60*/  VIADD R28, R13.reuse, 0x100 ;  /* 0x000001000d1c7836 */ /* 0x040fe40000000000 */
[C---:B------:R-:W-:Y:S02]  /*4f70*/  VIADD R27, R13.reuse, 0x200 ;  /* 0x000002000d1b7836 */ /* 0x040fe40000000000 */
[----:B------:R-:W-:Y:S01]  /*4f80*/  VIADD R26, R13, 0x300 ;  /* 0x000003000d1a7836 */ /* 0x000fe20000000000 */
[----:B0-----:R-:W-:-:S05]  /*4f90*/  IADD3 R10, P0, PT, R6, 0x1000, RZ ;  /* 0x00001000060a7810 */ /* 0x001fca0007f1e0ff */
[----:B------:R-:W-:-:S08]  /*4fa0*/  IMAD.X R11, RZ, RZ, R7, P0 ;  /* 0x000000ffff0b7224 */ /* 0x000fd000000e0607 */
.L_x_557:
[----:B------:R-:W-:-:S05]  /*4fb0*/  IMAD.WIDE R32, R13, 0x8, R10 ;  /* 0x000000080d207825 */ /* 0x000fca00078e020a */
[----:B------:R-:W2:Y:S04]  /*4fc0*/  LDG.E.64 R18, desc[UR10][R32.64+-0x1000] ;  /* 0xfff0000a20127981 */ /* 0x000ea8000c1e1b00 */
[----:B------:R0:W5:Y:S04]  /*4fd0*/  LDG.E.64 R14, desc[UR10][R32.64+-0x800] ;  /* 0xfff8000a200e7981 */ /* 0x000168000c1e1b00 */
        /* <DEDUP_REMOVED lines=27> */
.L_x_550:
[----:B------:R-:W-:Y:S05]  /*5190*/  BSYNC.RECONVERGENT B2 ;  /* 0x0000000000027941 */ /* 0x000fea0003800200 */
.L_x_549:
        /* <DEDUP_REMOVED lines=25> */
.L_x_552:
[----:B------:R-:W-:Y:S05]  /*5330*/  BSYNC.RECONVERGENT B2 ;  /* 0x0000000000027941 */ /* 0x000fea0003800200 */
.L_x_551:
        /* <DEDUP_REMOVED lines=26> */
.L_x_554:
[----:B------:R-:W-:Y:S05]  /*54e0*/  BSYNC.RECONVERGENT B2 ;  /* 0x0000000000027941 */ /* 0x000fea0003800200 */
.L_x_553:
[----:B------:R-:W-:Y:S01]  /*54f0*/  DMUL R8, R16, R16 ;  /* 0x0000001010087228 */ /* 0x000fe20000000000 */
[C---:B------:R-:W-:Y:S01]  /*5500*/  IADD3 R19, P1, PT, R26.reuse, UR6, RZ ;  /* 0x000000061a137c10 */ /* 0x040fe2000ff3e0ff */
[----:B------:R-:W-:Y:S01]  /*5510*/  BSSY.RECONVERGENT B2, `(.L_x_555) ;  /* 0x0000016000027945 */ /* 0x000fe20003800200 */
[----:B------:R-:W-:Y:S01]  /*5520*/  IMAD.MOV.U32 R2, RZ, RZ, R6 ;  /* 0x000000ffff027224 */ /* 0x000fe200078e0006 */
[----:B------:R-:W-:Y:S02]  /*5530*/  MOV R3, R7 ;  /* 0x0000000700037202 */ /* 0x000fe40000000f00 */
[----:B------:R-:W-:Y:S01]  /*5540*/  LEA.HI.X.SX32 R18, R26, UR7, 0x1, P1 ;  /* 0x000000071a127c11 */ /* 0x000fe200088f0eff */
[----:B------:R-:W-:Y:S01]  /*5550*/  IMAD.MOV.U32 R12, RZ, RZ, R19 ;  /* 0x000000ffff0c7224 */ /* 0x000fe200078e0013 */
[----:B------:R-:W-:-:S03]  /*5560*/  DSETP.GEU.AND P0, PT, R8, R14, PT ;  /* 0x0000000e0800722a */ /* 0x000fc60003f0e000 */
        /* <DEDUP_REMOVED lines=16> */
.L_x_556:
[----:B------:R-:W-:Y:S05]  /*5670*/  BSYNC.RECONVERGENT B2 ;  /* 0x0000000000027941 */ /* 0x000fea0003800200 */
.L_x_555:
[----:B------:R-:W-:Y:S02]  /*5680*/  VIADD R24, R24, 0x400 ;  /* 0x0000040018187836 */ /* 0x000fe40000000000 */
[----:B------:R-:W-:Y:S02]  /*5690*/  VIADD R28, R28, 0x400 ;  /* 0x000004001c1c7836 */ /* 0x000fe40000000000 */
[----:B------:R-:W-:Y:S01]  /*56a0*/  VIADD R27, R27, 0x400 ;  /* 0x000004001b1b7836 */ /* 0x000fe20000000000 */
[----:B------:R-:W-:Y:S01]  /*56b0*/  ISETP.GE.AND P0, PT, R24, R25, PT ;  /* 0x000000191800720c */ /* 0x000fe20003f06270 */
[----:B------:R-:W-:Y:S02]  /*56c0*/  VIADD R26, R26, 0x400 ;  /* 0x000004001a1a7836 */ /* 0x000fe40000000000 */
[----:B------:R-:W-:-:S10]  /*56d0*/  VIADD R13, R13, 0x400 ;  /* 0x000004000d0d7836 */ /* 0x000fd40000000000 */
[----:B------:R-:W-:Y:S05]  /*56e0*/  @!P0 BRA `(.L_x_557) ;  /* 0xfffffff800308947 */ /* 0x000fea000383ffff */
.L_x_543:
[----:B01----:R-:W-:Y:S05]  /*56f0*/  BSYNC.RECONVERGENT B1 ;  /* 0x0000000000017941 */ /* 0x003fea0003800200 */
.L_x_536:
        /* <DEDUP_REMOVED lines=34> */
.L_x_559:
[----:B------:R-:W-:Y:S05]  /*5920*/  BSYNC.RECONVERGENT B1 ;  /* 0x0000000000017941 */ /* 0x000fea0003800200 */
.L_x_558:
        /* <DEDUP_REMOVED lines=33> */
.L_x_561:
[----:B------:R-:W-:Y:S05]  /*5b40*/  BSYNC.RECONVERGENT B1 ;  /* 0x0000000000017941 */ /* 0x000fea0003800200 */
.L_x_560:
[----:B------:R-:W-:Y:S01]  /*5b50*/  ISETP.GT.AND P0, PT, R14, 0x1b, PT ;  /* 0x0000001b0e00780c */ /* 0x000fe20003f04270 */
[----:B-1----:R1:W1:Y:S01]  /*5b60*/  SHFL.DOWN PT, R17, R2, 0x4, 0x1f ;  /* 0x08801f0002117f89 */ /* 0x00226200000e0000 */
[----:B------:R-:W-:Y:S01]  /*5b70*/  BSSY.RECONVERGENT B1, `(.L_x_562) ;  /* 0x000001f000017945 */ /* 0x000fe20003800200 */
[----:B--2---:R-:W-:Y:S02]  /*5b80*/  IMAD.MOV.U32 R12, RZ, RZ, R5 ;  /* 0x000000ffff0c7224 */ /* 0x004fe400078e0005 */
[----:B0-----:R0:W2:Y:S01]  /*5b90*/  SHFL.DOWN PT, R16, R3, 0x4, 0x1f ;  /* 0x08801f0003107f89 */ /* 0x0010a200000e0000 */
        /* <DEDUP_REMOVED lines=28> */
.L_x_563:
[----:B------:R-:W-:Y:S05]  /*5d60*/  BSYNC.RECONVERGENT B1 ;  /* 0x0000000000017941 */ /* 0x000fea0003800200 */
.L_x_562:
[----:B------:R-:W-:Y:S01]  /*5d70*/  ISETP.GT.AND P0, PT, R14, 0x17, PT ;  /* 0x000000170e00780c */ /* 0x000fe20003f04270 */
[----:B-1----:R1:W1:Y:S01]  /*5d80*/  SHFL.DOWN PT, R17, R6, 0x8, 0x1f ;  /* 0x09001f0006117f89 */ /* 0x00226200000e0000 */
[----:B------:R-:W-:Y:S01]  /*5d90*/  BSSY.RECONVERGENT B1, `(.L_x_564) ;  /* 0x000001f000017945 */ /* 0x000fe20003800200 */
[----:B0-----:R-:W-:Y:S02]  /*5da0*/  IMAD.MOV.U32 R5, RZ, RZ, R12 ;  /* 0x000000ffff057224 */ /* 0x001fe400078e000c */
[----:B--2---:R0:W2:Y:S01]  /*5db0*/  SHFL.DOWN PT, R16, R7, 0x8, 0x1f ;  /* 0x09001f0007107f89 */ /* 0x0040a200000e0000 */
[----:B------:R-:W-:Y:S02]  /*5dc0*/  IMAD.MOV.U32 R15, RZ, RZ, R13 ;  /* 0x000000ffff0f7224 */ /* 0x000fe400078e000d */
[----:B------:R-:W-:Y:S01]  /*5dd0*/  IMAD.MOV.U32 R8, RZ, RZ, R6 ;  /* 0x000000ffff087224 */ /* 0x000fe200078e0006 */
[----:B----4-:R0:W4:Y:S01]  /*5de0*/  SHFL.DOWN PT, R19, R12, 0x8, 0x1f ;  /* 0x09001f000c137f89 */ /* 0x01012200000e0000 */
[----:B------:R-:W-:-:S03]  /*5df0*/  IMAD.MOV.U32 R9, RZ, RZ, R7 ;  /* 0x000000ffff097224 */ /* 0x000fc600078e0007 */
[----:B---3--:R0:W3:Y:S01]  /*5e00*/  SHFL.DOWN PT, R18, R13, 0x8, 0x1f ;  /* 0x09001f000d127f89 */ /* 0x0080e200000e0000 */
[----:B------:R-:W-:Y:S05]  /*5e10*/  @P0 BRA `(.L_x_565) ;  /* 0x0000000000580947 */ /* 0x000fea0003800000 */
[----:B-1----:R-:W-:Y:S01]  /*5e20*/  IMAD.MOV.U32 R8, RZ, RZ, R17 ;  /* 0x000000ffff087224 */ /* 0x002fe200078e0011 */
[----:B------:R-:W-:Y:S01]  /*5e30*/  DMUL R2, R6, R6 ;  /* 0x0000000606027228 */ /* 0x000fe20000000000 */
[----:B--2---:R-:W-:Y:S02]  /*5e40*/  IMAD.MOV.U32 R9, RZ, RZ, R16 ;  /* 0x000000ffff097224 */ /* 0x004fe400078e0010 */
[----:B----4-:R-:W-:Y:S02]  /*5e50*/  IMAD.MOV.U32 R5, RZ, RZ, R19 ;  /* 0x000000ffff057224 */ /* 0x010fe400078e0013 */
        /* <DEDUP_REMOVED lines=18> */
.L_x_565:
[----:B------:R-:W-:Y:S05]  /*5f80*/  BSYNC.RECONVERGENT B1 ;  /* 0x0000000000017941 */ /* 0x000fea0003800200 */
.L_x_564:
        /* <DEDUP_REMOVED lines=13> */
[----:B--2---:R-:W-:Y:S01]  /*6060*/  IMAD.MOV.U32 R3, RZ, RZ, R16 ;  /* 0x000000ffff037224 */ /* 0x004fe200078e0010 */
[----:B---3--:R-:W-:Y:S01]  /*6070*/  MOV R12, R18 ;  /* 0x00000012000c7202 */ /* 0x008fe20000000f00 */
[----:B0-----:R-:W-:-:S04]  /*6080*/  IMAD.MOV.U32 R13, RZ, RZ, R20 ;  /* 0x000000ffff0d7224 */ /* 0x001fc800078e0014 */
        /* <DEDUP_REMOVED lines=17> */
.L_x_567:
[----:B------:R-:W-:Y:S05]  /*61a0*/  BSYNC.RECONVERGENT B1 ;  /* 0x0000000000017941 */ /* 0x000fea0003800200 */
.L_x_566:
        /* <DEDUP_REMOVED lines=11> */
.L_x_569:
[----:B------:R-:W-:Y:S05]  /*6260*/  BSYNC.RECONVERGENT B1 ;  /* 0x0000000000017941 */ /* 0x000fea0003800200 */
.L_x_568:
        /* <DEDUP_REMOVED lines=34> */
.L_x_571:
[----:B------:R-:W-:Y:S05]  /*6490*/  BSYNC.RECONVERGENT B1 ;  /* 0x0000000000017941 */ /* 0x000fea0003800200 */
.L_x_570:
        /* <DEDUP_REMOVED lines=23> */
.L_x_573:
[----:B------:R-:W-:Y:S05]  /*6610*/  BSYNC.RECONVERGENT B1 ;  /* 0x0000000000017941 */ /* 0x000fea0003800200 */
.L_x_572:
        /* <DEDUP_REMOVED lines=26> */
.L_x_575:
[----:B------:R-:W-:Y:S05]  /*67c0*/  BSYNC.RECONVERGENT B1 ;  /* 0x0000000000017941 */ /* 0x000fea0003800200 */
.L_x_574:
[----:B------:R-:W-:Y:S01]  /*67d0*/  DMUL R6, R10, R10 ;  /* 0x0000000a0a067228 */ /* 0x000fe20000000000 */
[----:B------:R-:W-:Y:S01]  /*67e0*/  BSSY.RECONVERGENT B1, `(.L_x_576) ;  /* 0x0000017000017945 */ /* 0x000fe20003800200 */
[----:B------:R-:W-:Y:S01]  /*67f0*/  DMUL R8, R28, R28 ;  /* 0x0000001c1c087228 */ /* 0x000fe20000000000 */
[----:B------:R-:W-:Y:S01]  /*6800*/  IMAD.MOV.U32 R4, RZ, RZ, R10 ;  /* 0x000000ffff047224 */ /* 0x000fe200078e000a */
[----:B-1----:R-:W-:Y:S01]  /*6810*/  DMUL R2, R22, R22 ;  /* 0x0000001616027228 */ /* 0x002fe20000000000 */
[----:B------:R-:W-:Y:S01]  /*6820*/  MOV R5, R11 ;  /* 0x0000000b00057202 */ /* 0x000fe20000000f00 */
[----:B------:R-:W-:Y:S02]  /*6830*/  IMAD.MOV.U32 R31, RZ, RZ, R20 ;  /* 0x000000ffff1f7224 */ /* 0x000fe400078e0014 */
[----:B------:R-:W-:Y:S02]  /*6840*/  IMAD.MOV.U32 R27, RZ, RZ, R21 ;  /* 0x000000ffff1b7224 */ /* 0x000fe400078e0015 */
        /* <DEDUP_REMOVED lines=16> */
.L_x_577:
[----:B------:R-:W-:Y:S05]  /*6950*/  BSYNC.RECONVERGENT B1 ;  /* 0x0000000000017941 */ /* 0x000fea0003800200 */
.L_x_576:
        /* <DEDUP_REMOVED lines=23> */
.L_x_579:
[----:B------:R-:W-:Y:S05]  /*6ad0*/  BSYNC.RECONVERGENT B1 ;  /* 0x0000000000017941 */ /* 0x000fea0003800200 */
.L_x_578:
        /* <DEDUP_REMOVED lines=23> */
.L_x_581:
[----:B------:R-:W-:Y:S05]  /*6c50*/  BSYNC.RECONVERGENT B1 ;  /* 0x0000000000017941 */ /* 0x000fea0003800200 */
.L_x_580:
        /* <DEDUP_REMOVED lines=21> */
.L_x_497:
[----:B------:R-:W-:Y:S05]  /*6db0*/  BSYNC.RECONVERGENT B0 ;  /* 0x0000000000007941 */ /* 0x000fea0003800200 */
.L_x_464:
[----:B------:R-:W-:Y:S05]  /*6dc0*/  @P1 EXIT ;  /* 0x000000000000194d */ /* 0x000fea0003800000 */
[----:B01----:R-:W0:Y:S02]  /*6dd0*/  LDC.64 R4, c[0x0][0x390] ;  /* 0x0000e400ff047b82 */ /* 0x003e240000000a00 */
[----:B0-----:R-:W-:-:S05]  /*6de0*/  IMAD.WIDE.U32 R4, R0, 0x10, R4 ;  /* 0x0000001000047825 */ /* 0x001fca00078e0004 */
[----:B------:R-:W-:Y:S04]  /*6df0*/  STG.E.64 desc[UR10][R4.64], R2 ;  /* 0x0000000204007986 */ /* 0x000fe8000c101b0a */
[----:B------:R-:W-:Y:S01]  /*6e00*/  STG.E.64 desc[UR10][R4.64+0x8], R12 ;  /* 0x0000080c04007986 */ /* 0x000fe2000c101b0a */
[----:B------:R-:W-:Y:S05]  /*6e10*/  EXIT ;  /* 0x000000000000794d */ /* 0x000fea0003800000 */
.L_x_582:
        /* <DEDUP_REMOVED lines=14> */
.L_x_737:


//--------------------- .text._ZN6thrust24THRUST_300001_SM_1000_NS8cuda_cub4core6detail13_kernel_agentINS1_8__reduce11ReduceAgentINS0_12zip_iteratorIN4cuda3std3__45tupleIJNS0_10device_ptrIdEENS0_17counting_iteratorIlNS0_11use_defaultESF_SF_EEEEEEEPNSB_IJdlEEESJ_iNS1_9__extrema9arg_max_fIdl10comparatorEEEEJSI_SK_iSO_EEEvDpT0_ --------------------------
	.section	.text._ZN6thrust24THRUST_300001_SM_1000_NS8cuda_cub4core6detail13_kernel_agentINS1_8__reduce11ReduceAgentINS0_12zip_iteratorIN4cuda3std3__45tupleIJNS0_10device_ptrIdEENS0_17counting_iteratorIlNS0_11use_defaultESF_SF_EEEEEEEPNSB_IJdlEEESJ_iNS1_9__extrema9arg_max_fIdl10comparatorEEEEJSI_SK_iSO_EEEvDpT0_,"ax",@progbits
	.align	128
        .global         _ZN6thrust24THRUST_300001_SM_1000_NS8cuda_cub4core6detail13_kernel_agentINS1_8__reduce11ReduceAgentINS0_12zip_iteratorIN4cuda3std3__45tupleIJNS0_10device_ptrIdEENS0_17counting_iteratorIlNS0_11use_defaultESF_SF_EEEEEEEPNSB_IJdlEEESJ_iNS1_9__extrema9arg_max_fIdl10comparatorEEEEJSI_SK_iSO_EEEvDpT0_
        .type           _ZN6thrust24THRUST_300001_SM_1000_NS8cuda_cub4core6detail13_kernel_agentINS1_8__reduce11ReduceAgentINS0_12zip_iteratorIN4cuda3std3__45tupleIJNS0_10device_ptrIdEENS0_17counting_iteratorIlNS0_11use_defaultESF_SF_EEEEEEEPNSB_IJdlEEESJ_iNS1_9__extrema9arg_max_fIdl10comparatorEEEEJSI_SK_iSO_EEEvDpT0_,@function
        .size           _ZN6thrust24THRUST_300001_SM_1000_NS8cuda_cub4core6detail13_kernel_agentINS1_8__reduce11ReduceAgentINS0_12zip_iteratorIN4cuda3std3__45tupleIJNS0_10device_ptrIdEENS0_17counting_iteratorIlNS0_11use_defaultESF_SF_EEEEEEEPNSB_IJdlEEESJ_iNS1_9__extrema9arg_max_fIdl10comparatorEEEEJSI_SK_iSO_EEEvDpT0_,(.L_x_738 - _ZN6thrust24THRUST_300001_SM_1000_NS8cuda_cub4core6detail13_kernel_agentINS1_8__reduce11ReduceAgentINS0_12zip_iteratorIN4cuda3std3__45tupleIJNS0_10device_ptrIdEENS0_17counting_iteratorIlNS0_11use_defaultESF_SF_EEEEEEEPNSB_IJdlEEESJ_iNS1_9__extrema9arg_max_fIdl10comparatorEEEEJSI_SK_iSO_EEEvDpT0_)
        .other          _ZN6thrust24THRUST_300001_SM_1000_NS8cuda_cub4core6detail13_kernel_agentINS1_8__reduce11ReduceAgentINS0_12zip_iteratorIN4cuda3std3__45tupleIJNS0_10device_ptrIdEENS0_17counting_iteratorIlNS0_11use_defaultESF_SF_EEEEEEEPNSB_IJdlEEESJ_iNS1_9__extrema9arg_max_fIdl10comparatorEEEEJSI_SK_iSO_EEEvDpT0_,@"STO_CUDA_ENTRY STV_DEFAULT"
_ZN6thrust24THRUST_300001_SM_1000_NS8cuda_cub4core6detail13_kernel_agentINS1_8__reduce11ReduceAgentINS0_12zip_iteratorIN4cuda3std3__45tupleIJNS0_10device_ptrIdEENS0_17counting_iteratorIlNS0_11use_defaultESF_SF_EEEEEEEPNSB_IJdlEEESJ_iNS1_9__extrema9arg_max_fIdl10comparatorEEEEJSI_SK_iSO_EEEvDpT0_:
.text._ZN6thrust24THRUST_300001_SM_1000_NS8cuda_cub4core6detail13_kernel_agentINS1_8__reduce11ReduceAgentINS0_12zip_iteratorIN4cuda3std3__45tupleIJNS0_10device_ptrIdEENS0_17counting_iteratorIlNS0_11use_defaultESF_SF_EEEEEEEPNSB_IJdlEEESJ_iNS1_9__extrema9arg_max_fIdl10comparatorEEEEJSI_SK_iSO_EEEvDpT0_:
        /* <DEDUP_REMOVED lines=24> */
.L_x_586:
[----:B0-----:R-:W-:Y:S05]  /*0180*/  BSYNC.RECONVERGENT B1 ;  /* 0x0000000000017941 */ /* 0x001fea0003800200 */
.L_x_585:
        /* <DEDUP_REMOVED lines=19> */
.L_x_593:
        /* <DEDUP_REMOVED lines=33> */
.L_x_592:
[----:B------:R-:W-:Y:S05]  /*04d0*/  BSYNC.RECONVERGENT B3 ;  /* 0x0000000000037941 */ /* 0x000fea0003800200 */
.L_x_591:
[----:B------:R-:W-:Y:S01]  /*04e0*/  IADD3 R15, P0, PT, R15, 0x100, RZ ;  /* 0x000001000f0f7810 */ /* 0x000fe20007f1e0ff */
[----:B------:R-:W-:Y:S02]  /*04f0*/  VIADD R2, R2, 0x100 ;  /* 0x0000010002027836 */ /* 0x000fe40000000000 */
[----:B------:R-:W-:Y:S02]  /*0500*/  IMAD.X R14, RZ, RZ, R14, P3 ;  /* 0x000000ffff0e7224 */ /* 0x000fe400018e060e */
[----:B------:R-:W-:Y:S01]  /*0510*/  IMAD.X R16, RZ, RZ, R16, P0 ;  /* 0x000000ffff107224 */ /* 0x000fe200000e0610 */
[----:B------:R-:W-:Y:S07]  /*0520*/  @P2 BRA `(.L_x_593) ;  /* 0xfffffffc00642947 */ /* 0x000fee000383ffff */
.L_x_590:
[----:B------:R-:W-:Y:S05]  /*0530*/  BSYNC.RECONVERGENT B2 ;  /* 0x0000000000027941 */ /* 0x000fea0003800200 */
.L_x_589:
[----:B------:R-:W-:-:S13]  /*0540*/  ISETP.GE.U32.AND P0, PT, R3, 0x300, PT ;  /* 0x000003000300780c */ /* 0x000fda0003f06070 */
[----:B------:R-:W-:Y:S05]  /*0550*/  @!P0 BRA `(.L_x_588) ;  /* 0x0000000400dc8947 */ /* 0x000fea0003800000 */
[----:B------:R-:W0:Y:S01]  /*0560*/  LDC.64 R12, c[0x0][0x380] ;  /* 0x0000e000ff0c7b82 */ /* 0x000e220000000a00 */
[----:B------:R-:W-:-:S07]  /*0570*/  VIADD R16, R2, 0x200 ;  /* 0x0000020002107836 */ /* 0x000fce0000000000 */
[----:B------:R-:W1:Y:S02]  /*0580*/  LDC.64 R10, c[0x0][0x388] ;  /* 0x0000e200ff0a7b82 */ /* 0x000e640000000a00 */
.L_x_602:
        /* <DEDUP_REMOVED lines=31> */
.L_x_595:
[----:B------:R-:W-:Y:S05]  /*0780*/  BSYNC.RECONVERGENT B2 ;  /* 0x0000000000027941 */ /* 0x000fea0003800200 */
.L_x_594:
[----:B-----5:R-:W-:Y:S01]  /*0790*/  DMUL R22, R8, R8 ;  /* 0x0000000808167228 */ /* 0x020fe20000000000 */
        /* <DEDUP_REMOVED lines=25> */
.L_x_597:
[----:B------:R-:W-:Y:S05]  /*0930*/  BSYNC.RECONVERGENT B2 ;  /* 0x0000000000027941 */ /* 0x000fea0003800200 */
.L_x_596:
        /* <DEDUP_REMOVED lines=25> */
.L_x_599:
[----:B------:R-:W-:Y:S05]  /*0ad0*/  BSYNC.RECONVERGENT B2 ;  /* 0x0000000000027941 */ /* 0x000fea0003800200 */
.L_x_598:
        /* <DEDUP_REMOVED lines=26> */
.L_x_601:
[----:B------:R-:W-:Y:S05]  /*0c80*/  BSYNC.RECONVERGENT B2 ;  /* 0x0000000000027941 */ /* 0x000fea0003800200 */
.L_x_600:
[C---:B------:R-:W-:Y:S02]  /*0c90*/  VIADD R2, R16.reuse, 0x200 ;  /* 0x0000020010027836 */ /* 0x040fe40000000000 */
[----:B------:R-:W-:-:S03]  /*0ca0*/  VIADD R16, R16, 0x400 ;  /* 0x0000040010107836 */ /* 0x000fc60000000000 */
[----:B------:R-:W-:-:S13]  /*0cb0*/  ISETP.GE.AND P0, PT, R2, UR5, PT ;  /* 0x0000000502007c0c */ /* 0x000fda000bf06270 */
[----:B------:R-:W-:Y:S05]  /*0cc0*/  @!P0 BRA `(.L_x_602) ;  /* 0xfffffff800308947 */ /* 0x000fea000383ffff */
.L_x_588:
[----:B------:R-:W-:Y:S05]  /*0cd0*/  BSYNC.RECONVERGENT B1 ;  /* 0x0000000000017941 */ /* 0x000fea0003800200 */
.L_x_587:
[----:B------:R-:W0:Y:S02]  /*0ce0*/  LDCU UR6, c[0x0][0x398] ;  /* 0x00007300ff0677ac */ /* 0x000e240008000800 */
[----:B0-----:R-:W-:-:S09]  /*0cf0*/  UISETP.GE.AND UP0, UPT, UR6, 0x100, UPT ;  /* 0x000001000600788c */ /* 0x001fd2000bf06270 */
[----:B------:R-:W-:Y:S05]  /*0d00*/  BRA.U !UP0, `(.L_x_603) ;  /* 0x0000001508b07547 */ /* 0x000fea000b800000 */
        /* <DEDUP_REMOVED lines=34> */
.L_x_605:
[----:B------:R-:W-:Y:S05]  /*0f30*/  BSYNC.RECONVERGENT B1 ;  /* 0x0000000000017941 */ /* 0x000fea0003800200 */
.L_x_604:
        /* <DEDUP_REMOVED lines=33> */
.L_x_607:
[----:B------:R-:W-:Y:S05]  /*1150*/  BSYNC.RECONVERGENT B1 ;  /* 0x0000000000017941 */ /* 0x000fea0003800200 */
.L_x_606:
        /* <DEDUP_REMOVED lines=33> */
.L_x_609:
[----:B------:R-:W-:Y:S05]  /*1370*/  BSYNC.RECONVERGENT B1 ;  /* 0x0000000000017941 */ /* 0x000fea0003800200 */
.L_x_608:
        /* <DEDUP_REMOVED lines=33> */
.L_x_611:
[----:B------:R-:W-:Y:S05]  /*1590*/  BSYNC.RECONVERGENT B1 ;  /* 0x0000000000017941 */ /* 0x000fea0003800200 */
.L_x_610:
        /* <DEDUP_REMOVED lines=33> */
.L_x_613:
[----:B------:R-:W-:Y:S05]  /*17b0*/  BSYNC.RECONVERGENT B1 ;  /* 0x0000000000017941 */ /* 0x000fea0003800200 */
.L_x_612:
        /* <DEDUP_REMOVED lines=11> */
.L_x_615:
[----:B------:R-:W-:Y:S05]  /*1870*/  BSYNC.RECONVERGENT B1 ;  /* 0x0000000000017941 */ /* 0x000fea0003800200 */
.L_x_614:
        /* <DEDUP_REMOVED lines=32> */
.L_x_618:
[----:B------:R-:W-:Y:S05]  /*1a80*/  BSYNC.RECONVERGENT B1 ;  /* 0x0000000000017941 */ /* 0x000fea0003800200 */
.L_x_617:
        /* <DEDUP_REMOVED lines=24> */
.L_x_620:
[----:B------:R-:W-:Y:S05]  /*1c10*/  BSYNC.RECONVERGENT B1 ;  /* 0x0000000000017941 */ /* 0x000fea0003800200 */
.L_x_619:
        /* <DEDUP_REMOVED lines=24> */
.L_x_622:
[----:B------:R-:W-:Y:S05]  /*1da0*/  BSYNC.RECONVERGENT B1 ;  /* 0x0000000000017941 */ /* 0x000fea0003800200 */
.L_x_621:
[----:B------:R0:W1:Y:S01]  /*1db0*/  LDS.128 R8, [R0+0x60] ;  /* 0x0000600000087984 */ /* 0x0000620000000c00 */
[----:B------:R-:W-:Y:S01]  /*1dc0*/  DMUL R12, R14, R14 ;  /* 0x0000000e0e0c7228 */ /* 0x000fe20000000000 */
[----:B------:R-:W-:Y:S01]  /*1dd0*/  BSSY.RECONVERGENT B1, `(.L_x_623) ;  /* 0x0000016000017945 */ /* 0x000fe20003800200 */
[----:B------:R-:W-:Y:S01]  /*1de0*/  DMUL R26, R16, R16 ;  /* 0x00000010101a7228 */ /* 0x000fe20000000000 */
[----:B------:R-:W-:Y:S01]  /*1df0*/  IMAD.MOV.U32 R2, RZ, RZ, R14 ;  /* 0x000000ffff027224 */ /* 0x000fe200078e000e */
[----:B--2---:R-:W-:Y:S01]  /*1e00*/  MOV R23, R5 ;  /* 0x0000000500177202 */ /* 0x004fe20000000f00 */
[----:B------:R-:W-:Y:S02]  /*1e10*/  IMAD.MOV.U32 R3, RZ, RZ, R15 ;  /* 0x000000ffff037224 */ /* 0x000fe400078e000f */
        /* <DEDUP_REMOVED lines=17> */
.L_x_624:
[----:B------:R-:W-:Y:S05]  /*1f30*/  BSYNC.RECONVERGENT B1 ;  /* 0x0000000000017941 */ /* 0x000fea0003800200 */
.L_x_623:
        /* <DEDUP_REMOVED lines=25> */
.L_x_626:
[----:B------:R-:W-:Y:S05]  /*20d0*/  BSYNC.RECONVERGENT B1 ;  /* 0x0000000000017941 */ /* 0x000fea0003800200 */
.L_x_625:
        /* <DEDUP_REMOVED lines=24> */
.L_x_628:
[----:B------:R-:W-:Y:S05]  /*2260*/  BSYNC.RECONVERGENT B1 ;  /* 0x0000000000017941 */ /* 0x000fea0003800200 */
.L_x_627:
[----:B------:R-:W-:Y:S01]  /*2270*/  DMUL R10, R8, R8 ;  /* 0x00000008080a7228 */ /* 0x000fe20000000000 */
[----:B------:R-:W-:Y:S01]  /*2280*/  IMAD.MOV.U32 R2, RZ, RZ, R14 ;  /* 0x000000ffff027224 */ /* 0x000fe200078e000e */
[----:B------:R-:W-:Y:S01]  /*2290*/  MOV R3, R15 ;  /* 0x0000000f00037202 */ /* 0x000fe20000000f00 */
[----:B--2---:R-:W-:Y:S02]  /*22a0*/  IMAD.MOV.U32 R12, RZ, RZ, R4 ;  /* 0x000000ffff0c7224 */ /* 0x004fe400078e0004 */
        /* <DEDUP_REMOVED lines=18> */
.L_x_603:
[----:B------:R-:W0:Y:S01]  /*23d0*/  S2R R4, SR_LANEID ;  /* 0x0000000000047919 */ /* 0x000e220000000000 */
[----:B------:R-:W-:Y:S01]  /*23e0*/  LOP3.LUT R2, R0, 0x3e0, RZ, 0xc0, !PT ;  /* 0x000003e000027812 */ /* 0x000fe200078ec0ff */
[----:B------:R-:W-:Y:S01]  /*23f0*/  BSSY.RECONVERGENT B1, `(.L_x_629) ;  /* 0x0000026000017945 */ /* 0x000fe20003800200 */
[----:B------:R-:W-:Y:S02]  /*2400*/  IMAD.MOV.U32 R12, RZ, RZ, R26 ;  /* 0x000000ffff0c7224 */ /* 0x000fe400078e001a */
        /* <DEDUP_REMOVED lines=36> */
.L_x_630:
[----:B------:R-:W-:Y:S05]  /*2650*/  BSYNC.RECONVERGENT B1 ;  /* 0x0000000000017941 */ /* 0x000fea0003800200 */
.L_x_629:
[----:B------:R-:W-:Y:S01]  /*2660*/  IADD3 R6, PT, PT, R4, 0x2, RZ ;  /* 0x0000000204067810 */ /* 0x000fe20007ffe0ff */
[----:B--2---:R1:W2:Y:S01]  /*2670*/  SHFL.DOWN PT, R11, R2, 0x2, R5 ;  /* 0x08400000020b7989 */ /* 0x0042a200000e0005 */
[----:B------:R-:W-:Y:S01]  /*2680*/  BSSY.RECONVERGENT B1, `(.L_x_631) ;  /* 0x0000020000017945 */ /* 0x000fe20003800200 */
[----:B------:R-:W-:Y:S01]  /*2690*/  IMAD.MOV.U32 R18, RZ, RZ, R12 ;  /* 0x000000ffff127224 */ /* 0x000fe200078e000c */
        /* <DEDUP_REMOVED lines=30> */
.L_x_632:
[----:B------:R-:W-:Y:S05]  /*2880*/  BSYNC.RECONVERGENT B1 ;  /* 0x0000000000017941 */ /* 0x000fea0003800200 */
.L_x_631:
        /* <DEDUP_REMOVED lines=14> */
[----:B0-----:R-:W-:Y:S01]  /*2970*/  IMAD.MOV.U32 R3, RZ, RZ, R15 ;  /* 0x000000ffff037224 */ /* 0x001fe200078e000f */
[----:B------:R-:W-:Y:S01]  /*2980*/  MOV R12, R19 ;  /* 0x00000013000c7202 */ /* 0x000fe20000000f00 */
[----:B----4-:R-:W-:-:S04]  /*2990*/  IMAD.MOV.U32 R14, RZ, RZ, R17 ;  /* 0x000000ffff0e7224 */ /* 0x010fc800078e0011 */
        /* <DEDUP_REMOVED lines=17> */
.L_x_634:
[----:B------:R-:W-:Y:S05]  /*2ab0*/  BSYNC.RECONVERGENT B1 ;  /* 0x0000000000017941 */ /* 0x000fea0003800200 */
.L_x_633:
        /* <DEDUP_REMOVED lines=34> */
.L_x_636:
[----:B------:R-:W-:Y:S05]  /*2ce0*/  BSYNC.RECONVERGENT B1 ;  /* 0x0000000000017941 */ /* 0x000fea0003800200 */
.L_x_635:
[----:B-1----:R-:W-:Y:S01]  /*2cf0*/  VIADD R2, R4, 0x10 ;  /* 0x0000001004027836 */ /* 0x002fe20000000000 */
[----:B------:R1:W0:Y:S01]  /*2d00*/  SHFL.DOWN PT, R9, R6, 0x10, R5 ;  /* 0x0a00000006097989 */ /* 0x00022200000e0005 */
[----:B------:R-:W-:Y:S01]  /*2d10*/  BSSY.RECONVERGENT B1, `(.L_x_637) ;  /* 0x0000020000017945 */ /* 0x000fe20003800200 */
[----:B--2---:R-:W-:Y:S02]  /*2d20*/  IMAD.MOV.U32 R12, RZ, RZ, R8 ;  /* 0x000000ffff0c7224 */ /* 0x004fe400078e0008 */
[----:B------:R-:W-:Y:S01]  /*2d30*/  ISETP.GT.AND P0, PT, R2, R5, PT ;  /* 0x000000050200720c */ /* 0x000fe20003f04270 */
[----:B------:R1:W2:Y:S01]  /*2d40*/  SHFL.DOWN PT, R11, R7, 0x10, R5 ;  /* 0x0a000000070b7989 */ /* 0x0002a200000e0005 */
[----:B---3--:R-:W-:Y:S01]  /*2d50*/  IMAD.MOV.U32 R13, RZ, RZ, R10 ;  /* 0x000000ffff0d7224 */ /* 0x008fe200078e000a */
[----:B------:R-:W-:Y:S01]  /*2d60*/  MOV R2, R6 ;  /* 0x0000000600027202 */ /* 0x000fe20000000f00 */
[----:B------:R-:W-:Y:S01]  /*2d70*/  IMAD.MOV.U32 R3, RZ, RZ, R7 ;  /* 0x000000ffff037224 */ /* 0x000fe200078e0007 */
[----:B------:R1:W3:Y:S04]  /*2d80*/  SHFL.DOWN PT, R19, R8, 0x10, R5 ;  /* 0x0a00000008137989 */ /* 0x0002e800000e0005 */
        /* <DEDUP_REMOVED lines=24> */
.L_x_638:
[----:B------:R-:W-:Y:S05]  /*2f10*/  BSYNC.RECONVERGENT B1 ;  /* 0x0000000000017941 */ /* 0x000fea0003800200 */
.L_x_637:
        /* <DEDUP_REMOVED lines=11> */
.L_x_640:
[----:B------:R-:W-:Y:S05]  /*2fd0*/  BSYNC.RECONVERGENT B1 ;  /* 0x0000000000017941 */ /* 0x000fea0003800200 */
.L_x_639:
        /* <DEDUP_REMOVED lines=37> */
.L_x_642:
[----:B------:R-:W-:Y:S05]  /*3230*/  BSYNC.RECONVERGENT B1 ;  /* 0x0000000000017941 */ /* 0x000fea0003800200 */
.L_x_641:
        /* <DEDUP_REMOVED lines=34> */
.L_x_644:
[----:B------:R-:W-:Y:S05]  /*3460*/  BSYNC.RECONVERGENT B1 ;  /* 0x0000000000017941 */ /* 0x000fea0003800200 */
.L_x_643:
        /* <DEDUP_REMOVED lines=34> */
.L_x_646:
[----:B------:R-:W-:Y:S05]  /*3690*/  BSYNC.RECONVERGENT B1 ;  /* 0x0000000000017941 */ /* 0x000fea0003800200 */
.L_x_645:
        /* <DEDUP_REMOVED lines=34> */
.L_x_648:
[----:B------:R-:W-:Y:S05]  /*38c0*/  BSYNC.RECONVERGENT B1 ;  /* 0x0000000000017941 */ /* 0x000fea0003800200 */
.L_x_647:
        /* <DEDUP_REMOVED lines=14> */
[----:B------:R-:W-:Y:S01]  /*39b0*/  MOV R2, R8 ;  /* 0x0000000800027202 */ /* 0x000fe20000000f00 */
[----:B------:R-:W-:Y:S02]  /*39c0*/  IMAD.MOV.U32 R3, RZ, RZ, R9 ;  /* 0x000000ffff037224 */ /* 0x000fe400078e0009 */
[----:B-1----:R-:W-:Y:S02]  /*39d0*/  IMAD.MOV.U32 R15, RZ, RZ, R16 ;  /* 0x000000ffff0f7224 */ /* 0x002fe400078e0010 */
        /* <DEDUP_REMOVED lines=17> */
.L_x_650:
[----:B------:R-:W-:Y:S05]  /*3af0*/  BSYNC.RECONVERGENT B1 ;  /* 0x0000000000017941 */ /* 0x000fea0003800200 */
.L_x_649:
        /* <DEDUP_REMOVED lines=34> */
.L_x_652:
[----:B------:R-:W-:Y:S05]  /*3d20*/  BSYNC.RECONVERGENT B1 ;  /* 0x0000000000017941 */ /* 0x000fea0003800200 */
.L_x_651:
        /* <DEDUP_REMOVED lines=34> */
.L_x_584:
[----:B------:R-:W1:Y:S01]  /*3f50*/  S2R R24, SR_TID.X ;  /* 0x0000000000187919 */ /* 0x000e620000002100 */
[----:B------:R-:W1:Y:S01]  /*3f60*/  LDC.64 R14, c[0x0][0x380] ;  /* 0x0000e000ff0e7b82 */ /* 0x000e620000000a00 */
[----:B------:R-:W2:Y:S01]  /*3f70*/  LDCU.64 UR6, c[0x0][0x388] ;  /* 0x00007100ff0677ac */ /* 0x000ea20008000a00 */
[----:B-1----:R-:W-:-:S05]  /*3f80*/  IMAD.WIDE.U32 R14, R24, 0x8, R14 ;  /* 0x00000008180e7825 */ /* 0x002fca00078e000e */
[----:B0-----:R-:W3:Y:S04]  /*3f90*/  LDG.E.64 R4, desc[UR8][R14.64] ;  /* 0x000000080e047981 */ /* 0x001ee8000c1e1b00 */
[----:B------:R-:W4:Y:S04]  /*3fa0*/  LDG.E.64 R6, desc[UR8][R14.64+0x800] ;  /* 0x000800080e067981 */ /* 0x000f28000c1e1b00 */
[----:B------:R-:W5:Y:S04]  /*3fb0*/  LDG.E.64 R8, desc[UR8][R14.64+0x1000] ;  /* 0x001000080e087981 */ /* 0x000f68000c1e1b00 */
[----:B------:R-:W5:Y:S04]  /*3fc0*/  LDG.E.64 R2, desc[UR8][R14.64+0x1800] ;  /* 0x001800080e027981 */ /* 0x000f68000c1e1b00 */
[----:B------:R-:W5:Y:S01]  /*3fd0*/  LDG.E.64 R10, desc[UR8][R14.64+0x2000] ;  /* 0x002000080e0a7981 */ /* 0x000f62000c1e1b00 */
[----:B------:R-:W-:Y:S01]  /*3fe0*/  LOP3.LUT R0, R24, 0x400, RZ, 0xfc, !PT ;  /* 0x0000040018007812 */ /* 0x000fe200078efcff */
[----:B------:R-:W-:Y:S03]  /*3ff0*/  BSSY.RECONVERGENT B1, `(.L_x_653) ;  /* 0x0000023000017945 */ /* 0x000fe60003800200 */
[----:B--2---:R-:W-:-:S05]  /*4000*/  IADD3 R18, P4, PT, R0, UR6, RZ ;  /* 0x0000000600127c10 */ /* 0x004fca000ff9e0ff */
[----:B------:R-:W-:Y:S01]  /*4010*/  IMAD.X R19, RZ, RZ, UR7, P4 ;  /* 0x00000007ff137e24 */ /* 0x000fe2000a0e06ff */
[----:B---3--:R-:W-:Y:S02]  /*4020*/  DMUL R12, R4, R4 ;  /* 0x00000004040c7228 */ /* 0x008fe40000000000 */
[----:B----4-:R-:W-:-:S08]  /*4030*/  DMUL R16, R6, R6 ;  /* 0x0000000606107228 */ /* 0x010fd00000000000 */
[----:B------:R-:W-:-:S06]  /*4040*/  DSETP.GEU.AND P0, PT, R12, R16, PT ;  /* 0x000000100c00722a */ /* 0x000fcc0003f0e000 */
[----:B------:R-:W-:Y:S02]  /*4050*/  FSEL R12, R4, R6, P0 ;  /* 0x00000006040c7208 */ /* 0x000fe40000000000 */
[----:B------:R-:W-:Y:S01]  /*4060*/  FSEL R13, R5, R7, P0 ;  /* 0x00000007050d7208 */ /* 0x000fe20000000000 */
[----:B-----5:R-:W-:-:S05]  /*4070*/  DMUL R6, R8, R8 ;  /* 0x0000000808067228 */ /* 0x020fca0000000000 */
[----:B------:R-:W-:-:S08]  /*4080*/  DMUL R4, R12, R12 ;  /* 0x0000000c0c047228 */ /* 0x000fd00000000000 */
[----:B------:R-:W-:Y:S02]  /*4090*/  DSETP.GEU.AND P1, PT, R4, R6, PT ;  /* 0x000000060400722a */ /* 0x000fe40003f2e000 */
[----:B------:R-:W-:-:S04]  /*40a0*/  DMUL R6, R2, R2 ;  /* 0x0000000202067228 */ /* 0x000fc80000000000 */
[----:B------:R-:W-:Y:S02]  /*40b0*/  FSEL R8, R12, R8, P1 ;  /* 0x000000080c087208 */ /* 0x000fe40000800000 */
[----:B------:R-:W-:Y:S01]  /*40c0*/  FSEL R9, R13, R9, P1 ;  /* 0x000000090d097208 */ /* 0x000fe20000800000 */
[----:B------:R-:W-:-:S05]  /*40d0*/  VIADD R13, R24, 0x100 ;  /* 0x00000100180d7836 */ /* 0x000fca0000000000 */
[----:B------:R-:W-:-:S08]  /*40e0*/  DMUL R4, R8, R8 ;  /* 0x0000000808047228 */ /* 0x000fd00000000000 */
[----:B------:R-:W-:Y:S02]  /*40f0*/  DSETP.GEU.AND P2, PT, R4, R6, PT ;  /* 0x000000060400722a */ /* 0x000fe40003f4e000 */
[----:B------:R-:W-:-:S04]  /*4100*/  DMUL R4, R10, R10 ;  /* 0x0000000a0a047228 */ /* 0x000fc80000000000 */
[----:B------:R-:W-:Y:S02]  /*4110*/  FSEL R6, R8, R2, P2 ;  /* 0x0000000208067208 */ /* 0x000fe40001000000 */
[----:B------:R-:W-:Y:S01]  /*4120*/  FSEL R7, R9, R3, P2 ;  /* 0x0000000309077208 */ /* 0x000fe20001000000 */
[C---:B------:R-:W-:Y:S01]  /*4130*/  VIADD R9, R24.reuse, 0x200 ;  /* 0x0000020018097836 */ /* 0x040fe20000000000 */
[----:B------:R-:W-:-:S04]  /*4140*/  @P1 SEL R9, R24, R13, P0 ;  /* 0x0000000d18091207 */ /* 0x000fc80000000000 */
[----:B------:R-:W-:Y:S01]  /*4150*/  DMUL R2, R6, R6 ;  /* 0x0000000606027228 */ /* 0x000fe20000000000 */
[----:B------:R-:W-:-:S07]  /*4160*/  @!P2 VIADD R9, R24, 0x300 ;  /* 0x000003001809a836 */ /* 0x000fce0000000000 */
        /* <DEDUP_REMOVED lines=11> */
.L_x_654:
[----:B------:R-:W-:Y:S05]  /*4220*/  BSYNC.RECONVERGENT B1 ;  /* 0x0000000000017941 */ /* 0x000fea0003800200 */
.L_x_653:
[----:B------:R-:W-:Y:S01]  /*4230*/  UISETP.GE.U32.AND UP0, UPT, UR4, 0xa00, UPT ;  /* 0x00000a000400788c */ /* 0x000fe2000bf06070 */
[----:B------:R-:W-:-:S08]  /*4240*/  IMAD.MOV.U32 R3, RZ, RZ, 0x500 ;  /* 0x00000500ff037424 */ /* 0x000fd000078e00ff */
[----:B------:R-:W-:Y:S05]  /*4250*/  BRA.U !UP0, `(.L_x_655) ;  /* 0x00000005086c7547 */ /* 0x000fea000b800000 */
[----:B------:R-:W-:Y:S01]  /*4260*/  IMAD.MOV.U32 R16, RZ, RZ, R10 ;  /* 0x000000ffff107224 */ /* 0x000fe200078e000a */
[----:B------:R-:W0:Y:S01]  /*4270*/  LDCU UR4, c[0x0][0x398] ;  /* 0x00007300ff0477ac */ /* 0x000e220008000800 */
[----:B------:R-:W-:Y:S02]  /*4280*/  IMAD.MOV.U32 R17, RZ, RZ, R11 ;  /* 0x000000ffff117224 */ /* 0x000fe400078e000b */
[----:B------:R-:W-:Y:S01]  /*4290*/  IMAD.MOV.U32 R25, RZ, RZ, 0x500 ;  /* 0x00000500ff197424 */ /* 0x000fe200078e00ff */
[----:B------:R-:W1:Y:S01]  /*42a0*/  LDCU.64 UR6, c[0x0][0x388] ;  /* 0x00007100ff0677ac */ /* 0x000e620008000a00 */
[----:B------:R-:W-:-:S05]  /*42b0*/  NOP ;  /* 0x0000000000007918 */ /* 0x000fca0000000000 */
.L_x_656:
[----:B------:R-:W-:-:S05]  /*42c0*/  IMAD.WIDE.U32 R28, R25, 0x8, R14 ;  /* 0x00000008191c7825 */ /* 0x000fca00078e000e */
[----:B------:R-:W2:Y:S04]  /*42d0*/  LDG.E.64 R12, desc[UR8][R28.64] ;  /* 0x000000081c0c7981 */ /* 0x000ea8000c1e1b00 */
[----:B------:R-:W3:Y:S04]  /*42e0*/  LDG.E.64 R8, desc[UR8][R28.64+0x800] ;  /* 0x000800081c087981 */ /* 0x000ee8000c1e1b00 */
[----:B------:R-:W4:Y:S04]  /*42f0*/  LDG.E.64 R6, desc[UR8][R28.64+0x1000] ;  /* 0x001000081c067981 */ /* 0x000f28000c1e1b00 */
[----:B------:R-:W5:Y:S04]  /*4300*/  LDG.E.64 R4, desc[UR8][R28.64+0x1800] ;  /* 0x001800081c047981 */ /* 0x000f68000c1e1b00 */
[----:B------:R-:W5:Y:S01]  /*4310*/  LDG.E.64 R10, desc[UR8][R28.64+0x2000] ;  /* 0x002000081c0a7981 */ /* 0x000f62000c1e1b00 */
[----:B------:R-:W-:Y:S01]  /*4320*/  DMUL R20, R16, R16 ;  /* 0x0000001010147228 */ /* 0x000fe20000000000 */
[----:B-1----:R-:W-:-:S04]  /*4330*/  IADD3 R2, P0, P1, R24, UR6, R25 ;  /* 0x0000000618027c10 */ /* 0x002fc8000f91e019 */
[----:B------:R-:W-:Y:S01]  /*4340*/  IADD3.X R26, PT, PT, RZ, UR7, RZ, P0, P1 ;  /* 0x00000007ff1a7c10 */ /* 0x000fe200087e24ff */
[----:B------:R-:W-:-:S03]  /*4350*/  IMAD.MOV.U32 R3, RZ, RZ, R2 ;  /* 0x000000ffff037224 */ /* 0x000fc600078e0002 */
[----:B------:R-:W-:Y:S01]  /*4360*/  MOV R0, R26 ;  /* 0x0000001a00007202 */ /* 0x000fe20000000f00 */
[----:B--2---:R-:W-:-:S08]  /*4370*/  DMUL R22, R12, R12 ;  /* 0x0000000c0c167228 */ /* 0x004fd00000000000 */
[----:B------:R-:W-:-:S14]  /*4380*/  DSETP.GEU.AND P2, PT, R20, R22, PT ;  /* 0x000000161400722a */ /* 0x000fdc0003f4e000 */
[----:B------:R-:W-:-:S04]  /*4390*/  @P2 ISETP.GE.U32.AND P0, PT, R18, R3, PT ;  /* 0x000000031200220c */ /* 0x000fc80003f06070 */
[----:B------:R-:W-:-:S13]  /*43a0*/  @P2 ISETP.GE.AND.EX P0, PT, R19, R0, PT, P0 ;  /* 0x000000001300220c */ /* 0x000fda0003f06300 */
[----:B------:R-:W-:-:S06]  /*43b0*/  @P2 DSETP.LT.OR P0, PT, R22, R20, !P0 ;  /* 0x000000141600222a */ /* 0x000fcc0004701400 */
[----:B------:R-:W-:Y:S02]  /*43c0*/  @P2 FSEL R21, R17, R13, P0 ;  /* 0x0000000d11152208 */ /* 0x000fe40000000000 */
[----:B------:R-:W-:Y:S01]  /*43d0*/  @P2 FSEL R20, R16, R12, P0 ;  /* 0x0000000c10142208 */ /* 0x000fe20000000000 */
[----:B---3--:R-:W-:Y:S01]  /*43e0*/  DMUL R16, R8, R8 ;  /* 0x0000000808107228 */ /* 0x008fe20000000000 */
[----:B------:R-:W-:Y:S01]  /*43f0*/  @P2 SEL R3, R18, R3, P0 ;  /* 0x0000000312032207 */ /* 0x000fe20000000000 */
[----:B------:R-:W-:Y:S01]  /*4400*/  @P2 IMAD.MOV.U32 R13, RZ, RZ, R21 ;  /* 0x000000ffff0d2224 */ /* 0x000fe200078e0015 */
[----:B------:R-:W-:Y:S01]  /*4410*/  IADD3 R18, P3, PT, R2, 0x100, RZ ;  /* 0x0000010002127810 */ /* 0x000fe20007f7e0ff */
[----:B------:R-:W-:Y:S01]  /*4420*/  @P2 IMAD.MOV.U32 R12, RZ, RZ, R20 ;  /* 0x000000ffff0c2224 */ /* 0x000fe200078e0014 */
[----:B------:R-:W-:-:S03]  /*4430*/  @P2 SEL R0, R19, R0, P0 ;  /* 0x0000000013002207 */ /* 0x000fc60000000000 */
[----:B------:R-:W-:Y:S02]  /*4440*/  IMAD.X R19, RZ, RZ, R26, P3 ;  /* 0x000000ffff137224 */ /* 0x000fe400018e061a */
[----:B------:R-:W-:-:S08]  /*4450*/  DMUL R20, R12, R12 ;  /* 0x0000000c0c147228 */ /* 0x000fd00000000000 */
[----:B------:R-:W-:-:S14]  /*4460*/  DSETP.GEU.AND P1, PT, R20, R16, PT ;  /* 0x000000101400722a */ /* 0x000fdc0003f2e000 */
[----:B------:R-:W-:-:S04]  /*4470*/  @P1 ISETP.GE.U32.AND P0, PT, R3, R18, PT ;  /* 0x000000120300120c */ /* 0x000fc80003f06070 */
[----:B------:R-:W-:-:S13]  /*4480*/  @P1 ISETP.GE.AND.EX P0, PT, R0, R19, PT, P0 ;  /* 0x000000130000120c */ /* 0x000fda0003f06300 */
[----:B------:R-:W-:Y:S02]  /*4490*/  @P1 DSETP.LT.OR P0, PT, R16, R20, !P0 ;  /* 0x000000141000122a */ /* 0x000fe40004701400 */
[----:B----4-:R-:W-:-:S04]  /*44a0*/  DMUL R16, R6, R6 ;  /* 0x0000000606107228 */ /* 0x010fc80000000000 */
        /* <DEDUP_REMOVED lines=12> */
[----:B------:R-:W-:Y:S01]  /*4570*/  @P2 DSETP.LT.OR P0, PT, R16, R12, !P0 ;  /* 0x0000000c1000222a */ /* 0x000fe20004701400 */
[----:B------:R-:W-:-:S05]  /*4580*/  IADD3 R17, P3, PT, R2, 0x300, RZ ;  /* 0x0000030002117810 */ /* 0x000fca0007f7e0ff */
[----:B------:R-:W-:Y:S02]  /*4590*/  @P2 FSEL R0, R8, R6, P0 ;  /* 0x0000000608002208 */ /* 0x000fe40000000000 */
[----:B------:R-:W-:Y:S01]  /*45a0*/  @P2 FSEL R13, R9, R7, P0 ;  /* 0x00000007090d2208 */ /* 0x000fe20000000000 */
[----:B-----5:R-:W-:Y:S01]  /*45b0*/  DMUL R8, R4, R4 ;  /* 0x0000000404087228 */ /* 0x020fe20000000000 */
[----:B------:R-:W-:Y:S01]  /*45c0*/  @P2 SEL R3, R18, R3, P0 ;  /* 0x0000000312032207 */ /* 0x000fe20000000000 */
[----:B------:R-:W-:Y:S01]  /*45d0*/  @P2 IMAD.MOV.U32 R6, RZ, RZ, R0 ;  /* 0x000000ffff062224 */ /* 0x000fe200078e0000 */
[----:B------:R-:W-:Y:S01]  /*45e0*/  @P2 SEL R21, R19, R21, P0 ;  /* 0x0000001513152207 */ /* 0x000fe20000000000 */
[----:B------:R-:W-:Y:S02]  /*45f0*/  @P2 IMAD.MOV.U32 R7, RZ, RZ, R13 ;  /* 0x000000ffff072224 */ /* 0x000fe400078e000d */
[----:B------:R-:W-:Y:S01]  /*4600*/  IMAD.X R0, RZ, RZ, R26, P3 ;  /* 0x000000ffff007224 */ /* 0x000fe200018e061a */
[----:B------:R-:W-:-:S03]  /*4610*/  IADD3 R18, P3, PT, R2, 0x400, RZ ;  /* 0x0000040002127810 */ /* 0x000fc60007f7e0ff */
[----:B------:R-:W-:Y:S02]  /*4620*/  DMUL R12, R6, R6 ;  /* 0x00000006060c7228 */ /* 0x000fe40000000000 */
[----:B------:R-:W-:-:S06]  /*4630*/  IMAD.X R19, RZ, RZ, R26, P3 ;  /* 0x000000ffff137224 */ /* 0x000fcc00018e061a */
[----:B------:R-:W-:-:S14]  /*4640*/  DSETP.GEU.AND P1, PT, R12, R8, PT ;  /* 0x000000080c00722a */ /* 0x000fdc0003f2e000 */
[----:B------:R-:W-:-:S04]  /*4650*/  @P1 ISETP.GE.U32.AND P0, PT, R3, R17, PT ;  /* 0x000000110300120c */ /* 0x000fc80003f06070 */
[----:B------:R-:W-:-:S13]  /*4660*/  @P1 ISETP.GE.AND.EX P0, PT, R21, R0, PT, P0 ;  /* 0x000000001500120c */ /* 0x000fda0003f06300 */
[----:B------:R-:W-:-:S06]  /*4670*/  @P1 DSETP.LT.OR P0, PT, R8, R12, !P0 ;  /* 0x0000000c0800122a */ /* 0x000fcc0004701400 */
[----:B------:R-:W-:Y:S02]  /*4680*/  @P1 FSEL R8, R6, R4, P0 ;  /* 0x0000000406081208 */ /* 0x000fe40000000000 */
[----:B------:R-:W-:Y:S01]  /*4690*/  @P1 FSEL R9, R7, R5, P0 ;  /* 0x0000000507091208 */ /* 0x000fe20000000000 */
[----:B------:R-:W-:Y:S01]  /*46a0*/  DMUL R6, R10, R10 ;  /* 0x0000000a0a067228 */ /* 0x000fe20000000000 */
[----:B------:R-:W-:Y:S01]  /*46b0*/  @P1 SEL R17, R3, R17, P0 ;  /* 0x0000001103111207 */ /* 0x000fe20000000000 */
[----:B------:R-:W-:Y:S01]  /*46c0*/  @P1 IMAD.MOV.U32 R4, RZ, RZ, R8 ;  /* 0x000000ffff041224 */ /* 0x000fe200078e0008 */
[----:B------:R-:W-:Y:S01]  /*46d0*/  @P1 SEL R0, R21, R0, P0 ;  /* 0x0000000015001207 */ /* 0x000fe20000000000 */
[----:B------:R-:W-:Y:S02]  /*46e0*/  @P1 IMAD.MOV.U32 R5, RZ, RZ, R9 ;  /* 0x000000ffff051224 */ /* 0x000fe400078e0009 */
[----:B------:R-:W-:-:S04]  /*46f0*/  VIADD R3, R25, 0xa00 ;  /* 0x00000a0019037836 */ /* 0x000fc80000000000 */
[----:B------:R-:W-:Y:S01]  /*4700*/  DMUL R8, R4, R4 ;  /* 0x0000000404087228 */ /* 0x000fe20000000000 */
[----:B0-----:R-:W-:Y:S01]  /*4710*/  ISETP.GT.AND P1, PT, R3, UR4, PT ;  /* 0x0000000403007c0c */ /* 0x001fe2000bf24270 */
[----:B------:R-:W-:-:S04]  /*4720*/  VIADD R3, R25, 0x500 ;  /* 0x0000050019037836 */ /* 0x000fc80000000000 */
[----:B------:R-:W-:Y:S02]  /*4730*/  IMAD.MOV.U32 R25, RZ, RZ, R3 ;  /* 0x000000ffff197224 */ /* 0x000fe400078e0003 */
        /* <DEDUP_REMOVED lines=9> */
[----:B------:R-:W-:Y:S02]  /*47d0*/  @P2 IMAD.MOV.U32 R11, RZ, RZ, R5 ;  /* 0x000000ffff0b2224 */ /* 0x000fe400078e0005 */
[----:B------:R-:W-:Y:S02]  /*47e0*/  IMAD.MOV.U32 R16, RZ, RZ, R10 ;  /* 0x000000ffff107224 */ /* 0x000fe400078e000a */
[----:B------:R-:W-:Y:S01]  /*47f0*/  IMAD.MOV.U32 R17, RZ, RZ, R11 ;  /* 0x000000ffff117224 */ /* 0x000fe200078e000b */
[----:B------:R-:W-:Y:S06]  /*4800*/  @!P1 BRA `(.L_x_656) ;  /* 0xfffffff800ac9947 */ /* 0x000fec000383ffff */
.L_x_655:
        /* <DEDUP_REMOVED lines=14> */
[----:B------:R-:W-:Y:S02]  /*48f0*/  IADD3 R5, PT, PT, R24, R3, RZ ;  /* 0x0000000318057210 */ /* 0x000fe40007ffe0ff */
[----:B------:R-:W-:Y:S02]  /*4900*/  LEA.HI R0, R2, 0x1, RZ, 0x18 ;  /* 0x0000000102007811 */ /* 0x000fe400078fc0ff */
[----:B------:R-:W-:Y:S02]  /*4910*/  IADD3 R14, P0, PT, R5, UR6, RZ ;  /* 0x00000006050e7c10 */ /* 0x000fe4000ff1e0ff */
[----:B------:R-:W-:Y:S01]  /*4920*/  LOP3.LUT R4, R0, 0x3, RZ, 0xc0, !PT ;  /* 0x0000000300047812 */ /* 0x000fe200078ec0ff */
[----:B------:R-:W-:Y:S02]  /*4930*/  IMAD.MOV.U32 R0, RZ, RZ, R24 ;  /* 0x000000ffff007224 */ /* 0x000fe400078e0018 */
[----:B------:R-:W-:-:S02]  /*4940*/  IMAD.X R20, RZ, RZ, UR7, P0 ;  /* 0x00000007ff147e24 */ /* 0x000fc400080e06ff */
[----:B------:R-:W-:Y:S02]  /*4950*/  IMAD.MOV R15, RZ, RZ, -R4 ;  /* 0x000000ffff0f7224 */ /* 0x000fe400078e0a04 */
[----:B0-----:R-:W-:-:S07]  /*4960*/  IMAD.WIDE.U32 R16, R5, 0x8, R16 ;  /* 0x0000000805107825 */ /* 0x001fce00078e0010 */
.L_x_663:
[----:B------:R-:W-:Y:S02]  /*4970*/  IMAD.MOV.U32 R4, RZ, RZ, R16 ;  /* 0x000000ffff047224 */ /* 0x000fe400078e0010 */
[----:B------:R-:W-:-:S06]  /*4980*/  IMAD.MOV.U32 R5, RZ, RZ, R17 ;  /* 0x000000ffff057224 */ /* 0x000fcc00078e0011 */
[----:B------:R-:W2:Y:S01]  /*4990*/  LDG.E.64 R4, desc[UR8][R4.64] ;  /* 0x0000000804047981 */ /* 0x000ea2000c1e1b00 */
[----:B------:R-:W-:Y:S01]  /*49a0*/  DMUL R6, R10, R10 ;  /* 0x0000000a0a067228 */ /* 0x000fe20000000000 */
        /* <DEDUP_REMOVED lines=29> */
.L_x_662:
[----:B------:R-:W-:Y:S05]  /*4b80*/  BSYNC.RECONVERGENT B3 ;  /* 0x0000000000037941 */ /* 0x000fea0003800200 */
.L_x_661:
[----:B------:R-:W-:Y:S01]  /*4b90*/  IADD3 R14, P0, PT, R14, 0x100, RZ ;  /* 0x000001000e0e7810 */ /* 0x000fe20007f1e0ff */
[----:B------:R-:W-:Y:S02]  /*4ba0*/  VIADD R0, R0, 0x100 ;  /* 0x0000010000007836 */ /* 0x000fe40000000000 */
[----:B------:R-:W-:Y:S01]  /*4bb0*/  IMAD.X R17, RZ, RZ, R17, P3 ;  /* 0x000000ffff117224 */ /* 0x000fe200018e0611 */
[----:B------:R-:W-:Y:S01]  /*4bc0*/  IADD3.X R20, PT, PT, RZ, R20, RZ, P0, !PT ;  /* 0x00000014ff147210 */ /* 0x000fe200007fe4ff */
[----:B------:R-:W-:Y:S08]  /*4bd0*/  @P2 BRA `(.L_x_663) ;  /* 0xfffffffc00642947 */ /* 0x000ff0000383ffff */
.L_x_660:
[----:B------:R-:W-:Y:S05]  /*4be0*/  BSYNC.RECONVERGENT B2 ;  /* 0x0000000000027941 */ /* 0x000fea0003800200 */
.L_x_659:
[----:B------:R-:W-:-:S13]  /*4bf0*/  ISETP.GE.U32.AND P0, PT, R2, 0x300, PT ;  /* 0x000003000200780c */ /* 0x000fda0003f06070 */
[----:B------:R-:W-:Y:S05]  /*4c00*/  @!P0 BRA `(.L_x_658) ;  /* 0x0000000800188947 */ /* 0x000fea0003800000 */
[----:B------:R-:W0:Y:S01]  /*4c10*/  LDCU.128 UR12, c[0x0][0x380] ;  /* 0x00007000ff0c77ac */ /* 0x000e220008000c00 */
[----:B------:R-:W1:Y:S01]  /*4c20*/  LDC.64 R4, c[0x0][0x380] ;  /* 0x0000e000ff047b82 */ /* 0x000e620000000a00 */
[C---:B------:R-:W-:Y:S01]  /*4c30*/  IADD3 R9, P1, PT, R0.reuse, R3, RZ ;  /* 0x0000000300097210 */ /* 0x040fe20007f3e0ff */
[C---:B------:R-:W-:Y:S02]  /*4c40*/  IMAD.IADD R22, R0.reuse, 0x1, R3 ;  /* 0x0000000100167824 */ /* 0x040fe400078e0203 */
[----:B------:R-:W-:Y:S02]  /*4c50*/  VIADD R3, R0, 0x200 ;  /* 0x0000020000037836 */ /* 0x000fe40000000000 */
[----:B------:R-:W-:Y:S01]  /*4c60*/  IMAD.X R2, RZ, RZ, RZ, P1 ;  /* 0x000000ffff027224 */ /* 0x000fe200008e06ff */
[----:B0-----:R-:W-:Y:S02]  /*4c70*/  LEA R8, P2, R9, UR12, 0x3 ;  /* 0x0000000c09087c11 */ /* 0x001fe4000f8418ff */
[----:B------:R-:W-:-:S02]  /*4c80*/  IADD3 R7, P0, PT, R22, UR14, RZ ;  /* 0x0000000e16077c10 */ /* 0x000fc4000ff1e0ff */
[----:B------:R-:W-:Y:S02]  /*4c90*/  IADD3 R8, P1, PT, R8, 0x1800, RZ ;  /* 0x0000180008087810 */ /* 0x000fe40007f3e0ff */
[----:B------:R-:W-:Y:S01]  /*4ca0*/  LEA.HI.X R9, R9, UR13, R2, 0x3, P2 ;  /* 0x0000000d09097c11 */ /* 0x000fe200090f1c02 */
[----:B-1----:R-:W-:-:S04]  /*4cb0*/  IMAD.WIDE.U32 R4, R22, 0x8, R4 ;  /* 0x0000000816047825 */ /* 0x002fc800078e0004 */
[----:B------:R-:W-:Y:S02]  /*4cc0*/  IMAD.X R6, RZ, RZ, UR15, P0 ;  /* 0x0000000fff067e24 */ /* 0x000fe400080e06ff */
[----:B------:R-:W-:-:S07]  /*4cd0*/  IMAD.X R9, RZ, RZ, R9, P1 ;  /* 0x000000ffff097224 */ /* 0x000fce00008e0609 */
.L_x_672:
[----:B------:R-:W2:Y:S04]  /*4ce0*/  LDG.E.64 R26, desc[UR8][R4.64] ;  /* 0x00000008041a7981 */ /* 0x000ea8000c1e1b00 */
[----:B------:R0:W5:Y:S01]  /*4cf0*/  LDG.E.64 R14, desc[UR8][R8.64+-0x1000] ;  /* 0xfff00008080e7981 */ /* 0x000162000c1e1b00 */
[----:B------:R-:W-:Y:S01]  /*4d00*/  DMUL R20, R10, R10 ;  /* 0x0000000a0a147228 */ /* 0x000fe20000000000 */
[----:B------:R-:W-:Y:S01]  /*4d10*/  BSSY.RECONVERGENT B2, `(.L_x_664) ;  /* 0x0000016000027945 */ /* 0x000fe20003800200 */
[----:B------:R-:W-:Y:S02]  /*4d20*/  IMAD.MOV.U32 R2, RZ, RZ, R7 ;  /* 0x000000ffff027224 */ /* 0x000fe400078e0007 */
[----:B------:R-:W-:Y:S01]  /*4d30*/  IMAD.MOV.U32 R0, RZ, RZ, R6 ;  /* 0x000000ffff007224 */ /* 0x000fe200078e0006 */
[----:B--2---:R-:W-:Y:S01]  /*4d40*/  DMUL R12, R26, R26 ;  /* 0x0000001a1a0c7228 */ /* 0x004fe20000000000 */
[----:B------:R-:W-:-:S02]  /*4d50*/  IMAD.MOV.U32 R16, RZ, RZ, R26 ;  /* 0x000000ffff107224 */ /* 0x000fc400078e001a */
        /* <DEDUP_REMOVED lines=17> */
.L_x_665:
[----:B------:R-:W-:Y:S05]  /*4e70*/  BSYNC.RECONVERGENT B2 ;  /* 0x0000000000027941 */ /* 0x000fea0003800200 */
.L_x_664:
[----:B------:R-:W0:Y:S01]  /*4e80*/  LDC.64 R10, c[0x0][0x388] ;  /* 0x0000e200ff0a7b82 */ /* 0x000e220000000a00 */
[----:B-----5:R-:W-:Y:S01]  /*4e90*/  DMUL R18, R14, R14 ;  /* 0x0000000e0e127228 */ /* 0x020fe20000000000 */
[----:B------:R-:W-:Y:S01]  /*4ea0*/  VIADD R13, R22, 0x100 ;  /* 0x00000100160d7836 */ /* 0x000fe20000000000 */
[----:B------:R-:W-:Y:S01]  /*4eb0*/  DMUL R20, R16, R16 ;  /* 0x0000001010147228 */ /* 0x000fe20000000000 */
[----:B------:R-:W-:Y:S01]  /*4ec0*/  BSSY.RECONVERGENT B2, `(.L_x_666) ;  /* 0x0000017000027945 */ /* 0x000fe20003800200 */
[----:B------:R-:W-:-:S06]  /*4ed0*/  IMAD.MOV.U32 R12, RZ, RZ, R14 ;  /* 0x000000ffff0c7224 */ /* 0x000fcc00078e000e */
[----:B------:R-:W-:Y:S01]  /*4ee0*/  DSETP.GEU.AND P0, PT, R20, R18, PT ;  /* 0x000000121400722a */ /* 0x000fe20003f0e000 */
[----:B0-----:R-:W-:Y:S01]  /*4ef0*/  IADD3 R27, P1, PT, R13, R10, RZ ;  /* 0x0000000a0d1b7210 */ /* 0x001fe20007f3e0ff */
[----:B------:R-:W-:-:S04]  /*4f00*/  IMAD.MOV.U32 R13, RZ, RZ, R15 ;  /* 0x000000ffff0d7224 */ /* 0x000fc800078e000f */
[----:B------:R-:W-:Y:S02]  /*4f10*/  IMAD.X R29, RZ, RZ, R11, P1 ;  /* 0x000000ffff1d7224 */ /* 0x000fe400008e060b */
[----:B------:R-:W-:Y:S02]  /*4f20*/  IMAD.MOV.U32 R25, RZ, RZ, R27 ;  /* 0x000000ffff197224 */ /* 0x000fe400078e001b */
[----:B------:R-:W-:-:S04]  /*4f30*/  IMAD.MOV.U32 R26, RZ, RZ, R29 ;  /* 0x000000ffff1a7224 */ /* 0x000fc800078e001d */
        /* <DEDUP_REMOVED lines=15> */
.L_x_667:
[----:B------:R-:W-:Y:S05]  /*5030*/  BSYNC.RECONVERGENT B2 ;  /* 0x0000000000027941 */ /* 0x000fea0003800200 */
.L_x_666:
[----:B------:R-:W2:Y:S01]  /*5040*/  LDG.E.64 R14, desc[UR8][R8.64+-0x800] ;  /* 0xfff80008080e7981 */ /* 0x000ea2000c1e1b00 */
[----:B------:R-:W-:Y:S01]  /*5050*/  DMUL R18, R12, R12 ;  /* 0x0000000c0c127228 */ /* 0x000fe20000000000 */
[----:B------:R-:W-:Y:S01]  /*5060*/  VIADD R21, R22, 0x200 ;  /* 0x0000020016157836 */ /* 0x000fe20000000000 */
[----:B------:R-:W-:Y:S04]  /*5070*/  BSSY.RECONVERGENT B2, `(.L_x_668) ;  /* 0x0000018000027945 */ /* 0x000fe80003800200 */
[----:B------:R-:W-:-:S05]  /*5080*/  IADD3 R28, P1, PT, R21, R10, RZ ;  /* 0x0000000a151c7210 */ /* 0x000fca0007f3e0ff */
[----:B------:R-:W-:Y:S02]  /*5090*/  IMAD.X R27, RZ, RZ, R11, P1 ;  /* 0x000000ffff1b7224 */ /* 0x000fe400008e060b */
        /* <DEDUP_REMOVED lines=21> */
.L_x_669:
[----:B------:R-:W-:Y:S05]  /*51f0*/  BSYNC.RECONVERGENT B2 ;  /* 0x0000000000027941 */ /* 0x000fea0003800200 */
.L_x_668:
        /* <DEDUP_REMOVED lines=27> */
.L_x_671:
[----:B------:R-:W-:Y:S05]  /*53b0*/  BSYNC.RECONVERGENT B2 ;  /* 0x0000000000027941 */ /* 0x000fea0003800200 */
.L_x_670:
[C---:B------:R-:W-:Y:S01]  /*53c0*/  VIADD R0, R3.reuse, 0x200 ;  /* 0x0000020003007836 */ /* 0x040fe20000000000 */
[----:B------:R-:W-:Y:S01]  /*53d0*/  IADD3 R8, P2, PT, R8, 0x2000, RZ ;  /* 0x0000200008087810 */ /* 0x000fe20007f5e0ff */
[----:B------:R-:W-:Y:S01]  /*53e0*/  VIADD R3, R3, 0x400 ;  /* 0x0000040003037836 */ /* 0x000fe20000000000 */
[----:B------:R-:W-:Y:S01]  /*53f0*/  IADD3 R7, P1, PT, R7, 0x400, RZ ;  /* 0x0000040007077810 */ /* 0x000fe20007f3e0ff */
[----:B------:R-:W-:Y:S01]  /*5400*/  VIADD R22, R22, 0x400 ;  /* 0x0000040016167836 */ /* 0x000fe20000000000 */
[----:B------:R-:W-:Y:S01]  /*5410*/  ISETP.GE.AND P0, PT, R0, R23, PT ;  /* 0x000000170000720c */ /* 0x000fe20003f06270 */
[----:B------:R-:W-:Y:S01]  /*5420*/  IMAD.X R9, RZ, RZ, R9, P2 ;  /* 0x000000ffff097224 */ /* 0x000fe200010e0609 */
[----:B------:R-:W-:Y:S01]  /*5430*/  IADD3 R4, P2, PT, R4, 0x2000, RZ ;  /* 0x0000200004047810 */ /* 0x000fe20007f5e0ff */
[----:B------:R-:W-:-:S04]  /*5440*/  IMAD.X R6, RZ, RZ, R6, P1 ;  /* 0x000000ffff067224 */ /* 0x000fc800008e0606 */
[----:B------:R-:W-:-:S06]  /*5450*/  IMAD.X R5, RZ, RZ, R5, P2 ;  /* 0x000000ffff057224 */ /* 0x000fcc00010e0605 */
[----:B------:R-:W-:Y:S05]  /*5460*/  @!P0 BRA `(.L_x_672) ;  /* 0xfffffff8001c8947 */ /* 0x000fea000383ffff */
.L_x_658:
[----:B------:R-:W-:Y:S05]  /*5470*/  BSYNC.RECONVERGENT B1 ;  /* 0x0000000000017941 */ /* 0x000fea0003800200 */
.L_x_657:
        /* <DEDUP_REMOVED lines=34> */
.L_x_674:
[----:B------:R-:W-:Y:S05]  /*56a0*/  BSYNC.RECONVERGENT B1 ;  /* 0x0000000000017941 */ /* 0x000fea0003800200 */
.L_x_673:
[----:B------:R-:W-:Y:S01]  /*56b0*/  ISETP.GT.AND P0, PT, R9, 0x1d, PT ;  /* 0x0000001d0900780c */ /* 0x000fe20003f04270 */
[----:B------:R0:W1:Y:S01]  /*56c0*/  SHFL.DOWN PT, R15, R2, 0x2, 0x1f ;  /* 0x08401f00020f7f89 */ /* 0x00006200000e0000 */
[----:B------:R-:W-:Y:S01]  /*56d0*/  BSSY.RECONVERGENT B1, `(.L_x_675) ;  /* 0x000001f000017945 */ /* 0x000fe20003800200 */
[----:B------:R-:W-:Y:S01]  /*56e0*/  IMAD.MOV.U32 R8, RZ, RZ, R6 ;  /* 0x000000ffff087224 */ /* 0x000fe200078e0006 */
[----:B------:R-:W-:Y:S01]  /*56f0*/  MOV R7, R0 ;  /* 0x0000000000077202 */ /* 0x000fe20000000f00 */
[----:B------:R0:W2:Y:S01]  /*5700*/  SHFL.DOWN PT, R14, R3, 0x2, 0x1f ;  /* 0x08401f00030e7f89 */ /* 0x0000a200000e0000 */
[----:B------:R-:W-:Y:S02]  /*5710*/  IMAD.MOV.U32 R4, RZ, RZ, R2 ;  /* 0x000000ffff047224 */ /* 0x000fe400078e0002 */
[----:B------:R-:W-:Y:S01]  /*5720*/  IMAD.MOV.U32 R5, RZ, RZ, R3 ;  /* 0x000000ffff057224 */ /* 0x000fe200078e0003 */
[----:B------:R0:W3:Y:S04]  /*5730*/  SHFL.DOWN PT, R17, R6, 0x2, 0x1f ;  /* 0x08401f0006117f89 */ /* 0x0000e800000e0000 */
        /* <DEDUP_REMOVED lines=24> */
.L_x_676:
[----:B------:R-:W-:Y:S05]  /*58c0*/  BSYNC.RECONVERGENT B1 ;  /* 0x0000000000017941 */ /* 0x000fea0003800200 */
.L_x_675:
        /* <DEDUP_REMOVED lines=33> */
.L_x_678:
[----:B------:R-:W-:Y:S05]  /*5ae0*/  BSYNC.RECONVERGENT B1 ;  /* 0x0000000000017941 */ /* 0x000fea0003800200 */
.L_x_677:
        /* <DEDUP_REMOVED lines=33> */
.L_x_680:
[----:B------:R-:W-:Y:S05]  /*5d00*/  BSYNC.RECONVERGENT B1 ;  /* 0x0000000000017941 */ /* 0x000fea0003800200 */
.L_x_679:
[----:B------:R-:W-:Y:S01]  /*5d10*/  ISETP.GT.AND P0, PT, R9, 0xf, PT ;  /* 0x0000000f0900780c */ /* 0x000fe20003f04270 */
[----:B---3--:R3:W2:Y:S01]  /*5d20*/  SHFL.DOWN PT, R17, R4, 0x10, 0x1f ;  /* 0x0a001f0004117f89 */ /* 0x0086a200000e0000 */
[----:B------:R-:W-:Y:S01]  /*5d30*/  BSSY.RECONVERGENT B1, `(.L_x_681) ;  /* 0x000001f000017945 */ /* 0x000fe20003800200 */
[----:B------:R-:W-:Y:S02]  /*5d40*/  IMAD.MOV.U32 R12, RZ, RZ, R8 ;  /* 0x000000ffff0c7224 */ /* 0x000fe400078e0008 */
[----:B0-----:R3:W0:Y:S01]  /*5d50*/  SHFL.DOWN PT, R0, R5, 0x10, 0x1f ;  /* 0x0a001f0005007f89 */ /* 0x00162200000e0000 */
[----:B------:R-:W-:Y:S02]  /*5d60*/  IMAD.MOV.U32 R13, RZ, RZ, R7 ;  /* 0x000000ffff0d7224 */ /* 0x000fe400078e0007 */
[----:B-1----:R-:W-:Y:S01]  /*5d70*/  IMAD.MOV.U32 R2, RZ, RZ, R4 ;  /* 0x000000ffff027224 */ /* 0x002fe200078e0004 */
[----:B----4-:R3:W1:Y:S01]  /*5d80*/  SHFL.DOWN PT, R19, R8, 0x10, 0x1f ;  /* 0x0a001f0008137f89 */ /* 0x01066200000e0000 */
[----:B------:R-:W-:-:S03]  /*5d90*/  IMAD.MOV.U32 R3, RZ, RZ, R5 ;  /* 0x000000ffff037224 */ /* 0x000fc600078e0005 */
[----:B------:R3:W4:Y:S01]  /*5da0*/  SHFL.DOWN PT, R6, R7, 0x10, 0x1f ;  /* 0x0a001f0007067f89 */ /* 0x00072200000e0000 */
[----:B------:R-:W-:Y:S05]  /*5db0*/  @P0 BRA `(.L_x_682) ;  /* 0x0000000000580947 */ /* 0x000fea0003800000 */
[----:B--2---:R-:W-:Y:S01]  /*5dc0*/  IMAD.MOV.U32 R2, RZ, RZ, R17 ;  /* 0x000000ffff027224 */ /* 0x004fe200078e0011 */
[----:B------:R-:W-:Y:S01]  /*5dd0*/  DMUL R10, R4, R4 ;  /* 0x00000004040a7228 */ /* 0x000fe20000000000 */
[----:B0-----:R-:W-:Y:S01]  /*5de0*/  IMAD.MOV.U32 R3, RZ, RZ, R0 ;  /* 0x000000ffff037224 */ /* 0x001fe200078e0000 */
[----:B----4-:R-:W-:Y:S01]  /*5df0*/  MOV R13, R6 ;  /* 0x00000006000d7202 */ /* 0x010fe20000000f00 */
[----:B-1----:R-:W-:-:S04]  /*5e00*/  IMAD.MOV.U32 R12, RZ, RZ, R19 ;  /* 0x000000ffff0c7224 */ /* 0x002fc800078e0013 */
        /* <DEDUP_REMOVED lines=17> */
.L_x_682:
[----:B------:R-:W-:Y:S05]  /*5f20*/  BSYNC.RECONVERGENT B1 ;  /* 0x0000000000017941 */ /* 0x000fea0003800200 */
.L_x_681:
[----:B------:R-:W-:Y:S01]  /*5f30*/  ISETP.NE.AND P0, PT, R9, RZ, PT ;  /* 0x000000ff0900720c */ /* 0x000fe20003f05270 */
[----:B------:R-:W-:-:S12]  /*5f40*/  BSSY.RECONVERGENT B1, `(.L_x_683) ;  /* 0x000000a000017945 */ /* 0x000fd80003800200 */
[----:B------:R-:W-:Y:S05]  /*5f50*/  @P0 BRA `(.L_x_684) ;  /* 0x0000000000200947 */ /* 0x000fea0003800000 */
[----:B---3--:R-:W3:Y:S01]  /*5f60*/  S2R R5, SR_CgaCtaId ;  /* 0x0000000000057919 */ /* 0x008ee20000008800 */
[----:B------:R-:W-:Y:S02]  /*5f70*/  MOV R4, 0x400 ;  /* 0x0000040000047802 */ /* 0x000fe40000000f00 */
[----:B0-----:R-:W-:-:S04]  /*5f80*/  SHF.R.U32.HI R0, RZ, 0x1, R24 ;  /* 0x00000001ff007819 */ /* 0x001fc80000011618 */
[----:B------:R-:W-:Y:S02]  /*5f90*/  LOP3.LUT R0, R0, 0x1f0, RZ, 0xc0, !PT ;  /* 0x000001f000007812 */ /* 0x000fe400078ec0ff */
[----:B---3--:R-:W-:-:S05]  /*5fa0*/  LEA R5, R5, R4, 0x18 ;  /* 0x0000000405057211 */ /* 0x008fca00078ec0ff */
[----:B------:R-:W-:-:S05]  /*5fb0*/  IMAD.IADD R5, R0, 0x1, R5 ;  /* 0x0000000100057824 */ /* 0x000fca00078e0205 */
[----:B------:R0:W-:Y:S04]  /*5fc0*/  STS.64 [R5+0x10], R12 ;  /* 0x0000100c05007388 */ /* 0x0001e80000000a00 */
[----:B------:R0:W-:Y:S02]  /*5fd0*/  STS.64 [R5+0x8], R2 ;  /* 0x0000080205007388 */ /* 0x0001e40000000a00 */
.L_x_684:
[----:B------:R-:W-:Y:S05]  /*5fe0*/  BSYNC.RECONVERGENT B1 ;  /* 0x0000000000017941 */ /* 0x000fea0003800200 */
.L_x_683:
[----:B------:R-:W-:Y:S01]  /*5ff0*/  BAR.SYNC.DEFER_BLOCKING 0x0 ;  /* 0x0000000000007b1d */ /* 0x000fe20000010000 */
[----:B------:R-:W-:-:S13]  /*6000*/  ISETP.NE.AND P1, PT, R24, RZ, PT ;  /* 0x000000ff1800720c */ /* 0x000fda0003f25270 */
[----:B------:R-:W-:Y:S05]  /*6010*/  @P1 BRA `(.L_x_616) ;  /* 0x0000000800c41947 */ /* 0x000fea0003800000 */
[----:B0--3--:R-:W0:Y:S01]  /*6020*/  S2R R5, SR_CgaCtaId ;  /* 0x0000000000057919 */ /* 0x009e220000008800 */
[----:B------:R-:W-:Y:S01]  /*6030*/  MOV R0, 0x400 ;  /* 0x0000040000007802 */ /* 0x000fe20000000f00 */
[----:B------:R-:W-:Y:S01]  /*6040*/  DMUL R24, R2, R2 ;  /* 0x0000000202187228 */ /* 0x000fe20000000000 */
[----:B------:R-:W-:Y:S02]  /*6050*/  BSSY.RECONVERGENT B1, `(.L_x_685) ;  /* 0x000001a000017945 */ /* 0x000fe40003800200 */
[----:B0-----:R-:W-:-:S05]  /*6060*/  LEA R0, R5, R0, 0x18 ;  /* 0x0000000005007211 */ /* 0x001fca00078ec0ff */
[----:B--2---:R-:W0:Y:S04]  /*6070*/  LDS.64 R14, [R0+0x18] ;  /* 0x00001800000e7984 */ /* 0x004e280000000a00 */
[----:B------:R-:W2:Y:S04]  /*6080*/  LDS.128 R8, [R0+0x20] ;  /* 0x0000200000087984 */ /* 0x000ea80000000c00 */
[----:B----4-:R3:W4:Y:S01]  /*6090*/  LDS.128 R4, [R0+0x30] ;  /* 0x0000300000047984 */ /* 0x0107220000000c00 */
[----:B0-----:R-:W-:Y:S01]  /*60a0*/  DMUL R22, R14, R14 ;  /* 0x0000000e0e167228 */ /* 0x001fe20000000000 */
[----:B------:R-:W-:-:S02]  /*60b0*/  IMAD.MOV.U32 R16, RZ, RZ, R14 ;  /* 0x000000ffff107224 */ /* 0x000fc400078e000e */
[----:B------:R-:W-:Y:S02]  /*60c0*/  IMAD.MOV.U32 R17, RZ, RZ, R15 ;  /* 0x000000ffff117224 */ /* 0x000fe400078e000f */
[----:B--2---:R-:W-:Y:S02]  /*60d0*/  IMAD.MOV.U32 R21, RZ, RZ, R8 ;  /* 0x000000ffff157224 */ /* 0x004fe400078e0008 */
[----:B-1----:R-:W-:Y:S01]  /*60e0*/  IMAD.MOV.U32 R19, RZ, RZ, R9 ;  /* 0x000000ffff137224 */ /* 0x002fe200078e0009 */
[----:B------:R-:W-:-:S14]  /*60f0*/  DSETP.GEU.AND P0, PT, R24, R22, PT ;  /* 0x000000161800722a */ /* 0x000fdc0003f0e000 */
[----:B---34-:R-:W-:Y:S05]  /*6100*/  @!P0 BRA `(.L_x_686) ;  /* 0x0000000000388947 */ /* 0x018fea0003800000 */
        /* <DEDUP_REMOVED lines=14> */
.L_x_686:
[----:B------:R-:W-:Y:S05]  /*61f0*/  BSYNC.RECONVERGENT B1 ;  /* 0x0000000000017941 */ /* 0x000fea0003800200 */
.L_x_685:
        /* <DEDUP_REMOVED lines=24> */
.L_x_688:
[----:B------:R-:W-:Y:S05]  /*6380*/  BSYNC.RECONVERGENT B1 ;  /* 0x0000000000017941 */ /* 0x000fea0003800200 */
.L_x_687:
        /* <DEDUP_REMOVED lines=24> */
.L_x_690:
[----:B------:R-:W-:Y:S05]  /*6510*/  BSYNC.RECONVERGENT B1 ;  /* 0x0000000000017941 */ /* 0x000fea0003800200 */
.L_x_689:
        /* <DEDUP_REMOVED lines=24> */
.L_x_692:
[----:B------:R-:W-:Y:S05]  /*66a0*/  BSYNC.RECONVERGENT B1 ;  /* 0x0000000000017941 */ /* 0x000fea0003800200 */
.L_x_691:
        /* <DEDUP_REMOVED lines=25> */
.L_x_694:
[----:B------:R-:W-:Y:S05]  /*6840*/  BSYNC.RECONVERGENT B1 ;  /* 0x0000000000017941 */ /* 0x000fea0003800200 */
.L_x_693:
        /* <DEDUP_REMOVED lines=24> */
.L_x_696:
[----:B------:R-:W-:Y:S05]  /*69d0*/  BSYNC.RECONVERGENT B1 ;  /* 0x0000000000017941 */ /* 0x000fea0003800200 */
.L_x_695:
        /* <DEDUP_REMOVED lines=21> */
.L_x_616:
[----:B------:R-:W-:Y:S05]  /*6b30*/  BSYNC.RECONVERGENT B0 ;  /* 0x0000000000007941 */ /* 0x000fea0003800200 */
.L_x_583:
[----:B------:R-:W-:Y:S05]  /*6b40*/  @P1 EXIT ;  /* 0x000000000000194d */ /* 0x000fea0003800000 */
[----:B01234-:R-:W0:Y:S02]  /*6b50*/  LDC.64 R4, c[0x0][0x390] ;  /* 0x0000e400ff047b82 */ /* 0x01fe240000000a00 */
[----:B0-----:R-:W-:Y:S04]  /*6b60*/  STG.E.64 desc[UR8][R4.64], R2 ;  /* 0x0000000204007986 */ /* 0x001fe8000c101b08 */
[----:B------:R-:W-:Y:S01]  /*6b70*/  STG.E.64 desc[UR8][R4.64+0x8], R12 ;  /* 0x0000080c04007986 */ /* 0x000fe2000c101b08 */
[----:B------:R-:W-:Y:S05]  /*6b80*/  EXIT ;  /* 0x000000000000794d */ /* 0x000fea0003800000 */
.L_x_697:
        /* <DEDUP_REMOVED lines=15> */
.L_x_738:


//--------------------- .text._Z5gaussPdii        --------------------------
	.section	.text._Z5gaussPdii,"ax",@progbits
	.align	128
        .global         _Z5gaussPdii
        .type           _Z5gaussPdii,@function
        .size           _Z5gaussPdii,(.L_x_729 - _Z5gaussPdii)
        .other          _Z5gaussPdii,@"STO_CUDA_ENTRY STV_DEFAULT"
_Z5gaussPdii:
.text._Z5gaussPdii:
[----:B------:R-:W-:Y:S01]  /*0000*/  LDC R1, c[0x0][0x37c] ;  /* 0x0000df00ff017b82 */ /* 0x000fe20000000800 */
[----:B------:R-:W0:Y:S01]  /*0010*/  S2R R6, SR_CTAID.Y ;  /* 0x0000000000067919 */ /* 0x000e220000002600 */
[----:B------:R-:W1:Y:S01]  /*0020*/  LDCU.64 UR10, c[0x0][0x388] ;  /* 0x00007100ff0a77ac */ /* 0x000e620008000a00 */
[----:B------:R-:W0:Y:S01]  /*0030*/  S2R R5, SR_TID.Y ;  /* 0x0000000000057919 */ /* 0x000e220000002200 */
[----:B------:R-:W2:Y:S01]  /*0040*/  LDCU UR5, c[0x0][0x360] ;  /* 0x00006c00ff0577ac */ /* 0x000ea20008000800 */
[----:B------:R-:W3:Y:S01]  /*0050*/  S2R R12, SR_CTAID.X ;  /* 0x00000000000c7919 */ /* 0x000ee20000002500 */
[----:B------:R-:W0:Y:S01]  /*0060*/  LDCU UR8, c[0x0][0x364] ;  /* 0x00006c80ff0877ac */ /* 0x000e220008000800 */
[----:B------:R-:W3:Y:S01]  /*0070*/  S2R R3, SR_TID.X ;  /* 0x0000000000037919 */ /* 0x000ee20000002100 */
[----:B------:R-:W2:Y:S01]  /*0080*/  LDCU UR6, c[0x0][0x370] ;  /* 0x00006e00ff0677ac */ /* 0x000ea20008000800 */
[----:B-1----:R-:W-:-:S04]  /*0090*/  ULOP3.LUT UR4, URZ, UR11, URZ, 0x33, !UPT ;  /* 0x0000000bff047292 */ /* 0x002fc8000f8e33ff */
[----:B------:R-:W-:Y:S02]  /*00a0*/  UIADD3 UR7, UPT, UPT, UR4, UR10, URZ ;  /* 0x0000000a04077290 */ /* 0x000fe4000fffe0ff */
[----:B--2---:R-:W-:Y:S01]  /*00b0*/  UIMAD UR6, UR5, UR6, URZ ;  /* 0x00000006050672a4 */ /* 0x004fe2000f8e02ff */
[----:B0-----:R-:W-:-:S05]  /*00c0*/  IMAD R6, R6, UR8, R5 ;  /* 0x0000000806067c24 */ /* 0x001fca000f8e0205 */
[----:B------:R-:W-:Y:S01]  /*00d0*/  ISETP.GE.AND P0, PT, R6, UR7, PT ;  /* 0x0000000706007c0c */ /* 0x000fe2000bf06270 */
[----:B---3--:R-:W-:-:S12]  /*00e0*/  IMAD R12, R12, UR5, R3 ;  /* 0x000000050c0c7c24 */ /* 0x008fd8000f8e0203 */
[----:B------:R-:W-:Y:S05]  /*00f0*/  @P0 EXIT ;  /* 0x000000000000094d */ /* 0x000fea0003800000 */
[----:B------:R-:W0:Y:S01]  /*0100*/  I2F.U32.RP R0, UR6 ;  /* 0x0000000600007d06 */ /* 0x000e220008209000 */
[----:B------:R-:W-:Y:S01]  /*0110*/  VIADD R10, R12, UR6 ;  /* 0x000000060c0a7c36 */ /* 0x000fe20008000000 */
[----:B------:R-:W-:Y:S01]  /*0120*/  ISETP.NE.U32.AND P2, PT, RZ, UR6, PT ;  /* 0x00000006ff007c0c */ /* 0x000fe2000bf45070 */
[----:B------:R-:W-:Y:S01]  /*0130*/  IMAD R9, RZ, RZ, -UR6 ;  /* 0x80000006ff097e24 */ /* 0x000fe2000f8e02ff */
[----:B------:R-:W1:Y:S01]  /*0140*/  LDCU.64 UR4, c[0x0][0x380] ;  /* 0x00007000ff0477ac */ /* 0x000e620008000a00 */
[C---:B------:R-:W-:Y:S01]  /*0150*/  VIADD R8, R10.reuse, UR6 ;  /* 0x000000060a087c36 */ /* 0x040fe20008000000 */
[C---:B------:R-:W-:Y:S02]  /*0160*/  ISETP.GE.AND P0, PT, R10.reuse, UR7, PT ;  /* 0x000000070a007c0c */ /* 0x040fe4000bf06270 */
[----:B------:R-:W-:Y:S01]  /*0170*/  VIMNMX R5, PT, PT, R10, UR7, !PT ;  /* 0x000000070a057c48 */ /* 0x000fe2000ffe0100 */
[----:B------:R-:W-:Y:S01]  /*0180*/  USHF.R.S32.HI UR14, URZ, 0x1f, UR11 ;  /* 0x0000001fff0e7899 */ /* 0x000fe2000801140b */
[----:B------:R-:W-:Y:S01]  /*0190*/  SEL R7, RZ, 0x1, P0 ;  /* 0x00000001ff077807 */ /* 0x000fe20000000000 */
[----:B------:R-:W-:Y:S01]  /*01a0*/  UIMAD UR8, UR11, UR10, URZ ;  /* 0x0000000a0b0872a4 */ /* 0x000fe2000f8e02ff */
[----:B------:R-:W2:Y:S02]  /*01b0*/  LDCU.64 UR12, c[0x0][0x358] ;  /* 0x00006b00ff0c77ac */ /* 0x000ea40008000a00 */
[----:B------:R-:W-:Y:S01]  /*01c0*/  IADD3 R5, PT, PT, R5, -R10, -R7 ;  /* 0x8000000a05057210 */ /* 0x000fe20007ffe807 */
[----:B0-----:R-:W0:Y:S01]  /*01d0*/  MUFU.RCP R0, R0 ;  /* 0x0000000000007308 */ /* 0x001e220000001000 */
[----:B------:R-:W-:Y:S01]  /*01e0*/  UIADD3 UR9, UPT, UPT, UR8, UR11, URZ ;  /* 0x0000000b08097290 */ /* 0x000fe2000fffe0ff */
[----:B------:R-:W3:Y:S01]  /*01f0*/  LDCU UR15, c[0x0][0x38c] ;  /* 0x00007180ff0f77ac */ /* 0x000ee20008000800 */
[----:B------:R-:W4:Y:S01]  /*0200*/  LDCU.64 UR18, c[0x0][0x380] ;  /* 0x00007000ff1277ac */ /* 0x000f220008000a00 */
[----:B------:R-:W-:-:S02]  /*0210*/  USHF.R.S32.HI UR10, URZ, 0x1f, UR8 ;  /* 0x0000001fff0a7899 */ /* 0x000fc40008011408 */
[----:B-1----:R-:W-:Y:S01]  /*0220*/  UIMAD.WIDE UR4, UR9, 0x8, UR4 ;  /* 0x00000008090478a5 */ /* 0x002fe2000f8e0204 */
[----:B0-----:R-:W-:-:S04]  /*0230*/  VIADD R2, R0, 0xffffffe ;  /* 0x0ffffffe00027836 */ /* 0x001fc80000000000 */
[----:B------:R0:W1:Y:S02]  /*0240*/  F2I.FTZ.U32.TRUNC.NTZ R3, R2 ;  /* 0x0000000200037305 */ /* 0x000064000021f000 */
[----:B0-----:R-:W-:Y:S02]  /*0250*/  IMAD.MOV.U32 R2, RZ, RZ, RZ ;  /* 0x000000ffff027224 */ /* 0x001fe400078e00ff */
[----:B-1----:R-:W-:-:S04]  /*0260*/  IMAD R9, R9, R3, RZ ;  /* 0x0000000309097224 */ /* 0x002fc800078e02ff */
[----:B------:R-:W-:-:S06]  /*0270*/  IMAD.HI.U32 R0, R3, R9, R2 ;  /* 0x0000000903007227 */ /* 0x000fcc00078e0002 */
[----:B------:R-:W-:-:S04]  /*0280*/  IMAD.HI.U32 R0, R0, R5, RZ ;  /* 0x0000000500007227 */ /* 0x000fc800078e00ff */
[----:B------:R-:W-:-:S04]  /*0290*/  IMAD.MOV R2, RZ, RZ, -R0 ;  /* 0x000000ffff027224 */ /* 0x000fc800078e0a00 */
[----:B------:R-:W-:-:S05]  /*02a0*/  IMAD R5, R2, UR6, R5 ;  /* 0x0000000602057c24 */ /* 0x000fca000f8e0205 */
[----:B------:R-:W-:-:S13]  /*02b0*/  ISETP.GE.U32.AND P0, PT, R5, UR6, PT ;  /* 0x0000000605007c0c */ /* 0x000fda000bf06070 */
[----:B------:R-:W-:Y:S02]  /*02c0*/  @P0 VIADD R5, R5, -UR6 ;  /* 0x8000000605050c36 */ /* 0x000fe40008000000 */
[----:B------:R-:W-:Y:S01]  /*02d0*/  @P0 VIADD R0, R0, 0x1 ;  /* 0x0000000100000836 */ /* 0x000fe20000000000 */
[C---:B------:R-:W-:Y:S02]  /*02e0*/  IADD3 R13, P0, PT, R12.reuse, UR11, RZ ;  /* 0x0000000b0c0d7c10 */ /* 0x040fe4000ff1e0ff */
[----:B------:R-:W-:Y:S02]  /*02f0*/  ISETP.GE.U32.AND P1, PT, R5, UR6, PT ;  /* 0x0000000605007c0c */ /* 0x000fe4000bf26070 */
[----:B------:R-:W-:-:S11]  /*0300*/  LEA.HI.X.SX32 R5, R12, UR14, 0x1, P0 ;  /* 0x0000000e0c057c11 */ /* 0x000fd600080f0eff */
[----:B------:R-:W-:Y:S01]  /*0310*/  @P1 VIADD R0, R0, 0x1 ;  /* 0x0000000100001836 */ /* 0x000fe20000000000 */
[----:B------:R-:W-:Y:S02]  /*0320*/  @!P2 LOP3.LUT R0, RZ, UR6, RZ, 0x33, !PT ;  /* 0x00000006ff00ac12 */ /* 0x000fe4000f8e33ff */
[----:B------:R-:W-:Y:S02]  /*0330*/  IADD3 R11, P1, PT, R10, UR11, RZ ;  /* 0x0000000b0a0b7c10 */ /* 0x000fe4000ff3e0ff */
[----:B------:R-:W-:Y:S01]  /*0340*/  IADD3 R9, P2, PT, R8, UR11, RZ ;  /* 0x0000000b08097c10 */ /* 0x000fe2000ff5e0ff */
[----:B------:R-:W-:Y:S01]  /*0350*/  IMAD.IADD R7, R7, 0x1, R0 ;  /* 0x0000000107077824 */ /* 0x000fe200078e0200 */
[----:B------:R-:W-:Y:S02]  /*0360*/  LEA.HI.X.SX32 R4, R10, UR14, 0x1, P1 ;  /* 0x0000000e0a047c11 */ /* 0x000fe400088f0eff */
[----:B--234-:R-:W-:-:S09]  /*0370*/  LEA.HI.X.SX32 R3, R8, UR14, 0x1, P2 ;  /* 0x0000000e08037c11 */ /* 0x01cfd200090f0eff */
.L_x_717:
[----:B------:R-:W-:Y:S01]  /*0380*/  ISETP.GE.AND P0, PT, R12, UR7, PT ;  /* 0x000000070c007c0c */ /* 0x000fe2000bf06270 */
[----:B------:R-:W-:-:S12]  /*0390*/  BSSY.RECONVERGENT B0, `(.L_x_698) ;  /* 0x0000122000007945 */ /* 0x000fd80003800200 */
[----:B0123--:R-:W-:Y:S05]  /*03a0*/  @P0 BRA `(.L_x_699) ;  /* 0x0000001000800947 */ /* 0x00ffea0003800000 */
[----:B------:R-:W0:Y:S01]  /*03b0*/  LDC.64 R18, c[0x0][0x388] ;  /* 0x0000e200ff127b82 */ /* 0x000e220000000a00 */
[----:B------:R-:W-:Y:S01]  /*03c0*/  LOP3.LUT R33, R7, 0x3, RZ, 0xc0, !PT ;  /* 0x0000000307217812 */ /* 0x000fe200078ec0ff */
[----:B------:R-:W-:Y:S01]  /*03d0*/  BSSY.RECONVERGENT B1, `(.L_x_700) ;  /* 0x0000080000017945 */ /* 0x000fe20003800200 */
[----:B------:R-:W-:Y:S02]  /*03e0*/  IMAD.MOV.U32 R32, RZ, RZ, R12 ;  /* 0x000000ffff207224 */ /* 0x000fe400078e000c */
[----:B------:R-:W-:-:S03]  /*03f0*/  ISETP.NE.AND P0, PT, R33, 0x3, PT ;  /* 0x000000032100780c */ /* 0x000fc60003f05270 */
[----:B------:R-:W1:Y:S01]  /*0400*/  LDC.64 R14, c[0x0][0x380] ;  /* 0x0000e000ff0e7b82 */ /* 0x000e620000000a00 */
[----:B0-----:R-:W-:-:S04]  /*0410*/  IMAD.IADD R17, R6, 0x1, R19 ;  /* 0x0000000106117824 */ /* 0x001fc800078e0213 */
[----:B------:R-:W-:-:S04]  /*0420*/  IMAD R2, R17, R18, R18 ;  /* 0x0000001211027224 */ /* 0x000fc800078e0212 */
[----:B------:R-:W-:-:S04]  /*0430*/  IMAD.IADD R17, R2, 0x1, R19 ;  /* 0x0000000102117824 */ /* 0x000fc800078e0213 */
[----:B-1----:R-:W-:Y:S01]  /*0440*/  IMAD.WIDE R14, R17, 0x8, R14 ;  /* 0x00000008110e7825 */ /* 0x002fe200078e020e */
[----:B------:R-:W-:Y:S06]  /*0450*/  @!P0 BRA `(.L_x_701) ;  /* 0x0000000400dc8947 */ /* 0x000fec0003800000 */
[----:B------:R-:W-:Y:S01]  /*0460*/  IMAD.U32 R20, RZ, RZ, UR4 ;  /* 0x00000004ff147e24 */ /* 0x000fe2000f8e00ff */
[----:B------:R-:W0:Y:S01]  /*0470*/  LDCU.64 UR16, c[0x0][0x380] ;  /* 0x00007000ff1077ac */ /* 0x000e220008000a00 */
[----:B------:R-:W-:Y:S01]  /*0480*/  IMAD.U32 R21, RZ, RZ, UR5 ;  /* 0x00000005ff157e24 */ /* 0x000fe2000f8e00ff */
[----:B------:R-:W-:Y:S01]  /*0490*/  IADD3 R0, P0, PT, R13, UR8, RZ ;  /* 0x000000080d007c10 */ /* 0x000fe2000ff1e0ff */
[----:B------:R-:W2:Y:S04]  /*04a0*/  LDG.E.64 R22, desc[UR12][R14.64] ;  /* 0x0000000c0e167981 */ /* 0x000ea8000c1e1b00 */
[----:B------:R-:W3:Y:S01]  /*04b0*/  LDG.E.64 R20, desc[UR12][R20.64] ;  /* 0x0000000c14147981 */ /* 0x000ee2000c1e1b00 */
[----:B------:R-:W-:Y:S02]  /*04c0*/  IADD3.X R17, PT, PT, R5, UR10, RZ, P0, !PT ;  /* 0x0000000a05117c10 */ /* 0x000fe400087fe4ff */
[----:B0-----:R-:W-:-:S04]  /*04d0*/  LEA R26, P0, R0, UR16, 0x3 ;  /* 0x00000010001a7c11 */ /* 0x001fc8000f8018ff */
[----:B------:R-:W-:-:S05]  /*04e0*/  LEA.HI.X R27, R0, UR17, R17, 0x3, P0 ;  /* 0x00000011001b7c11 */ /* 0x000fca00080f1c11 */
[----:B------:R-:W2:Y:S01]  /*04f0*/  LDG.E.64 R16, desc[UR12][R26.64+0x8] ;  /* 0x0000080c1a107981 */ /* 0x000ea2000c1e1b00 */
[----:B------:R-:W-:Y:S01]  /*0500*/  IMAD.MOV.U32 R18, RZ, RZ, 0x1 ;  /* 0x00000001ff127424 */ /* 0x000fe200078e00ff */
[----:B------:R-:W-:Y:S01]  /*0510*/  BSSY.RECONVERGENT B2, `(.L_x_702) ;  /* 0x0000013000027945 */ /* 0x000fe20003800200 */
[----:B---3--:R-:W0:Y:S04]  /*0520*/  MUFU.RCP64H R19, R21 ;  /* 0x0000001500137308 */ /* 0x008e280000001800 */
[----:B0-----:R-:W-:-:S08]  /*0530*/  DFMA R24, -R20, R18, 1 ;  /* 0x3ff000001418742b */ /* 0x001fd00000000112 */
[----:B------:R-:W-:-:S08]  /*0540*/  DFMA R24, R24, R24, R24 ;  /* 0x000000181818722b */ /* 0x000fd00000000018 */
[----:B------:R-:W-:-:S08]  /*0550*/  DFMA R24, R18, R24, R18 ;  /* 0x000000181218722b */ /* 0x000fd00000000012 */
[----:B------:R-:W-:Y:S02]  /*0560*/  DFMA R18, -R20, R24, 1 ;  /* 0x3ff000001412742b */ /* 0x000fe40000000118 */
[----:B--2---:R-:W-:-:S06]  /*0570*/  DMUL R16, R22, R16 ;  /* 0x0000001016107228 */ /* 0x004fcc0000000000 */
[----:B------:R-:W-:-:S08]  /*0580*/  DFMA R24, R24, R18, R24 ;  /* 0x000000121818722b */ /* 0x000fd00000000018 */
[----:B------:R-:W-:-:S08]  /*0590*/  DMUL R22, R16, R24 ;  /* 0x0000001810167228 */ /* 0x000fd00000000000 */
[----:B------:R-:W-:-:S08]  /*05a0*/  DFMA R18, -R20, R22, R16 ;  /* 0x000000161412722b */ /* 0x000fd00000000110 */
[----:B------:R-:W-:Y:S01]  /*05b0*/  DFMA R22, R24, R18, R22 ;  /* 0x000000121816722b */ /* 0x000fe20000000016 */
[----:B------:R-:W-:-:S09]  /*05c0*/  FSETP.GEU.AND P1, PT, |R17|, 6.5827683646048100446e-37, PT ;  /* 0x036000001100780b */ /* 0x000fd20003f2e200 */
[----:B------:R-:W-:-:S05]  /*05d0*/  FFMA R0, RZ, R21, R23 ;  /* 0x00000015ff007223 */ /* 0x000fca0000000017 */
[----:B------:R-:W-:-:S13]  /*05e0*/  FSETP.GT.AND P0, PT, |R0|, 1.469367938527859385e-39, PT ;  /* 0x001000000000780b */ /* 0x000fda0003f04200 */
[----:B------:R-:W-:Y:S05]  /*05f0*/  @P0 BRA P1, `(.L_x_703) ;  /* 0x0000000000100947 */ /* 0x000fea0000800000 */
[----:B------:R-:W-:-:S07]  /*0600*/  MOV R26, 0x620 ;  /* 0x00000620001a7802 */ /* 0x000fce0000000f00 */
[----:B------:R-:W-:Y:S05]  /*0610*/  CALL.REL.NOINC `($__internal_0_$__cuda_sm20_div_rn_f64_full) ;  /* 0x0000001000007944 */ /* 0x000fea0003c00000 */
[----:B------:R-:W-:Y:S02]  /*0620*/  IMAD.MOV.U32 R22, RZ, RZ, R18 ;  /* 0x000000ffff167224 */ /* 0x000fe400078e0012 */
[----:B------:R-:W-:-:S07]  /*0630*/  IMAD.MOV.U32 R23, RZ, RZ, R19 ;  /* 0x000000ffff177224 */ /* 0x000fce00078e0013 */
.L_x_703:
[----:B------:R-:W-:Y:S05]  /*0640*/  BSYNC.RECONVERGENT B2 ;  /* 0x0000000000027941 */ /* 0x000fea0003800200 */
.L_x_702:
[----:B------:R-:W0:Y:S01]  /*0650*/  LDC.64 R16, c[0x0][0x380] ;  /* 0x0000e000ff107b82 */ /* 0x000e220000000a00 */
[----:B------:R-:W-:Y:S02]  /*0660*/  SHF.R.S32.HI R0, RZ, 0x1f, R2 ;  /* 0x0000001fff007819 */ /* 0x000fe40000011402 */
[----:B------:R-:W-:-:S05]  /*0670*/  IADD3 R19, P0, PT, R2, R13, RZ ;  /* 0x0000000d02137210 */ /* 0x000fca0007f1e0ff */
[----:B------:R-:W-:Y:S01]  /*0680*/  IMAD.X R20, R0, 0x1, R5, P0 ;  /* 0x0000000100147824 */ /* 0x000fe200000e0605 */
[----:B0-----:R-:W-:-:S04]  /*0690*/  LEA R18, P0, R19, R16, 0x3 ;  /* 0x0000001013127211 */ /* 0x001fc800078018ff */
[----:B------:R-:W-:-:S05]  /*06a0*/  LEA.HI.X R19, R19, R17, R20, 0x3, P0 ;  /* 0x0000001113137211 */ /* 0x000fca00000f1c14 */
[----:B------:R-:W2:Y:S01]  /*06b0*/  LDG.E.64 R20, desc[UR12][R18.64+0x8] ;  /* 0x0000080c12147981 */ /* 0x000ea2000c1e1b00 */
[----:B------:R-:W-:Y:S01]  /*06c0*/  ISETP.NE.AND P0, PT, R33, RZ, PT ;  /* 0x000000ff2100720c */ /* 0x000fe20003f05270 */
[----:B------:R-:W-:Y:S01]  /*06d0*/  IMAD.MOV.U32 R32, RZ, RZ, R10 ;  /* 0x000000ffff207224 */ /* 0x000fe200078e000a */
[----:B--2---:R-:W-:-:S07]  /*06e0*/  DADD R20, R20, -R22 ;  /* 0x0000000014147229 */ /* 0x004fce0000000816 */
[----:B------:R0:W-:Y:S04]  /*06f0*/  STG.E.64 desc[UR12][R18.64+0x8], R20 ;  /* 0x0000081412007986 */ /* 0x0001e8000c101b0c */
[----:B------:R-:W-:Y:S05]  /*0700*/  @!P0 BRA `(.L_x_701) ;  /* 0x0000000400308947 */ /* 0x000fea0003800000 */
[----:B0-----:R-:W-:Y:S02]  /*0710*/  IMAD.U32 R20, RZ, RZ, UR4 ;  /* 0x00000004ff147e24 */ /* 0x001fe4000f8e00ff */
[----:B------:R-:W-:Y:S01]  /*0720*/  IMAD.U32 R21, RZ, RZ, UR5 ;  /* 0x00000005ff157e24 */ /* 0x000fe2000f8e00ff */
[----:B------:R-:W-:Y:S01]  /*0730*/  IADD3 R18, P0, PT, R11, UR8, RZ ;  /* 0x000000080b127c10 */ /* 0x000fe2000ff1e0ff */
[----:B------:R-:W2:Y:S04]  /*0740*/  LDG.E.64 R22, desc[UR12][R14.64] ;  /* 0x0000000c0e167981 */ /* 0x000ea8000c1e1b00 */
[----:B------:R-:W3:Y:S01]  /*0750*/  LDG.E.64 R20, desc[UR12][R20.64] ;  /* 0x0000000c14147981 */ /* 0x000ee2000c1e1b00 */
[----:B------:R-:W-:Y:S02]  /*0760*/  LEA R26, P1, R18, R16, 0x3 ;  /* 0x00000010121a7211 */ /* 0x000fe400078218ff */
[----:B------:R-:W-:-:S04]  /*0770*/  IADD3.X R16, PT, PT, R4, UR10, RZ, P0, !PT ;  /* 0x0000000a04107c10 */ /* 0x000fc800087fe4ff */
[----:B------:R-:W-:-:S05]  /*0780*/  LEA.HI.X R27, R18, R17, R16, 0x3, P1 ;  /* 0x00000011121b7211 */ /* 0x000fca00008f1c10 */
        /* <DEDUP_REMOVED lines=19> */
.L_x_705:
[----:B------:R-:W-:Y:S05]  /*08c0*/  BSYNC.RECONVERGENT B2 ;  /* 0x0000000000027941 */ /* 0x000fea0003800200 */
.L_x_704:
[----:B------:R-:W0:Y:S01]  /*08d0*/  LDC.64 R16, c[0x0][0x380] ;  /* 0x0000e000ff107b82 */ /* 0x000e220000000a00 */
[----:B------:R-:W-:-:S05]  /*08e0*/  IADD3 R20, P0, PT, R2, R11, RZ ;  /* 0x0000000b02147210 */ /* 0x000fca0007f1e0ff */
[----:B------:R-:W-:Y:S01]  /*08f0*/  IMAD.X R21, R0, 0x1, R4, P0 ;  /* 0x0000000100157824 */ /* 0x000fe200000e0604 */
[----:B0-----:R-:W-:-:S04]  /*0900*/  LEA R22, P0, R20, R16, 0x3 ;  /* 0x0000001014167211 */ /* 0x001fc800078018ff */
[----:B------:R-:W-:-:S05]  /*0910*/  LEA.HI.X R23, R20, R17, R21, 0x3, P0 ;  /* 0x0000001114177211 */ /* 0x000fca00000f1c15 */
[----:B------:R-:W2:Y:S01]  /*0920*/  LDG.E.64 R20, desc[UR12][R22.64+0x8] ;  /* 0x0000080c16147981 */ /* 0x000ea2000c1e1b00 */
[----:B------:R-:W-:Y:S01]  /*0930*/  ISETP.NE.AND P0, PT, R33, 0x1, PT ;  /* 0x000000012100780c */ /* 0x000fe20003f05270 */
[----:B------:R-:W-:Y:S01]  /*0940*/  IMAD.MOV.U32 R32, RZ, RZ, R8 ;  /* 0x000000ffff207224 */ /* 0x000fe200078e0008 */
[----:B--2---:R-:W-:-:S07]  /*0950*/  DADD R20, R20, -R18 ;  /* 0x0000000014147229 */ /* 0x004fce0000000812 */
[----:B------:R1:W-:Y:S04]  /*0960*/  STG.E.64 desc[UR12][R22.64+0x8], R20 ;  /* 0x0000081416007986 */ /* 0x0003e8000c101b0c */
[----:B------:R-:W-:Y:S05]  /*0970*/  @!P0 BRA `(.L_x_701) ;  /* 0x0000000000948947 */ /* 0x000fea0003800000 */
[----:B-1----:R-:W-:Y:S02]  /*0980*/  IMAD.U32 R20, RZ, RZ, UR4 ;  /* 0x00000004ff147e24 */ /* 0x002fe4000f8e00ff */
        /* <DEDUP_REMOVED lines=10> */
[----:B------:R-:W-:Y:S01]  /*0a30*/  VIADD R32, R8, UR6 ;  /* 0x0000000608207c36 */ /* 0x000fe20008000000 */
[----:B---3--:R-:W0:Y:S03]  /*0a40*/  MUFU.RCP64H R19, R21 ;  /* 0x0000001500137308 */ /* 0x008e260000001800 */
        /* <DEDUP_REMOVED lines=15> */
.L_x_707:
[----:B------:R-:W-:Y:S05]  /*0b40*/  BSYNC.RECONVERGENT B2 ;  /* 0x0000000000027941 */ /* 0x000fea0003800200 */
.L_x_706:
[----:B------:R-:W0:Y:S01]  /*0b50*/  LDCU.64 UR16, c[0x0][0x380] ;  /* 0x00007000ff1077ac */ /* 0x000e220008000a00 */
[----:B------:R-:W-:-:S05]  /*0b60*/  IADD3 R17, P0, PT, R2, R9, RZ ;  /* 0x0000000902117210 */ /* 0x000fca0007f1e0ff */
[----:B------:R-:W-:Y:S01]  /*0b70*/  IMAD.X R0, R0, 0x1, R3, P0 ;  /* 0x0000000100007824 */ /* 0x000fe200000e0603 */
[----:B0-----:R-:W-:-:S04]  /*0b80*/  LEA R16, P0, R17, UR16, 0x3 ;  /* 0x0000001011107c11 */ /* 0x001fc8000f8018ff */
[----:B------:R-:W-:-:S05]  /*0b90*/  LEA.HI.X R17, R17, UR17, R0, 0x3, P0 ;  /* 0x0000001111117c11 */ /* 0x000fca00080f1c00 */
[----:B------:R-:W2:Y:S02]  /*0ba0*/  LDG.E.64 R20, desc[UR12][R16.64+0x8] ;  /* 0x0000080c10147981 */ /* 0x000ea4000c1e1b00 */
[----:B--2---:R-:W-:-:S07]  /*0bb0*/  DADD R20, R20, -R18 ;  /* 0x0000000014147229 */ /* 0x004fce0000000812 */
[----:B------:R2:W-:Y:S04]  /*0bc0*/  STG.E.64 desc[UR12][R16.64+0x8], R20 ;  /* 0x0000081410007986 */ /* 0x0005e8000c101b0c */
.L_x_701:
[----:B------:R-:W-:Y:S05]  /*0bd0*/  BSYNC.RECONVERGENT B1 ;  /* 0x0000000000017941 */ /* 0x000fea0003800200 */
.L_x_700:
[----:B------:R-:W-:-:S13]  /*0be0*/  ISETP.GE.U32.AND P0, PT, R7, 0x3, PT ;  /* 0x000000030700780c */ /* 0x000fda0003f06070 */
[----:B------:R-:W-:Y:S05]  /*0bf0*/  @!P0 BRA `(.L_x_699) ;  /* 0x00000008006c8947 */ /* 0x000fea0003800000 */
.L_x_716:
[----:B0123--:R-:W-:Y:S02]  /*0c00*/  IMAD.U32 R20, RZ, RZ, UR4 ;  /* 0x00000004ff147e24 */ /* 0x00ffe4000f8e00ff */
[----:B------:R-:W-:Y:S01]  /*0c10*/  IMAD.U32 R21, RZ, RZ, UR5 ;  /* 0x00000005ff157e24 */ /* 0x000fe2000f8e00ff */
[C---:B------:R-:W-:Y:S01]  /*0c20*/  IADD3 R35, P0, PT, R32.reuse, UR15, RZ ;  /* 0x0000000f20237c10 */ /* 0x040fe2000ff1e0ff */
[----:B------:R-:W2:Y:S04]  /*0c30*/  LDG.E.64 R22, desc[UR12][R14.64] ;  /* 0x0000000c0e167981 */ /* 0x000ea8000c1e1b00 */
[----:B------:R-:W3:Y:S01]  /*0c40*/  LDG.E.64 R20, desc[UR12][R20.64] ;  /* 0x0000000c14147981 */ /* 0x000ee2000c1e1b00 */
[----:B------:R-:W-:Y:S02]  /*0c50*/  LEA.HI.X.SX32 R33, R32, UR14, 0x1, P0 ;  /* 0x0000000e20217c11 */ /* 0x000fe400080f0eff */
[----:B------:R-:W-:-:S04]  /*0c60*/  IADD3 R0, P0, PT, R35, UR8, RZ ;  /* 0x0000000823007c10 */ /* 0x000fc8000ff1e0ff */
[----:B------:R-:W-:Y:S02]  /*0c70*/  IADD3.X R17, PT, PT, R33, UR10, RZ, P0, !PT ;  /* 0x0000000a21117c10 */ /* 0x000fe400087fe4ff */
[----:B------:R-:W-:-:S04]  /*0c80*/  LEA R26, P0, R0, UR18, 0x3 ;  /* 0x00000012001a7c11 */ /* 0x000fc8000f8018ff */
        /* <DEDUP_REMOVED lines=20> */
.L_x_709:
[----:B------:R-:W-:Y:S05]  /*0dd0*/  BSYNC.RECONVERGENT B1 ;  /* 0x0000000000017941 */ /* 0x000fea0003800200 */
.L_x_708:
[----:B------:R-:W-:Y:S02]  /*0de0*/  IADD3 R35, P0, PT, R2, R35, RZ ;  /* 0x0000002302237210 */ /* 0x000fe40007f1e0ff */
[----:B------:R-:W-:-:S05]  /*0df0*/  SHF.R.S32.HI R0, RZ, 0x1f, R2 ;  /* 0x0000001fff007819 */ /* 0x000fca0000011402 */
[----:B------:R-:W-:Y:S01]  /*0e00*/  IMAD.X R16, R0, 0x1, R33, P0 ;  /* 0x0000000100107824 */ /* 0x000fe200000e0621 */
[----:B------:R-:W-:-:S04]  /*0e10*/  LEA R24, P0, R35, UR18, 0x3 ;  /* 0x0000001223187c11 */ /* 0x000fc8000f8018ff */
[----:B------:R-:W-:-:S05]  /*0e20*/  LEA.HI.X R25, R35, UR19, R16, 0x3, P0 ;  /* 0x0000001323197c11 */ /* 0x000fca00080f1c10 */
[----:B------:R-:W2:Y:S01]  /*0e30*/  LDG.E.64 R16, desc[UR12][R24.64+0x8] ;  /* 0x0000080c18107981 */ /* 0x000ea2000c1e1b00 */
[----:B------:R-:W-:Y:S02]  /*0e40*/  IMAD.U32 R20, RZ, RZ, UR4 ;  /* 0x00000004ff147e24 */ /* 0x000fe4000f8e00ff */
[----:B------:R-:W-:Y:S02]  /*0e50*/  IMAD.U32 R21, RZ, RZ, UR5 ;  /* 0x00000005ff157e24 */ /* 0x000fe4000f8e00ff */
[----:B------:R-:W-:-:S05]  /*0e60*/  VIADD R32, R32, UR6 ;  /* 0x0000000620207c36 */ /* 0x000fca0008000000 */
[----:B------:R-:W-:-:S04]  /*0e70*/  IADD3 R33, P0, PT, R32, UR15, RZ ;  /* 0x0000000f20217c10 */ /* 0x000fc8000ff1e0ff */
[----:B------:R-:W-:Y:S01]  /*0e80*/  LEA.HI.X.SX32 R35, R32, UR14, 0x1, P0 ;  /* 0x0000000e20237c11 */ /* 0x000fe200080f0eff */
[----:B--2---:R-:W-:-:S07]  /*0e90*/  DADD R18, R16, -R18 ;  /* 0x0000000010127229 */ /* 0x004fce0000000812 */
[----:B------:R0:W-:Y:S04]  /*0ea0*/  STG.E.64 desc[UR12][R24.64+0x8], R18 ;  /* 0x0000081218007986 */ /* 0x0001e8000c101b0c */
[----:B------:R-:W2:Y:S01]  /*0eb0*/  LDG.E.64 R20, desc[UR12][R20.64] ;  /* 0x0000000c14147981 */ /* 0x000ea2000c1e1b00 */
[----:B------:R-:W-:-:S03]  /*0ec0*/  IADD3 R16, P0, PT, R33, UR8, RZ ;  /* 0x0000000821107c10 */ /* 0x000fc6000ff1e0ff */
[----:B------:R-:W3:Y:S01]  /*0ed0*/  LDG.E.64 R22, desc[UR12][R14.64] ;  /* 0x0000000c0e167981 */ /* 0x000ee2000c1e1b00 */
[----:B------:R-:W-:Y:S02]  /*0ee0*/  IADD3.X R17, PT, PT, R35, UR10, RZ, P0, !PT ;  /* 0x0000000a23117c10 */ /* 0x000fe400087fe4ff */
[----:B------:R-:W-:-:S04]  /*0ef0*/  LEA R26, P0, R16, UR18, 0x3 ;  /* 0x00000012101a7c11 */ /* 0x000fc8000f8018ff */
[----:B------:R-:W-:-:S05]  /*0f00*/  LEA.HI.X R27, R16, UR19, R17, 0x3, P0 ;  /* 0x00000013101b7c11 */ /* 0x000fca00080f1c11 */
[----:B------:R-:W3:Y:S01]  /*0f10*/  LDG.E.64 R16, desc[UR12][R26.64+0x8] ;  /* 0x0000080c1a107981 */ /* 0x000ee2000c1e1b00 */
[----:B0-----:R-:W-:Y:S01]  /*0f20*/  IMAD.MOV.U32 R24, RZ, RZ, 0x1 ;  /* 0x00000001ff187424 */ /* 0x001fe200078e00ff */
[----:B------:R-:W-:Y:S01]  /*0f30*/  BSSY.RECONVERGENT B1, `(.L_x_710) ;  /* 0x0000011000017945 */ /* 0x000fe20003800200 */
[----:B--2---:R-:W0:Y:S04]  /*0f40*/  MUFU.RCP64H R25, R21 ;  /* 0x0000001500197308 */ /* 0x004e280000001800 */
[----:B0-----:R-:W-:-:S08]  /*0f50*/  DFMA R18, -R20, R24, 1 ;  /* 0x3ff000001412742b */ /* 0x001fd00000000118 */
[----:B------:R-:W-:-:S08]  /*0f60*/  DFMA R18, R18, R18, R18 ;  /* 0x000000121212722b */ /* 0x000fd00000000012 */
[----:B------:R-:W-:-:S08]  /*0f70*/  DFMA R18, R24, R18, R24 ;  /* 0x000000121812722b */ /* 0x000fd00000000018 */
[----:B------:R-:W-:Y:S02]  /*0f80*/  DFMA R24, -R20, R18, 1 ;  /* 0x3ff000001418742b */ /* 0x000fe40000000112 */
[----:B---3--:R-:W-:-:S06]  /*0f90*/  DMUL R16, R22, R16 ;  /* 0x0000001016107228 */ /* 0x008fcc0000000000 */
        /* <DEDUP_REMOVED lines=10> */
.L_x_711:
[----:B------:R-:W-:Y:S05]  /*1040*/  BSYNC.RECONVERGENT B1 ;  /* 0x0000000000017941 */ /* 0x000fea0003800200 */
.L_x_710:
[----:B------:R-:W-:-:S05]  /*1050*/  IADD3 R33, P0, PT, R2, R33, RZ ;  /* 0x0000002102217210 */ /* 0x000fca0007f1e0ff */
        /* <DEDUP_REMOVED lines=36> */
.L_x_713:
[----:B------:R-:W-:Y:S05]  /*12a0*/  BSYNC.RECONVERGENT B1 ;  /* 0x0000000000017941 */ /* 0x000fea0003800200 */
.L_x_712:
        /* <DEDUP_REMOVED lines=37> */
.L_x_715:
[----:B------:R-:W-:Y:S05]  /*1500*/  BSYNC.RECONVERGENT B1 ;  /* 0x0000000000017941 */ /* 0x000fea0003800200 */
.L_x_714:
[----:B------:R-:W-:-:S05]  /*1510*/  IADD3 R33, P0, PT, R2, R33, RZ ;  /* 0x0000002102217210 */ /* 0x000fca0007f1e0ff */
[----:B------:R-:W-:Y:S01]  /*1520*/  IMAD.X R0, R0, 0x1, R35, P0 ;  /* 0x0000000100007824 */ /* 0x000fe200000e0623 */
[----:B------:R-:W-:-:S04]  /*1530*/  LEA R16, P0, R33, UR18, 0x3 ;  /* 0x0000001221107c11 */ /* 0x000fc8000f8018ff */
[----:B------:R-:W-:-:S05]  /*1540*/  LEA.HI.X R17, R33, UR19, R0, 0x3, P0 ;  /* 0x0000001321117c11 */ /* 0x000fca00080f1c00 */
[----:B------:R-:W2:Y:S01]  /*1550*/  LDG.E.64 R20, desc[UR12][R16.64+0x8] ;  /* 0x0000080c10147981 */ /* 0x000ea2000c1e1b00 */
[----:B------:R-:W-:-:S05]  /*1560*/  VIADD R32, R32, UR6 ;  /* 0x0000000620207c36 */ /* 0x000fca0008000000 */
[----:B------:R-:W-:Y:S01]  /*1570*/  ISETP.GE.AND P0, PT, R32, UR7, PT ;  /* 0x0000000720007c0c */ /* 0x000fe2000bf06270 */
[----:B--2---:R-:W-:-:S07]  /*1580*/  DADD R20, R20, -R18 ;  /* 0x0000000014147229 */ /* 0x004fce0000000812 */
[----:B------:R3:W-:Y:S05]  /*1590*/  STG.E.64 desc[UR12][R16.64+0x8], R20 ;  /* 0x0000081410007986 */ /* 0x0007ea000c101b0c */
[----:B------:R-:W-:Y:S05]  /*15a0*/  @!P0 BRA `(.L_x_716) ;  /* 0xfffffff400948947 */ /* 0x000fea000383ffff */
.L_x_699:
[----:B------:R-:W-:Y:S05]  /*15b0*/  BSYNC.RECONVERGENT B0 ;  /* 0x0000000000007941 */ /* 0x000fea0003800200 */
.L_x_698:
[----:B------:R-:W4:Y:S01]  /*15c0*/  LDCU UR9, c[0x0][0x364] ;  /* 0x00006c80ff0977ac */ /* 0x000f220008000800 */
[----:B------:R-:W4:Y:S02]  /*15d0*/  LDC R15, c[0x0][0x374] ;  /* 0x0000dd00ff0f7b82 */ /* 0x000f240000000800 */
[----:B----4-:R-:W-:-:S05]  /*15e0*/  IMAD R6, R15, UR9, R6 ;  /* 0x000000090f067c24 */ /* 0x010fca000f8e0206 */
[----:B------:R-:W-:-:S13]  /*15f0*/  ISETP.GE.AND P0, PT, R6, UR7, PT ;  /* 0x0000000706007c0c */ /* 0x000fda000bf06270 */
[----:B------:R-:W-:Y:S05]  /*1600*/  @!P0 BRA `(.L_x_717) ;  /* 0xffffffec005c8947 */ /* 0x000fea000383ffff */
[----:B------:R-:W-:Y:S05]  /*1610*/  EXIT ;  /* 0x000000000000794d */ /* 0x000fea0003800000 */
        .weak           $__internal_0_$__cuda_sm20_div_rn_f64_full
        .type           $__internal_0_$__cuda_sm20_div_rn_f64_full,@function
        .size           $__internal_0_$__cuda_sm20_div_rn_f64_full,(.L_x_729 - $__internal_0_$__cuda_sm20_div_rn_f64_full)
$__internal_0_$__cuda_sm20_div_rn_f64_full:
[----:B------:R-:W-:Y:S01]  /*1620*/  FSETP.GEU.AND P2, PT, |R17|, 1.469367938527859385e-39, PT ;  /* 0x001000001100780b */ /* 0x000fe20003f4e200 */
[----:B------:R-:W-:Y:S01]  /*1630*/  IMAD.MOV.U32 R28, RZ, RZ, 0x1ca00000 ;  /* 0x1ca00000ff1c7424 */ /* 0x000fe200078e00ff */
[C---:B------:R-:W-:Y:S01]  /*1640*/  FSETP.GEU.AND P0, PT, |R21|.reuse, 1.469367938527859385e-39, PT ;  /* 0x001000001500780b */ /* 0x040fe20003f0e200 */
[----:B------:R-:W-:Y:S01]  /*1650*/  IMAD.MOV.U32 R36, RZ, RZ, 0x1 ;  /* 0x00000001ff247424 */ /* 0x000fe200078e00ff */
[----:B------:R-:W-:Y:S01]  /*1660*/  LOP3.LUT R18, R21, 0x800fffff, RZ, 0xc0, !PT ;  /* 0x800fffff15127812 */ /* 0x000fe200078ec0ff */
[----:B------:R-:W-:Y:S01]  /*1670*/  BSSY.RECONVERGENT B3, `(.L_x_718) ;  /* 0x0000052000037945 */ /* 0x000fe20003800200 */
[----:B------:R-:W-:Y:S02]  /*1680*/  LOP3.LUT R27, R17, 0x7ff00000, RZ, 0xc0, !PT ;  /* 0x7ff00000111b7812 */ /* 0x000fe400078ec0ff */
[----:B------:R-:W-:Y:S01]  /*1690*/  LOP3.LUT R19, R18, 0x3ff00000, RZ, 0xfc, !PT ;  /* 0x3ff0000012137812 */ /* 0x000fe200078efcff */
[----:B------:R-:W-:Y:S01]  /*16a0*/  IMAD.MOV.U32 R18, RZ, RZ, R20 ;  /* 0x000000ffff127224 */ /* 0x000fe200078e0014 */
[----:B------:R-:W-:Y:S01]  /*16b0*/  LOP3.LUT R30, R21, 0x7ff00000, RZ, 0xc0, !PT ;  /* 0x7ff00000151e7812 */ /* 0x000fe200078ec0ff */
[----:B------:R-:W-:-:S02]  /*16c0*/  IMAD.MOV.U32 R29, RZ, RZ, R27 ;  /* 0x000000ffff1d7224 */ /* 0x000fc400078e001b */
[----:B------:R-:W-:Y:S01]  /*16d0*/  @!P2 LOP3.LUT R22, R21, 0x7ff00000, RZ, 0xc0, !PT ;  /* 0x7ff000001516a812 */ /* 0x000fe200078ec0ff */
[----:B------:R-:W-:Y:S01]  /*16e0*/  @!P2 IMAD.MOV.U32 R24, RZ, RZ, RZ ;  /* 0x000000ffff18a224 */ /* 0x000fe200078e00ff */
[----:B------:R-:W-:Y:S01]  /*16f0*/  @!P0 DMUL R18, R20, 8.98846567431157953865e+307 ;  /* 0x7fe0000014128828 */ /* 0x000fe20000000000 */
[C---:B------:R-:W-:Y:S02]  /*1700*/  ISETP.GE.U32.AND P1, PT, R27.reuse, R30, PT ;  /* 0x0000001e1b00720c */ /* 0x040fe40003f26070 */
[----:B------:R-:W-:Y:S02]  /*1710*/  @!P2 ISETP.GE.U32.AND P3, PT, R27, R22, PT ;  /* 0x000000161b00a20c */ /* 0x000fe40003f66070 */
[C---:B------:R-:W-:Y:S01]  /*1720*/  SEL R23, R28.reuse, 0x63400000, !P1 ;  /* 0x634000001c177807 */ /* 0x040fe20004800000 */
[----:B------:R-:W0:Y:S01]  /*1730*/  MUFU.RCP64H R37, R19 ;  /* 0x0000001300257308 */ /* 0x000e220000001800 */
[----:B------:R-:W-:Y:S02]  /*1740*/  @!P2 SEL R25, R28, 0x63400000, !P3 ;  /* 0x634000001c19a807 */ /* 0x000fe40005800000 */
[----:B------:R-:W-:-:S02]  /*1750*/  LOP3.LUT R23, R23, 0x800fffff, R17, 0xf8, !PT ;  /* 0x800fffff17177812 */ /* 0x000fc400078ef811 */
[----:B------:R-:W-:Y:S02]  /*1760*/  @!P2 LOP3.LUT R22, R25, 0x80000000, R17, 0xf8, !PT ;  /* 0x800000001916a812 */ /* 0x000fe400078ef811 */
[----:B------:R-:W-:Y:S02]  /*1770*/  @!P0 LOP3.LUT R30, R19, 0x7ff00000, RZ, 0xc0, !PT ;  /* 0x7ff00000131e8812 */ /* 0x000fe400078ec0ff */
[----:B------:R-:W-:Y:S01]  /*1780*/  @!P2 LOP3.LUT R25, R22, 0x100000, RZ, 0xfc, !PT ;  /* 0x001000001619a812 */ /* 0x000fe200078efcff */
[----:B------:R-:W-:-:S06]  /*1790*/  IMAD.MOV.U32 R22, RZ, RZ, R16 ;  /* 0x000000ffff167224 */ /* 0x000fcc00078e0010 */
[----:B------:R-:W-:Y:S02]  /*17a0*/  @!P2 DFMA R22, R22, 2, -R24 ;  /* 0x400000001616a82b */ /* 0x000fe40000000818 */
[----:B0-----:R-:W-:-:S08]  /*17b0*/  DFMA R24, R36, -R18, 1 ;  /* 0x3ff000002418742b */ /* 0x001fd00000000812 */
[----:B------:R-:W-:Y:S01]  /*17c0*/  DFMA R24, R24, R24, R24 ;  /* 0x000000181818722b */ /* 0x000fe20000000018 */
[----:B------:R-:W-:-:S05]  /*17d0*/  @!P2 LOP3.LUT R29, R23, 0x7ff00000, RZ, 0xc0, !PT ;  /* 0x7ff00000171da812 */ /* 0x000fca00078ec0ff */
[----:B------:R-:W-:Y:S02]  /*17e0*/  VIADD R31, R29, 0xffffffff ;  /* 0xffffffff1d1f7836 */ /* 0x000fe40000000000 */
[----:B------:R-:W-:-:S03]  /*17f0*/  DFMA R36, R36, R24, R36 ;  /* 0x000000182424722b */ /* 0x000fc60000000024 */
[----:B------:R-:W-:Y:S01]  /*1800*/  ISETP.GT.U32.AND P0, PT, R31, 0x7feffffe, PT ;  /* 0x7feffffe1f00780c */ /* 0x000fe20003f04070 */
[----:B------:R-:W-:-:S04]  /*1810*/  VIADD R31, R30, 0xffffffff ;  /* 0xffffffff1e1f7836 */ /* 0x000fc80000000000 */
[----:B------:R-:W-:Y:S01]  /*1820*/  DFMA R38, R36, -R18, 1 ;  /* 0x3ff000002426742b */ /* 0x000fe20000000812 */
[----:B------:R-:W-:-:S07]  /*1830*/  ISETP.GT.U32.OR P0, PT, R31, 0x7feffffe, P0 ;  /* 0x7feffffe1f00780c */ /* 0x000fce0000704470 */
[----:B------:R-:W-:-:S08]  /*1840*/  DFMA R38, R36, R38, R36 ;  /* 0x000000262426722b */ /* 0x000fd00000000024 */
[----:B------:R-:W-:-:S08]  /*1850*/  DMUL R36, R38, R22 ;  /* 0x0000001626247228 */ /* 0x000fd00000000000 */
[----:B------:R-:W-:-:S08]  /*1860*/  DFMA R24, R36, -R18, R22 ;  /* 0x800000122418722b */ /* 0x000fd00000000016 */
[----:B------:R-:W-:Y:S01]  /*1870*/  DFMA R24, R38, R24, R36 ;  /* 0x000000182618722b */ /* 0x000fe20000000024 */
[----:B------:R-:W-:Y:S10]  /*1880*/  @P0 BRA `(.L_x_719) ;  /* 0x00000000006c0947 */ /* 0x000ff40003800000 */
[----:B------:R-:W-:-:S04]  /*1890*/  LOP3.LUT R16, R21, 0x7ff00000, RZ, 0xc0, !PT ;  /* 0x7ff0000015107812 */ /* 0x000fc800078ec0ff */
[CC--:B------:R-:W-:Y:S02]  /*18a0*/  VIADDMNMX R17, R27.reuse, -R16.reuse, 0xb9600000, !PT ;  /* 0xb96000001b117446 */ /* 0x0c0fe40007800910 */
[----:B------:R-:W-:Y:S02]  /*18b0*/  ISETP.GE.U32.AND P0, PT, R27, R16, PT ;  /* 0x000000101b00720c */ /* 0x000fe40003f06070 */
[----:B------:R-:W-:Y:S02]  /*18c0*/  VIMNMX R17, PT, PT, R17, 0x46a00000, PT ;  /* 0x46a0000011117848 */ /* 0x000fe40003fe0100 */
[----:B------:R-:W-:-:S05]  /*18d0*/  SEL R28, R28, 0x63400000, !P0 ;  /* 0x634000001c1c7807 */ /* 0x000fca0004000000 */
[----:B------:R-:W-:Y:S02]  /*18e0*/  IMAD.IADD R17, R17, 0x1, -R28 ;  /* 0x0000000111117824 */ /* 0x000fe400078e0a1c */
[----:B------:R-:W-:Y:S02]  /*18f0*/  IMAD.MOV.U32 R28, RZ, RZ, RZ ;  /* 0x000000ffff1c7224 */ /* 0x000fe400078e00ff */
[----:B------:R-:W-:-:S06]  /*1900*/  VIADD R29, R17, 0x7fe00000 ;  /* 0x7fe00000111d7836 */ /* 0x000fcc0000000000 */
[----:B------:R-:W-:-:S10]  /*1910*/  DMUL R36, R24, R28 ;  /* 0x0000001c18247228 */ /* 0x000fd40000000000 */
[----:B------:R-:W-:-:S13]  /*1920*/  FSETP.GTU.AND P0, PT, |R37|, 1.469367938527859385e-39, PT ;  /* 0x001000002500780b */ /* 0x000fda0003f0c200 */
[----:B------:R-:W-:Y:S05]  /*1930*/  @P0 BRA `(.L_x_720) ;  /* 0x0000000000940947 */ /* 0x000fea0003800000 */
[----:B------:R-:W-:Y:S01]  /*1940*/  DFMA R18, R24, -R18, R22 ;  /* 0x800000121812722b */ /* 0x000fe20000000016 */
[----:B------:R-:W-:-:S09]  /*1950*/  IMAD.MOV.U32 R28, RZ, RZ, RZ ;  /* 0x000000ffff1c7224 */ /* 0x000fd200078e00ff */
[C---:B------:R-:W-:Y:S02]  /*1960*/  FSETP.NEU.AND P0, PT, R19.reuse, RZ, PT ;  /* 0x000000ff1300720b */ /* 0x040fe40003f0d000 */
[----:B------:R-:W-:-:S04]  /*1970*/  LOP3.LUT R20, R19, 0x80000000, R21, 0x48, !PT ;  /* 0x8000000013147812 */ /* 0x000fc800078e4815 */
[----:B------:R-:W-:-:S07]  /*1980*/  LOP3.LUT R29, R20, R29, RZ, 0xfc, !PT ;  /* 0x0000001d141d7212 */ /* 0x000fce00078efcff */
[----:B------:R-:W-:Y:S05]  /*1990*/  @!P0 BRA `(.L_x_720) ;  /* 0x00000000007c8947 */ /* 0x000fea0003800000 */
[----:B------:R-:W-:Y:S01]  /*19a0*/  IMAD.MOV R19, RZ, RZ, -R17 ;  /* 0x000000ffff137224 */ /* 0x000fe200078e0a11 */
[----:B------:R-:W-:Y:S01]  /*19b0*/  IADD3 R17, PT, PT, -R17, -0x43300000, RZ ;  /* 0xbcd0000011117810 */ /* 0x000fe20007ffe1ff */
[----:B------:R-:W-:-:S06]  /*19c0*/  IMAD.MOV.U32 R18, RZ, RZ, RZ ;  /* 0x000000ffff127224 */ /* 0x000fcc00078e00ff */
[----:B------:R-:W-:Y:S02]  /*19d0*/  DFMA R18, R36, -R18, R24 ;  /* 0x800000122412722b */ /* 0x000fe40000000018 */
[----:B------:R-:W-:-:S08]  /*19e0*/  DMUL.RP R24, R24, R28 ;  /* 0x0000001c18187228 */ /* 0x000fd00000008000 */
[----:B------:R-:W-:Y:S02]  /*19f0*/  FSETP.NEU.AND P0, PT, |R19|, R17, PT ;  /* 0x000000111300720b */ /* 0x000fe40003f0d200 */
[----:B------:R-:W-:Y:S02]  /*1a00*/  LOP3.LUT R17, R25, R20, RZ, 0x3c, !PT ;  /* 0x0000001419117212 */ /* 0x000fe400078e3cff */
[----:B------:R-:W-:Y:S02]  /*1a10*/  FSEL R36, R24, R36, !P0 ;  /* 0x0000002418247208 */ /* 0x000fe40004000000 */
[----:B------:R-:W-:Y:S01]  /*1a20*/  FSEL R37, R17, R37, !P0 ;  /* 0x0000002511257208 */ /* 0x000fe20004000000 */
[----:B------:R-:W-:Y:S06]  /*1a30*/  BRA `(.L_x_720) ;  /* 0x0000000000547947 */ /* 0x000fec0003800000 */
.L_x_719:
[----:B------:R-:W-:-:S14]  /*1a40*/  DSETP.NAN.AND P0, PT, R16, R16, PT ;  /* 0x000000101000722a */ /* 0x000fdc0003f08000 */
[----:B------:R-:W-:Y:S05]  /*1a50*/  @P0 BRA `(.L_x_721) ;  /* 0x0000000000440947 */ /* 0x000fea0003800000 */
[----:B------:R-:W-:-:S14]  /*1a60*/  DSETP.NAN.AND P0, PT, R20, R20, PT ;  /* 0x000000141400722a */ /* 0x000fdc0003f08000 */
[----:B------:R-:W-:Y:S05]  /*1a70*/  @P0 BRA `(.L_x_722) ;  /* 0x0000000000300947 */ /* 0x000fea0003800000 */
[----:B------:R-:W-:Y:S01]  /*1a80*/  ISETP.NE.AND P0, PT, R29, R30, PT ;  /* 0x0000001e1d00720c */ /* 0x000fe20003f05270 */
[----:B------:R-:W-:Y:S02]  /*1a90*/  IMAD.MOV.U32 R36, RZ, RZ, 0x0 ;  /* 0x00000000ff247424 */ /* 0x000fe400078e00ff */
[----:B------:R-:W-:-:S10]  /*1aa0*/  IMAD.MOV.U32 R37, RZ, RZ, -0x80000 ;  /* 0xfff80000ff257424 */ /* 0x000fd400078e00ff */
[----:B------:R-:W-:Y:S05]  /*1ab0*/  @!P0 BRA `(.L_x_720) ;  /* 0x0000000000348947 */ /* 0x000fea0003800000 */
[----:B------:R-:W-:Y:S02]  /*1ac0*/  ISETP.NE.AND P0, PT, R29, 0x7ff00000, PT ;  /* 0x7ff000001d00780c */ /* 0x000fe40003f05270 */
[----:B------:R-:W-:Y:S02]  /*1ad0*/  LOP3.LUT R37, R17, 0x80000000, R21, 0x48, !PT ;  /* 0x8000000011257812 */ /* 0x000fe400078e4815 */
[----:B------:R-:W-:-:S13]  /*1ae0*/  ISETP.EQ.OR P0, PT, R30, RZ, !P0 ;  /* 0x000000ff1e00720c */ /* 0x000fda0004702670 */
[----:B------:R-:W-:Y:S01]  /*1af0*/  @P0 LOP3.LUT R16, R37, 0x7ff00000, RZ, 0xfc, !PT ;  /* 0x7ff0000025100812 */ /* 0x000fe200078efcff */
[----:B------:R-:W-:Y:S02]  /*1b00*/  @!P0 IMAD.MOV.U32 R36, RZ, RZ, RZ ;  /* 0x000000ffff248224 */ /* 0x000fe400078e00ff */
[----:B------:R-:W-:Y:S02]  /*1b10*/  @P0 IMAD.MOV.U32 R36, RZ, RZ, RZ ;  /* 0x000000ffff240224 */ /* 0x000fe400078e00ff */
[----:B------:R-:W-:Y:S01]  /*1b20*/  @P0 IMAD.MOV.U32 R37, RZ, RZ, R16 ;  /* 0x000000ffff250224 */ /* 0x000fe200078e0010 */
[----:B------:R-:W-:Y:S06]  /*1b30*/  BRA `(.L_x_720) ;  /* 0x0000000000147947 */ /* 0x000fec0003800000 */
.L_x_722:
[----:B------:R-:W-:Y:S01]  /*1b40*/  LOP3.LUT R37, R21, 0x80000, RZ, 0xfc, !PT ;  /* 0x0008000015257812 */ /* 0x000fe200078efcff */
[----:B------:R-:W-:Y:S01]  /*1b50*/  IMAD.MOV.U32 R36, RZ, RZ, R20 ;  /* 0x000000ffff247224 */ /* 0x000fe200078e0014 */
[----:B------:R-:W-:Y:S06]  /*1b60*/  BRA `(.L_x_720) ;  /* 0x0000000000087947 */ /* 0x000fec0003800000 */
.L_x_721:
[----:B------:R-:W-:Y:S01]  /*1b70*/  LOP3.LUT R37, R17, 0x80000, RZ, 0xfc, !PT ;  /* 0x0008000011257812 */ /* 0x000fe200078efcff */
[----:B------:R-:W-:-:S07]  /*1b80*/  IMAD.MOV.U32 R36, RZ, RZ, R16 ;  /* 0x000000ffff247224 */ /* 0x000fce00078e0010 */
.L_x_720:
[----:B------:R-:W-:Y:S05]  /*1b90*/  BSYNC.RECONVERGENT B3 ;  /* 0x0000000000037941 */ /* 0x000fea0003800200 */
.L_x_718:
[----:B------:R-:W-:Y:S02]  /*1ba0*/  IMAD.MOV.U32 R27, RZ, RZ, 0x0 ;  /* 0x00000000ff1b7424 */ /* 0x000fe400078e00ff */
[----:B------:R-:W-:Y:S02]  /*1bb0*/  IMAD.MOV.U32 R18, RZ, RZ, R36 ;  /* 0x000000ffff127224 */ /* 0x000fe400078e0024 */
[----:B------:R-:W-:Y:S01]  /*1bc0*/  IMAD.MOV.U32 R19, RZ, RZ, R37 ;  /* 0x000000ffff137224 */ /* 0x000fe200078e0025 */
[----:B------:R-:W-:Y:S06]  /*1bd0*/  RET.REL.NODEC R26 `(_Z5gaussPdii) ;  /* 0xffffffe41a087950 */ /* 0x000fec0003c3ffff */
.L_x_723:
        /* <DEDUP_REMOVED lines=10> */
.L_x_729:


//--------------------- .text._Z9swap_rowsPdiii   --------------------------
	.section	.text._Z9swap_rowsPdiii,"ax",@progbits
	.align	128
        .global         _Z9swap_rowsPdiii
        .type           _Z9swap_rowsPdiii,@function
        .size           _Z9swap_rowsPdiii,(.L_x_740 - _Z9swap_rowsPdiii)
        .other          _Z9swap_rowsPdiii,@"STO_CUDA_ENTRY STV_DEFAULT"
_Z9swap_rowsPdiii:
.text._Z9swap_rowsPdiii:
[----:B------:R-:W-:Y:S01]  /*0000*/  LDC R1, c[0x0][0x37c] ;  /* 0x0000df00ff017b82 */ /* 0x000fe20000000800 */
[----:B------:R-:W0:Y:S07]  /*0010*/  S2R R6, SR_TID.X ;  /* 0x0000000000067919 */ /* 0x000e2e0000002100 */
[----:B------:R-:W0:Y:S08]  /*0020*/  S2UR UR4, SR_CTAID.X ;  /* 0x00000000000479c3 */ /* 0x000e300000002500 */
[----:B------:R-:W0:Y:S01]  /*0030*/  LDC R7, c[0x0][0x360] ;  /* 0x0000d800ff077b82 */ /* 0x000e220000000800 */
[----:B------:R-:W1:Y:S07]  /*0040*/  LDCU UR5, c[0x0][0x370] ;  /* 0x00006e00ff0577ac */ /* 0x000e6e0008000800 */
[----:B------:R-:W2:Y:S01]  /*0050*/  LDC.64 R2, c[0x0][0x388] ;  /* 0x0000e200ff027b82 */ /* 0x000ea20000000a00 */
[----:B0-----:R-:W-:-:S02]  /*0060*/  IMAD R6, R7, UR4, R6 ;  /* 0x0000000407067c24 */ /* 0x001fc4000f8e0206 */
[----:B-1----:R-:W-:Y:S01]  /*0070*/  IMAD R7, R7, UR5, RZ ;  /* 0x0000000507077c24 */ /* 0x002fe2000f8e02ff */
[----:B--2---:R-:W-:-:S04]  /*0080*/  IADD3 R0, PT, PT, R2, -R3, RZ ;  /* 0x8000000302007210 */ /* 0x004fc80007ffe0ff */
[----:B------:R-:W-:-:S13]  /*0090*/  ISETP.GE.AND P0, PT, R6, R0, PT ;  /* 0x000000000600720c */ /* 0x000fda0003f06270 */
[----:B------:R-:W-:Y:S05]  /*00a0*/  @P0 EXIT ;  /* 0x000000000000094d */ /* 0x000fea0003800000 */
[----:B------:R-:W0:Y:S01]  /*00b0*/  I2F.U32.RP R11, R7 ;  /* 0x00000007000b7306 */ /* 0x000e220000209000 */
[----:B------:R-:W-:Y:S01]  /*00c0*/  IADD3 R9, PT, PT, R7, R6, RZ ;  /* 0x0000000607097210 */ /* 0x000fe20007ffe0ff */
[----:B------:R-:W1:Y:S01]  /*00d0*/  LDCU UR7, c[0x0][0x390] ;  /* 0x00007200ff0777ac */ /* 0x000e620008000800 */
[----:B------:R-:W-:Y:S01]  /*00e0*/  IADD3 R13, PT, PT, RZ, -R7, RZ ;  /* 0x80000007ff0d7210 */ /* 0x000fe20007ffe0ff */
[----:B------:R-:W-:Y:S01]  /*00f0*/  BSSY.RECONVERGENT B0, `(.L_x_724) ;  /* 0x0000030000007945 */ /* 0x000fe20003800200 */
[----:B------:R-:W-:Y:S01]  /*0100*/  ISETP.GE.AND P0, PT, R9, R0, PT ;  /* 0x000000000900720c */ /* 0x000fe20003f06270 */
[----:B------:R-:W2:Y:S01]  /*0110*/  LDCU.64 UR4, c[0x0][0x358] ;  /* 0x00006b00ff0477ac */ /* 0x000ea20008000a00 */
[----:B------:R-:W-:Y:S01]  /*0120*/  VIMNMX R8, PT, PT, R0, R9, !PT ;  /* 0x0000000900087248 */ /* 0x000fe20007fe0100 */
[----:B------:R-:W-:Y:S01]  /*0130*/  IMAD R3, R2, R3, R3 ;  /* 0x0000000302037224 */ /* 0x000fe200078e0203 */
[----:B------:R-:W-:Y:S02]  /*0140*/  SEL R10, RZ, 0x1, P0 ;  /* 0x00000001ff0a7807 */ /* 0x000fe40000000000 */
[----:B------:R-:W-:-:S02]  /*0150*/  ISETP.NE.U32.AND P2, PT, R7, RZ, PT ;  /* 0x000000ff0700720c */ /* 0x000fc40003f45070 */
[----:B------:R-:W-:Y:S01]  /*0160*/  IADD3 R8, PT, PT, R8, -R9, -R10 ;  /* 0x8000000908087210 */ /* 0x000fe20007ffe80a */
[----:B0-----:R-:W0:Y:S02]  /*0170*/  MUFU.RCP R11, R11 ;  /* 0x0000000b000b7308 */ /* 0x001e240000001000 */
[----:B0-----:R-:W-:-:S06]  /*0180*/  IADD3 R4, PT, PT, R11, 0xffffffe, RZ ;  /* 0x0ffffffe0b047810 */ /* 0x001fcc0007ffe0ff */
[----:B------:R0:W3:Y:S02]  /*0190*/  F2I.FTZ.U32.TRUNC.NTZ R5, R4 ;  /* 0x0000000400057305 */ /* 0x0000e4000021f000 */
[----:B0-----:R-:W-:Y:S02]  /*01a0*/  HFMA2 R4, -RZ, RZ, 0, 0 ;  /* 0x00000000ff047431 */ /* 0x001fe400000001ff */
[----:B---3--:R-:W-:-:S04]  /*01b0*/  IMAD R13, R13, R5, RZ ;  /* 0x000000050d0d7224 */ /* 0x008fc800078e02ff */
[----:B------:R-:W-:-:S06]  /*01c0*/  IMAD.HI.U32 R5, R5, R13, R4 ;  /* 0x0000000d05057227 */ /* 0x000fcc00078e0004 */
[----:B------:R-:W-:-:S05]  /*01d0*/  IMAD.HI.U32 R9, R5, R8, RZ ;  /* 0x0000000805097227 */ /* 0x000fca00078e00ff */
[----:B------:R-:W-:-:S05]  /*01e0*/  IADD3 R4, PT, PT, -R9, RZ, RZ ;  /* 0x000000ff09047210 */ /* 0x000fca0007ffe1ff */
[----:B------:R-:W-:Y:S02]  /*01f0*/  IMAD R8, R7, R4, R8 ;  /* 0x0000000407087224 */ /* 0x000fe400078e0208 */
[----:B------:R-:W0:Y:S03]  /*0200*/  LDC.64 R4, c[0x0][0x380] ;  /* 0x0000e000ff047b82 */ /* 0x000e260000000a00 */
[----:B------:R-:W-:-:S13]  /*0210*/  ISETP.GE.U32.AND P0, PT, R8, R7, PT ;  /* 0x000000070800720c */ /* 0x000fda0003f06070 */
[----:B------:R-:W-:Y:S02]  /*0220*/  @P0 IADD3 R8, PT, PT, -R7, R8, RZ ;  /* 0x0000000807080210 */ /* 0x000fe40007ffe1ff */
[----:B------:R-:W-:Y:S02]  /*0230*/  @P0 IADD3 R9, PT, PT, R9, 0x1, RZ ;  /* 0x0000000109090810 */ /* 0x000fe40007ffe0ff */
[----:B------:R-:W-:-:S13]  /*0240*/  ISETP.GE.U32.AND P1, PT, R8, R7, PT ;  /* 0x000000070800720c */ /* 0x000fda0003f26070 */
[----:B------:R-:W-:Y:S01]  /*0250*/  @P1 VIADD R9, R9, 0x1 ;  /* 0x0000000109091836 */ /* 0x000fe20000000000 */
[----:B------:R-:W-:-:S04]  /*0260*/  @!P2 LOP3.LUT R9, RZ, R7, RZ, 0x33, !PT ;  /* 0x00000007ff09a212 */ /* 0x000fc800078e33ff */
[----:B------:R-:W-:-:S04]  /*0270*/  IADD3 R10, PT, PT, R10, R9, RZ ;  /* 0x000000090a0a7210 */ /* 0x000fc80007ffe0ff */
[C---:B------:R-:W-:Y:S02]  /*0280*/  LOP3.LUT R8, R10.reuse, 0x3, RZ, 0xc0, !PT ;  /* 0x000000030a087812 */ /* 0x040fe400078ec0ff */
[----:B------:R-:W-:Y:S02]  /*0290*/  ISETP.GE.U32.AND P1, PT, R10, 0x3, PT ;  /* 0x000000030a00780c */ /* 0x000fe40003f26070 */
[----:B------:R-:W-:-:S13]  /*02a0*/  ISETP.NE.AND P0, PT, R8, 0x3, PT ;  /* 0x000000030800780c */ /* 0x000fda0003f05270 */
[----:B012---:R-:W-:Y:S05]  /*02b0*/  @!P0 BRA `(.L_x_725) ;  /* 0x00000000004c8947 */ /* 0x007fea0003800000 */
[----:B------:R-:W0:Y:S01]  /*02c0*/  LDC.64 R8, c[0x0][0x380] ;  /* 0x0000e000ff087b82 */ /* 0x000e220000000a00 */
[----:B------:R-:W1:Y:S01]  /*02d0*/  LDCU UR6, c[0x0][0x390] ;  /* 0x00007200ff0677ac */ /* 0x000e620008000800 */
[----:B------:R-:W-:Y:S01]  /*02e0*/  IADD3 R10, PT, PT, R10, 0x1, RZ ;  /* 0x000000010a0a7810 */ /* 0x000fe20007ffe0ff */
[----:B------:R-:W-:-:S03]  /*02f0*/  IMAD R21, R6, R2, R3 ;  /* 0x0000000206157224 */ /* 0x000fc600078e0203 */
[----:B------:R-:W-:-:S04]  /*0300*/  LOP3.LUT R10, R10, 0x3, RZ, 0xc0, !PT ;  /* 0x000000030a0a7812 */ /* 0x000fc800078ec0ff */
[----:B------:R-:W-:Y:S01]  /*0310*/  IADD3 R18, PT, PT, -R10, RZ, RZ ;  /* 0x000000ff0a127210 */ /* 0x000fe20007ffe1ff */
[----:B-1----:R-:W-:-:S07]  /*0320*/  IMAD R19, R6, R2, UR6 ;  /* 0x0000000606137e24 */ /* 0x002fce000f8e0202 */
.L_x_726:
[----:B01----:R-:W-:-:S04]  /*0330*/  IMAD.WIDE R14, R19, 0x8, R8 ;  /* 0x00000008130e7825 */ /* 0x003fc800078e0208 */
[----:B------:R-:W-:Y:S01]  /*0340*/  IMAD.WIDE R10, R21, 0x8, R8 ;  /* 0x00000008150a7825 */ /* 0x000fe200078e0208 */
[----:B------:R-:W2:Y:S04]  /*0350*/  LDG.E.64 R16, desc[UR4][R14.64] ;  /* 0x000000040e107981 */ /* 0x000ea8000c1e1b00 */
[----:B------:R-:W3:Y:S01]  /*0360*/  LDG.E.64 R12, desc[UR4][R10.64] ;  /* 0x000000040a0c7981 */ /* 0x000ee2000c1e1b00 */
[----:B------:R-:W-:Y:S01]  /*0370*/  IADD3 R18, PT, PT, R18, 0x1, RZ ;  /* 0x0000000112127810 */ /* 0x000fe20007ffe0ff */
[C---:B------:R-:W-:Y:S02]  /*0380*/  IMAD.IADD R6, R7.reuse, 0x1, R6 ;  /* 0x0000000107067824 */ /* 0x040fe400078e0206 */
[CC--:B------:R-:W-:Y:S01]  /*0390*/  IMAD R19, R7.reuse, R2.reuse, R19 ;  /* 0x0000000207137224 */ /* 0x0c0fe200078e0213 */
[----:B------:R-:W-:Y:S01]  /*03a0*/  ISETP.NE.AND P0, PT, R18, RZ, PT ;  /* 0x000000ff1200720c */ /* 0x000fe20003f05270 */
[----:B------:R-:W-:Y:S01]  /*03b0*/  IMAD R21, R7, R2, R21 ;  /* 0x0000000207157224 */ /* 0x000fe200078e0215 */
[----:B--2---:R1:W-:Y:S04]  /*03c0*/  STG.E.64 desc[UR4][R10.64], R16 ;  /* 0x000000100a007986 */ /* 0x0043e8000c101b04 */
[----:B---3--:R1:W-:Y:S07]  /*03d0*/  STG.E.64 desc[UR4][R14.64], R12 ;  /* 0x0000000c0e007986 */ /* 0x0083ee000c101b04 */
[----:B------:R-:W-:Y:S05]  /*03e0*/  @P0 BRA `(.L_x_726) ;  /* 0xfffffffc00d00947 */ /* 0x000fea000383ffff */
.L_x_725:
[----:B------:R-:W-:Y:S05]  /*03f0*/  BSYNC.RECONVERGENT B0 ;  /* 0x0000000000007941 */ /* 0x000fea0003800200 */
.L_x_724:
[----:B------:R-:W-:Y:S05]  /*0400*/  @!P1 EXIT ;  /* 0x000000000000994d */ /* 0x000fea0003800000 */
.L_x_727:
[CC--:B-1-3--:R-:W-:Y:S02]  /*0410*/  IMAD R17, R6.reuse, R2.reuse, UR7 ;  /* 0x0000000706117e24 */ /* 0x0cafe4000f8e0202 */
[----:B------:R-:W-:Y:S02]  /*0420*/  IMAD R19, R6, R2, R3 ;  /* 0x0000000206137224 */ /* 0x000fe400078e0203 */
[----:B------:R-:W-:-:S04]  /*0430*/  IMAD.WIDE R16, R17, 0x8, R4 ;  /* 0x0000000811107825 */ /* 0x000fc800078e0204 */
[----:B------:R-:W-:Y:S01]  /*0440*/  IMAD.WIDE R18, R19, 0x8, R4 ;  /* 0x0000000813127825 */ /* 0x000fe200078e0204 */
[----:B------:R-:W2:Y:S04]  /*0450*/  LDG.E.64 R20, desc[UR4][R16.64] ;  /* 0x0000000410147981 */ /* 0x000ea8000c1e1b00 */
[----:B------:R-:W3:Y:S01]  /*0460*/  LDG.E.64 R22, desc[UR4][R18.64] ;  /* 0x0000000412167981 */ /* 0x000ee2000c1e1b00 */
[----:B------:R-:W-:-:S05]  /*0470*/  IADD3 R6, PT, PT, R7, R6, RZ ;  /* 0x0000000607067210 */ /* 0x000fca0007ffe0ff */
[CC--:B------:R-:W-:Y:S02]  /*0480*/  IMAD R11, R6.reuse, R2.reuse, UR7 ;  /* 0x00000007060b7e24 */ /* 0x0c0fe4000f8e0202 */
[----:B------:R-:W-:Y:S02]  /*0490*/  IMAD R9, R6, R2, R3 ;  /* 0x0000000206097224 */ /* 0x000fe400078e0203 */
[----:B------:R-:W-:-:S04]  /*04a0*/  IMAD.WIDE R10, R11, 0x8, R4 ;  /* 0x000000080b0a7825 */ /* 0x000fc800078e0204 */
[----:B------:R-:W-:Y:S01]  /*04b0*/  IMAD.WIDE R8, R9, 0x8, R4 ;  /* 0x0000000809087825 */ /* 0x000fe200078e0204 */
[----:B--2---:R0:W-:Y:S04]  /*04c0*/  STG.E.64 desc[UR4][R18.64], R20 ;  /* 0x0000001412007986 */ /* 0x0041e8000c101b04 */
[----:B---3--:R1:W-:Y:S04]  /*04d0*/  STG.E.64 desc[UR4][R16.64], R22 ;  /* 0x0000001610007986 */ /* 0x0083e8000c101b04 */
        /* <DEDUP_REMOVED lines=9> */
[----:B0-----:R-:W4:Y:S04]  /*0570*/  LDG.E.64 R20, desc[UR4][R12.64] ;  /* 0x000000040c147981 */ /* 0x001f28000c1e1b00 */
[----:B------:R-:W5:Y:S01]  /*0580*/  LDG.E.64 R18, desc[UR4][R14.64] ;  /* 0x000000040e127981 */ /* 0x000f62000c1e1b00 */
[----:B------:R-:W-:-:S05]  /*0590*/  IADD3 R6, PT, PT, R7, R6, RZ ;  /* 0x0000000607067210 */ /* 0x000fca0007ffe0ff */
[CC--:B-1----:R-:W-:Y:S02]  /*05a0*/  IMAD R17, R6.reuse, R2.reuse, UR7 ;  /* 0x0000000706117e24 */ /* 0x0c2fe4000f8e0202 */
[----:B------:R-:W-:Y:S02]  /*05b0*/  IMAD R23, R6, R2, R3 ;  /* 0x0000000206177224 */ /* 0x000fe400078e0203 */
[----:B------:R-:W-:-:S04]  /*05c0*/  IMAD.WIDE R16, R17, 0x8, R4 ;  /* 0x0000000811107825 */ /* 0x000fc800078e0204 */
[----:B------:R-:W-:Y:S01]  /*05d0*/  IMAD.WIDE R22, R23, 0x8, R4 ;  /* 0x0000000817167825 */ /* 0x000fe200078e0204 */
[----:B----4-:R3:W-:Y:S04]  /*05e0*/  STG.E.64 desc[UR4][R14.64], R20 ;  /* 0x000000140e007986 */ /* 0x0107e8000c101b04 */
[----:B-----5:R3:W-:Y:S04]  /*05f0*/  STG.E.64 desc[UR4][R12.64], R18 ;  /* 0x000000120c007986 */ /* 0x0207e8000c101b04 */
[----:B--2---:R-:W2:Y:S04]  /*0600*/  LDG.E.64 R24, desc[UR4][R16.64] ;  /* 0x0000000410187981 */ /* 0x004ea8000c1e1b00 */
[----:B------:R-:W4:Y:S01]  /*0610*/  LDG.E.64 R8, desc[UR4][R22.64] ;  /* 0x0000000416087981 */ /* 0x000f22000c1e1b00 */
[----:B------:R-:W-:-:S04]  /*0620*/  IADD3 R6, PT, PT, R7, R6, RZ ;  /* 0x0000000607067210 */ /* 0x000fc80007ffe0ff */
[----:B------:R-:W-:Y:S01]  /*0630*/  ISETP.GE.AND P0, PT, R6, R0, PT ;  /* 0x000000000600720c */ /* 0x000fe20003f06270 */
[----:B--2---:R3:W-:Y:S04]  /*0640*/  STG.E.64 desc[UR4][R22.64], R24 ;  /* 0x0000001816007986 */ /* 0x0047e8000c101b04 */
[----:B----4-:R3:W-:Y:S08]  /*0650*/  STG.E.64 desc[UR4][R16.64], R8 ;  /* 0x0000000810007986 */ /* 0x0107f0000c101b04 */
[----:B------:R-:W-:Y:S05]  /*0660*/  @!P0 BRA `(.L_x_727) ;  /* 0xfffffffc00688947 */ /* 0x000fea000383ffff */
[----:B------:R-:W-:Y:S05]  /*0670*/  EXIT ;  /* 0x000000000000794d */ /* 0x000fea0003800000 */
.L_x_728:
        /* <DEDUP_REMOVED lines=16> */
.L_x_740:


//--------------------- .nv.shared._ZN3cub18CUB_300001_SM_10006detail11EmptyKernelIvEEvv --------------------------
	.section	.nv.shared._ZN3cub18CUB_300001_SM_10006detail11EmptyKernelIvEEvv,"aw",@nobits
	.sectionflags	@""
	.align	16
	.zero		1024


//--------------------- .nv.shared.reserved.0     --------------------------
	.section	.nv.shared.reserved.0,"aw",@nobits
	.weak		__nv_reservedSMEM_offset_0_alias
	.size		__nv_reservedSMEM_offset_0_alias, 0, 64
	.other		__nv_reservedSMEM_offset_0_alias,@"STO_CUDA_RESERVED_SHARED STV_DEFAULT"
__nv_reservedSMEM_offset_0_alias:
	.zero		0
	.zero		64


//--------------------- .nv.global                --------------------------
	.section	.nv.global,"aw",@nobits
.nv.global:
	.type		_ZN34_INTERNAL_11a4a8de_4_k_cu_afe127a86thrust24THRUST_300001_SM_1000_NS12placeholders2_8E,@object
	.size		_ZN34_INTERNAL_11a4a8de_4_k_cu_afe127a86thrust24THRUST_300001_SM_1000_NS12placeholders2_8E,(_ZN34_INTERNAL_11a4a8de_4_k_cu_afe127a84cuda3std3__436_GLOBAL__N__11a4a8de_4_k_cu_afe127a86ignoreE - _ZN34_INTERNAL_11a4a8de_4_k_cu_afe127a86thrust24THRUST_300001_SM_1000_NS12placeholders2_8E)
_ZN34_INTERNAL_11a4a8de_4_k_cu_afe127a86thrust24THRUST_300001_SM_1000_NS12placeholders2_8E:
	.zero		1
	.type		_ZN34_INTERNAL_11a4a8de_4_k_cu_afe127a84cuda3std3__436_GLOBAL__N__11a4a8de_4_k_cu_afe127a86ignoreE,@object
	.size		_ZN34_INTERNAL_11a4a8de_4_k_cu_afe127a84cuda3std3__436_GLOBAL__N__11a4a8de_4_k_cu_afe127a86ignoreE,(_ZN34_INTERNAL_11a4a8de_4_k_cu_afe127a84cuda3std6ranges3__45__cpo4dataE - _ZN34_INTERNAL_11a4a8de_4_k_cu_afe127a84cuda3std3__436_GLOBAL__N__11a4a8de_4_k_cu_afe127a86ignoreE)
_ZN34_INTERNAL_11a4a8de_4_k_cu_afe127a84cuda3std3__436_GLOBAL__N__11a4a8de_4_k_cu_afe127a86ignoreE:
	.zero		1
	.type		_ZN34_INTERNAL_11a4a8de_4_k_cu_afe127a84cuda3std6ranges3__45__cpo4dataE,@object
	.size		_ZN34_INTERNAL_11a4a8de_4_k_cu_afe127a84cuda3std6ranges3__45__cpo4dataE,(_ZN34_INTERNAL_11a4a8de_4_k_cu_afe127a86thrust24THRUST_300001_SM_1000_NS6system3cpp3parE - _ZN34_INTERNAL_11a4a8de_4_k_cu_afe127a84cuda3std6ranges3__45__cpo4dataE)
_ZN34_INTERNAL_11a4a8de_4_k_cu_afe127a84cuda3std6ranges3__45__cpo4dataE:
	.zero		1
	.type		_ZN34_INTERNAL_11a4a8de_4_k_cu_afe127a86thrust24THRUST_300001_SM_1000_NS6system3cpp3parE,@object
	.size		_ZN34_INTERNAL_11a4a8de_4_k_cu_afe127a86thrust24THRUST_300001_SM_1000_NS6system3cpp3parE,(_ZN34_INTERNAL_11a4a8de_4_k_cu_afe127a84cuda3std3__45__cpo5beginE - _ZN34_INTERNAL_11a4a8de_4_k_cu_afe127a86thrust24THRUST_300001_SM_1000_NS6system3cpp3parE)
_ZN34_INTERNAL_11a4a8de_4_k_cu_afe127a86thrust24THRUST_300001_SM_1000_NS6system3cpp3parE:
	.zero		1
	.type		_ZN34_INTERNAL_11a4a8de_4_k_cu_afe127a84cuda3std3__45__cpo5beginE,@object
	.size		_ZN34_INTERNAL_11a4a8de_4_k_cu_afe127a84cuda3std3__45__cpo5beginE,(_ZN34_INTERNAL_11a4a8de_4_k_cu_afe127a84cuda3std6ranges3__45__cpo5beginE - _ZN34_INTERNAL_11a4a8de_4_k_cu_afe127a84cuda3std3__45__cpo5beginE)
_ZN34_INTERNAL_11a4a8de_4_k_cu_afe127a84cuda3std3__45__cpo5beginE:
	.zero		1
	.type		_ZN34_INTERNAL_11a4a8de_4_k_cu_afe127a84cuda3std6ranges3__45__cpo5beginE,@object
	.size		_ZN34_INTERNAL_11a4a8de_4_k_cu_afe127a84cuda3std6ranges3__45__cpo5beginE,(_ZN34_INTERNAL_11a4a8de_4_k_cu_afe127a86thrust24THRUST_300001_SM_1000_NS6deviceE - _ZN34_INTERNAL_11a4a8de_4_k_cu_afe127a84cuda3std6ranges3__45__cpo5beginE)
_ZN34_INTERNAL_11a4a8de_4_k_cu_afe127a84cuda3std6ranges3__45__cpo5beginE:
	.zero		1
	.type		_ZN34_INTERNAL_11a4a8de_4_k_cu_afe127a86thrust24THRUST_300001_SM_1000_NS6deviceE,@object
	.size		_ZN34_INTERNAL_11a4a8de_4_k_cu_afe127a86thrust24THRUST_300001_SM_1000_NS6deviceE,(_ZN34_INTERNAL_11a4a8de_4_k_cu_afe127a84cuda3std3__47nulloptE - _ZN34_INTERNAL_11a4a8de_4_k_cu_afe127a86thrust24THRUST_300001_SM_1000_NS6deviceE)
_ZN34_INTERNAL_11a4a8de_4_k_cu_afe127a86thrust24THRUST_300001_SM_1000_NS6deviceE:
	.zero		1
	.type		_ZN34_INTERNAL_11a4a8de_4_k_cu_afe127a84cuda3std3__47nulloptE,@object
	.size		_ZN34_INTERNAL_11a4a8de_4_k_cu_afe127a84cuda3std3__47nulloptE,(_ZN34_INTERNAL_11a4a8de_4_k_cu_afe127a84cuda3std6ranges3__45__cpo8distanceE - _ZN34_INTERNAL_11a4a8de_4_k_cu_afe127a84cuda3std3__47nulloptE)
_ZN34_INTERNAL_11a4a8de_4_k_cu_afe127a84cuda3std3__47nulloptE:
	.zero		1
	.type		_ZN34_INTERNAL_11a4a8de_4_k_cu_afe127a84cuda3std6ranges3__45__cpo8distanceE,@object
	.size		_ZN34_INTERNAL_11a4a8de_4_k_cu_afe127a84cuda3std6ranges3__45__cpo8distanceE,(_ZN34_INTERNAL_11a4a8de_4_k_cu_afe127a86thrust24THRUST_300001_SM_1000_NS12placeholders2_4E - _ZN34_INTERNAL_11a4a8de_4_k_cu_afe127a84cuda3std6ranges3__45__cpo8distanceE)
_ZN34_INTERNAL_11a4a8de_4_k_cu_afe127a84cuda3std6ranges3__45__cpo8distanceE:
	.zero		1
	.type		_ZN34_INTERNAL_11a4a8de_4_k_cu_afe127a86thrust24THRUST_300001_SM_1000_NS12placeholders2_4E,@object
	.size		_ZN34_INTERNAL_11a4a8de_4_k_cu_afe127a86thrust24THRUST_300001_SM_1000_NS12placeholders2_4E,(_ZN34_INTERNAL_11a4a8de_4_k_cu_afe127a84cuda3std3__45__cpo6rbeginE - _ZN34_INTERNAL_11a4a8de_4_k_cu_afe127a86thrust24THRUST_300001_SM_1000_NS12placeholders2_4E)
_ZN34_INTERNAL_11a4a8de_4_k_cu_afe127a86thrust24THRUST_300001_SM_1000_NS12placeholders2_4E:
	.zero		1
	.type		_ZN34_INTERNAL_11a4a8de_4_k_cu_afe127a84cuda3std3__45__cpo6rbeginE,@object
	.size		_ZN34_INTERNAL_11a4a8de_4_k_cu_afe127a84cuda3std3__45__cpo6rbeginE,(_ZN34_INTERNAL_11a4a8de_4_k_cu_afe127a84cuda3std6ranges3__45__cpo7advanceE - _ZN34_INTERNAL_11a4a8de_4_k_cu_afe127a84cuda3std3__45__cpo6rbeginE)
_ZN34_INTERNAL_11a4a8de_4_k_cu_afe127a84cuda3std3__45__cpo6rbeginE:
	.zero		1
	.type		_ZN34_INTERNAL_11a4a8de_4_k_cu_afe127a84cuda3std6ranges3__45__cpo7advanceE,@object
	.size		_ZN34_INTERNAL_11a4a8de_4_k_cu_afe127a84cuda3std6ranges3__45__cpo7advanceE,(_ZN34_INTERNAL_11a4a8de_4_k_cu_afe127a86thrust24THRUST_300001_SM_1000_NS12placeholders3_10E - _ZN34_INTERNAL_11a4a8de_4_k_cu_afe127a84cuda3std6ranges3__45__cpo7advanceE)
_ZN34_INTERNAL_11a4a8de_4_k_cu_afe127a84cuda3std6ranges3__45__cpo7advanceE:
	.zero		1
	.type		_ZN34_INTERNAL_11a4a8de_4_k_cu_afe127a86thrust24THRUST_300001_SM_1000_NS12placeholders3_10E,@object
	.size		_ZN34_INTERNAL_11a4a8de_4_k_cu_afe127a86thrust24THRUST_300001_SM_1000_NS12placeholders3_10E,(_ZN34_INTERNAL_11a4a8de_4_k_cu_afe127a84cuda3std3__48in_placeE - _ZN34_INTERNAL_11a4a8de_4_k_cu_afe127a86thrust24THRUST_300001_SM_1000_NS12placeholders3_10E)
_ZN34_INTERNAL_11a4a8de_4_k_cu_afe127a86thrust24THRUST_300001_SM_1000_NS12placeholders3_10E:
	.zero		1
	.type		_ZN34_INTERNAL_11a4a8de_4_k_cu_afe127a84cuda3std3__48in_placeE,@object
	.size		_ZN34_INTERNAL_11a4a8de_4_k_cu_afe127a84cuda3std3__48in_placeE,(_ZN34_INTERNAL_11a4a8de_4_k_cu_afe127a84cuda3std6ranges3__45__cpo4sizeE - _ZN34_INTERNAL_11a4a8de_4_k_cu_afe127a84cuda3std3__48in_placeE)
_ZN34_INTERNAL_11a4a8de_4_k_cu_afe127a84cuda3std3__48in_placeE:
	.zero		1
	.type		_ZN34_INTERNAL_11a4a8de_4_k_cu_afe127a84cuda3std6ranges3__45__cpo4sizeE,@object
	.size		_ZN34_INTERNAL_11a4a8de_4_k_cu_afe127a84cuda3std6ranges3__45__cpo4sizeE,(_ZN34_INTERNAL_11a4a8de_4_k_cu_afe127a86thrust24THRUST_300001_SM_1000_NS12placeholders2_2E - _ZN34_INTERNAL_11a4a8de_4_k_cu_afe127a84cuda3std6ranges3__45__cpo4sizeE)
_ZN34_INTERNAL_11a4a8de_4_k_cu_afe127a84cuda3std6ranges3__45__cpo4sizeE:
	.zero		1
	.type		_ZN34_INTERNAL_11a4a8de_4_k_cu_afe127a86thrust24THRUST_300001_SM_1000_NS12placeholders2_2E,@object
	.size		_ZN34_INTERNAL_11a4a8de_4_k_cu_afe127a86thrust24THRUST_300001_SM_1000_NS12placeholders2_2E,(_ZN34_INTERNAL_11a4a8de_4_k_cu_afe127a84cuda3std3__45__cpo6cbeginE - _ZN34_INTERNAL_11a4a8de_4_k_cu_afe127a86thrust24THRUST_300001_SM_1000_NS12placeholders2_2E)
_ZN34_INTERNAL_11a4a8de_4_k_cu_afe127a86thrust24THRUST_300001_SM_1000_NS12placeholders2_2E:
	.zero		1
	.type		_ZN34_INTERNAL_11a4a8de_4_k_cu_afe127a84cuda3std3__45__cpo6cbeginE,@object
	.size		_ZN34_INTERNAL_11a4a8de_4_k_cu_afe127a84cuda3std3__45__cpo6cbeginE,(_ZN34_INTERNAL_11a4a8de_4_k_cu_afe127a84cuda3std6ranges3__45__cpo6cbeginE - _ZN34_INTERNAL_11a4a8de_4_k_cu_afe127a84cuda3std3__45__cpo6cbeginE)
_ZN34_INTERNAL_11a4a8de_4_k_cu_afe127a84cuda3std3__45__cpo6cbeginE:
	.zero		1
	.type		_ZN34_INTERNAL_11a4a8de_4_k_cu_afe127a84cuda3std6ranges3__45__cpo6cbeginE,@object
	.size		_ZN34_INTERNAL_11a4a8de_4_k_cu_afe127a84cuda3std6ranges3__45__cpo6cbeginE,(_ZN34_INTERNAL_11a4a8de_4_k_cu_afe127a86thrust24THRUST_300001_SM_1000_NS12placeholders2_6E - _ZN34_INTERNAL_11a4a8de_4_k_cu_afe127a84cuda3std6ranges3__45__cpo6cbeginE)
_ZN34_INTERNAL_11a4a8de_4_k_cu_afe127a84cuda3std6ranges3__45__cpo6cbeginE:
	.zero		1
	.type		_ZN34_INTERNAL_11a4a8de_4_k_cu_afe127a86thrust24THRUST_300001_SM_1000_NS12placeholders2_6E,@object
	.size		_ZN34_INTERNAL_11a4a8de_4_k_cu_afe127a86thrust24THRUST_300001_SM_1000_NS12placeholders2_6E,(_ZN34_INTERNAL_11a4a8de_4_k_cu_afe127a84cuda3std3__45__cpo7crbeginE - _ZN34_INTERNAL_11a4a8de_4_k_cu_afe127a86thrust24THRUST_300001_SM_1000_NS12placeholders2_6E)
_ZN34_INTERNAL_11a4a8de_4_k_cu_afe127a86thrust24THRUST_300001_SM_1000_NS12placeholders2_6E:
	.zero		1
	.type		_ZN34_INTERNAL_11a4a8de_4_k_cu_afe127a84cuda3std3__45__cpo7crbeginE,@object
	.size		_ZN34_INTERNAL_11a4a8de_4_k_cu_afe127a84cuda3std3__45__cpo7crbeginE,(_ZN34_INTERNAL_11a4a8de_4_k_cu_afe127a84cuda3std6ranges3__45__cpo4nextE - _ZN34_INTERNAL_11a4a8de_4_k_cu_afe127a84cuda3std3__45__cpo7crbeginE)
_ZN34_INTERNAL_11a4a8de_4_k_cu_afe127a84cuda3std3__45__cpo7crbeginE:
	.zero		1
	.type		_ZN34_INTERNAL_11a4a8de_4_k_cu_afe127a84cuda3std6ranges3__45__cpo4nextE,@object
	.size		_ZN34_INTERNAL_11a4a8de_4_k_cu_afe127a84cuda3std6ranges3__45__cpo4nextE,(_ZN34_INTERNAL_11a4a8de_4_k_cu_afe127a84cuda3std6ranges3__45__cpo4swapE - _ZN34_INTERNAL_11a4a8de_4_k_cu_afe127a84cuda3std6ranges3__45__cpo4nextE)
_ZN34_INTERNAL_11a4a8de_4_k_cu_afe127a84cuda3std6ranges3__45__cpo4nextE:
	.zero		1
	.type		_ZN34_INTERNAL_11a4a8de_4_k_cu_afe127a84cuda3std6ranges3__45__cpo4swapE,@object
	.size		_ZN34_INTERNAL_11a4a8de_4_k_cu_afe127a84cuda3std6ranges3__45__cpo4swapE,(_ZN34_INTERNAL_11a4a8de_4_k_cu_afe127a86thrust24THRUST_300001_SM_1000_NS8cuda_cub10par_nosyncE - _ZN34_INTERNAL_11a4a8de_4_k_cu_afe127a84cuda3std6ranges3__45__cpo4swapE)
_ZN34_INTERNAL_11a4a8de_4_k_cu_afe127a84cuda3std6ranges3__45__cpo4swapE:
	.zero		1
	.type		_ZN34_INTERNAL_11a4a8de_4_k_cu_afe127a86thrust24THRUST_300001_SM_1000_NS8cuda_cub10par_nosyncE,@object
	.size		_ZN34_INTERNAL_11a4a8de_4_k_cu_afe127a86thrust24THRUST_300001_SM_1000_NS8cuda_cub10par_nosyncE,(_ZN34_INTERNAL_11a4a8de_4_k_cu_afe127a86thrust24THRUST_300001_SM_1000_NS3seqE - _ZN34_INTERNAL_11a4a8de_4_k_cu_afe127a86thrust24THRUST_300001_SM_1000_NS8cuda_cub10par_nosyncE)
_ZN34_INTERNAL_11a4a8de_4_k_cu_afe127a86thrust24THRUST_300001_SM_1000_NS8cuda_cub10par_nosyncE:
	.zero		1
	.type		_ZN34_INTERNAL_11a4a8de_4_k_cu_afe127a86thrust24THRUST_300001_SM_1000_NS3seqE,@object
	.size		_ZN34_INTERNAL_11a4a8de_4_k_cu_afe127a86thrust24THRUST_300001_SM_1000_NS3seqE,(_ZN34_INTERNAL_11a4a8de_4_k_cu_afe127a84cuda3std3__420unreachable_sentinelE - _ZN34_INTERNAL_11a4a8de_4_k_cu_afe127a86thrust24THRUST_300001_SM_1000_NS3seqE)
_ZN34_INTERNAL_11a4a8de_4_k_cu_afe127a86thrust24THRUST_300001_SM_1000_NS3seqE:
	.zero		1
	.type		_ZN34_INTERNAL_11a4a8de_4_k_cu_afe127a84cuda3std3__420unreachable_sentinelE,@object
	.size		_ZN34_INTERNAL_11a4a8de_4_k_cu_afe127a84cuda3std3__420unreachable_sentinelE,(_ZN34_INTERNAL_11a4a8de_4_k_cu_afe127a84cuda3std6ranges3__45__cpo5ssizeE - _ZN34_INTERNAL_11a4a8de_4_k_cu_afe127a84cuda3std3__420unreachable_sentinelE)
_ZN34_INTERNAL_11a4a8de_4_k_cu_afe127a84cuda3std3__420unreachable_sentinelE:
	.zero		1
	.type		_ZN34_INTERNAL_11a4a8de_4_k_cu_afe127a84cuda3std6ranges3__45__cpo5ssizeE,@object
	.size		_ZN34_INTERNAL_11a4a8de_4_k_cu_afe127a84cuda3std6ranges3__45__cpo5ssizeE,(_ZN34_INTERNAL_11a4a8de_4_k_cu_afe127a86thrust24THRUST_300001_SM_1000_NS12placeholders2_3E - _ZN34_INTERNAL_11a4a8de_4_k_cu_afe127a84cuda3std6ranges3__45__cpo5ssizeE)
_ZN34_INTERNAL_11a4a8de_4_k_cu_afe127a84cuda3std6ranges3__45__cpo5ssizeE:
	.zero		1
	.type		_ZN34_INTERNAL_11a4a8de_4_k_cu_afe127a86thrust24THRUST_300001_SM_1000_NS12placeholders2_3E,@object
	.size		_ZN34_INTERNAL_11a4a8de_4_k_cu_afe127a86thrust24THRUST_300001_SM_1000_NS12placeholders2_3E,(_ZN34_INTERNAL_11a4a8de_4_k_cu_afe127a84cuda3std3__45__cpo4cendE - _ZN34_INTERNAL_11a4a8de_4_k_cu_afe127a86thrust24THRUST_300001_SM_1000_NS12placeholders2_3E)
_ZN34_INTERNAL_11a4a8de_4_k_cu_afe127a86thrust24THRUST_300001_SM_1000_NS12placeholders2_3E:
	.zero		1
	.type		_ZN34_INTERNAL_11a4a8de_4_k_cu_afe127a84cuda3std3__45__cpo4cendE,@object
	.size		_ZN34_INTERNAL_11a4a8de_4_k_cu_afe127a84cuda3std3__45__cpo4cendE,(_ZN34_INTERNAL_11a4a8de_4_k_cu_afe127a84cuda3std6ranges3__45__cpo4cendE - _ZN34_INTERNAL_11a4a8de_4_k_cu_afe127a84cuda3std3__45__cpo4cendE)
_ZN34_INTERNAL_11a4a8de_4_k_cu_afe127a84cuda3std3__45__cpo4cendE:
	.zero		1
	.type		_ZN34_INTERNAL_11a4a8de_4_k_cu_afe127a84cuda3std6ranges3__45__cpo4cendE,@object
	.size		_ZN34_INTERNAL_11a4a8de_4_k_cu_afe127a84cuda3std6ranges3__45__cpo4cendE,(_ZN34_INTERNAL_11a4a8de_4_k_cu_afe127a86thrust24THRUST_300001_SM_1000_NS12placeholders2_7E - _ZN34_INTERNAL_11a4a8de_4_k_cu_afe127a84cuda3std6ranges3__45__cpo4cendE)
_ZN34_INTERNAL_11a4a8de_4_k_cu_afe127a84cuda3std6ranges3__45__cpo4cendE:
	.zero		1
	.type		_ZN34_INTERNAL_11a4a8de_4_k_cu_afe127a86thrust24THRUST_300001_SM_1000_NS12placeholders2_7E,@object
	.size		_ZN34_INTERNAL_11a4a8de_4_k_cu_afe127a86thrust24THRUST_300001_SM_1000_NS12placeholders2_7E,(_ZN34_INTERNAL_11a4a8de_4_k_cu_afe127a84cuda3std3__45__cpo5crendE - _ZN34_INTERNAL_11a4a8de_4_k_cu_afe127a86thrust24THRUST_300001_SM_1000_NS12placeholders2_7E)
_ZN34_INTERNAL_11a4a8de_4_k_cu_afe127a86thrust24THRUST_300001_SM_1000_NS12placeholders2_7E:
	.zero		1
	.type		_ZN34_INTERNAL_11a4a8de_4_k_cu_afe127a84cuda3std3__45__cpo5crendE,@object
	.size		_ZN34_INTERNAL_11a4a8de_4_k_cu_afe127a84cuda3std3__45__cpo5crendE,(_ZN34_INTERNAL_11a4a8de_4_k_cu_afe127a84cuda3std6ranges3__45__cpo4prevE - _ZN34_INTERNAL_11a4a8de_4_k_cu_afe127a84cuda3std3__45__cpo5crendE)
_ZN34_INTERNAL_11a4a8de_4_k_cu_afe127a84cuda3std3__45__cpo5crendE:
	.zero		1
	.type		_ZN34_INTERNAL_11a4a8de_4_k_cu_afe127a84cuda3std6ranges3__45__cpo4prevE,@object
	.size		_ZN34_INTERNAL_11a4a8de_4_k_cu_afe127a84cuda3std6ranges3__45__cpo4prevE,(_ZN34_INTERNAL_11a4a8de_4_k_cu_afe127a84cuda3std6ranges3__45__cpo9iter_moveE - _ZN34_INTERNAL_11a4a8de_4_k_cu_afe127a84cuda3std6ranges3__45__cpo4prevE)
_ZN34_INTERNAL_11a4a8de_4_k_cu_afe127a84cuda3std6ranges3__45__cpo4prevE:
	.zero		1
	.type		_ZN34_INTERNAL_11a4a8de_4_k_cu_afe127a84cuda3std6ranges3__45__cpo9iter_moveE,@object
	.size		_ZN34_INTERNAL_11a4a8de_4_k_cu_afe127a84cuda3std6ranges3__45__cpo9iter_moveE,(_ZN34_INTERNAL_11a4a8de_4_k_cu_afe127a86thrust24THRUST_300001_SM_1000_NS6system6detail10sequential3seqE - _ZN34_INTERNAL_11a4a8de_4_k_cu_afe127a84cuda3std6ranges3__45__cpo9iter_moveE)
_ZN34_INTERNAL_11a4a8de_4_k_cu_afe127a84cuda3std6ranges3__45__cpo9iter_moveE:
	.zero		1
	.type		_ZN34_INTERNAL_11a4a8de_4_k_cu_afe127a86thrust24THRUST_300001_SM_1000_NS6system6detail10sequential3seqE,@object
	.size		_ZN34_INTERNAL_11a4a8de_4_k_cu_afe127a86thrust24THRUST_300001_SM_1000_NS6system6detail10sequential3seqE,(_ZN34_INTERNAL_11a4a8de_4_k_cu_afe127a86thrust24THRUST_300001_SM_1000_NS12placeholders2_9E - _ZN34_INTERNAL_11a4a8de_4_k_cu_afe127a86thrust24THRUST_300001_SM_1000_NS6system6detail10sequential3seqE)
_ZN34_INTERNAL_11a4a8de_4_k_cu_afe127a86thrust24THRUST_300001_SM_1000_NS6system6detail10sequential3seqE:
	.zero		1
	.type		_ZN34_INTERNAL_11a4a8de_4_k_cu_afe127a86thrust24THRUST_300001_SM_1000_NS12placeholders2_9E,@object
	.size		_ZN34_INTERNAL_11a4a8de_4_k_cu_afe127a86thrust24THRUST_300001_SM_1000_NS12placeholders2_9E,(_ZN34_INTERNAL_11a4a8de_4_k_cu_afe127a84cuda3std3__419piecewise_constructE - _ZN34_INTERNAL_11a4a8de_4_k_cu_afe127a86thrust24THRUST_300001_SM_1000_NS12placeholders2_9E)
_ZN34_INTERNAL_11a4a8de_4_k_cu_afe127a86thrust24THRUST_300001_SM_1000_NS12placeholders2_9E:
	.zero		1
	.type		_ZN34_INTERNAL_11a4a8de_4_k_cu_afe127a84cuda3std3__419piecewise_constructE,@object
	.size		_ZN34_INTERNAL_11a4a8de_4_k_cu_afe127a84cuda3std3__419piecewise_constructE,(_ZN34_INTERNAL_11a4a8de_4_k_cu_afe127a84cuda3std6ranges3__45__cpo5cdataE - _ZN34_INTERNAL_11a4a8de_4_k_cu_afe127a84cuda3std3__419piecewise_constructE)
_ZN34_INTERNAL_11a4a8de_4_k_cu_afe127a84cuda3std3__419piecewise_constructE:
	.zero		1
	.type		_ZN34_INTERNAL_11a4a8de_4_k_cu_afe127a84cuda3std6ranges3__45__cpo5cdataE,@object
	.size		_ZN34_INTERNAL_11a4a8de_4_k_cu_afe127a84cuda3std6ranges3__45__cpo5cdataE,(_ZN34_INTERNAL_11a4a8de_4_k_cu_afe127a86thrust24THRUST_300001_SM_1000_NS12placeholders2_1E - _ZN34_INTERNAL_11a4a8de_4_k_cu_afe127a84cuda3std6ranges3__45__cpo5cdataE)
_ZN34_INTERNAL_11a4a8de_4_k_cu_afe127a84cuda3std6ranges3__45__cpo5cdataE:
	.zero		1
	.type		_ZN34_INTERNAL_11a4a8de_4_k_cu_afe127a86thrust24THRUST_300001_SM_1000_NS12placeholders2_1E,@object
	.size		_ZN34_INTERNAL_11a4a8de_4_k_cu_afe127a86thrust24THRUST_300001_SM_1000_NS12placeholders2_1E,(_ZN34_INTERNAL_11a4a8de_4_k_cu_afe127a84cuda3std3__45__cpo3endE - _ZN34_INTERNAL_11a4a8de_4_k_cu_afe127a86thrust24THRUST_300001_SM_1000_NS12placeholders2_1E)
_ZN34_INTERNAL_11a4a8de_4_k_cu_afe127a86thrust24THRUST_300001_SM_1000_NS12placeholders2_1E:
	.zero		1
	.type		_ZN34_INTERNAL_11a4a8de_4_k_cu_afe127a84cuda3std3__45__cpo3endE,@object
	.size		_ZN34_INTERNAL_11a4a8de_4_k_cu_afe127a84cuda3std3__45__cpo3endE,(_ZN34_INTERNAL_11a4a8de_4_k_cu_afe127a84cuda3std6ranges3__45__cpo3endE - _ZN34_INTERNAL_11a4a8de_4_k_cu_afe127a84cuda3std3__45__cpo3endE)
_ZN34_INTERNAL_11a4a8de_4_k_cu_afe127a84cuda3std3__45__cpo3endE:
	.zero		1
	.type		_ZN34_INTERNAL_11a4a8de_4_k_cu_afe127a84cuda3std6ranges3__45__cpo3endE,@object
	.size		_ZN34_INTERNAL_11a4a8de_4_k_cu_afe127a84cuda3std6ranges3__45__cpo3endE,(_ZN34_INTERNAL_11a4a8de_4_k_cu_afe127a86thrust24THRUST_300001_SM_1000_NS12placeholders2_5E - _ZN34_INTERNAL_11a4a8de_4_k_cu_afe127a84cuda3std6ranges3__45__cpo3endE)
_ZN34_INTERNAL_11a4a8de_4_k_cu_afe127a84cuda3std6ranges3__45__cpo3endE:
	.zero		1
	.type		_ZN34_INTERNAL_11a4a8de_4_k_cu_afe127a86thrust24THRUST_300001_SM_1000_NS12placeholders2_5E,@object
	.size		_ZN34_INTERNAL_11a4a8de_4_k_cu_afe127a86thrust24THRUST_300001_SM_1000_NS12placeholders2_5E,(_ZN34_INTERNAL_11a4a8de_4_k_cu_afe127a84cuda3std3__45__cpo4rendE - _ZN34_INTERNAL_11a4a8de_4_k_cu_afe127a86thrust24THRUST_300001_SM_1000_NS12placeholders2_5E)
_ZN34_INTERNAL_11a4a8de_4_k_cu_afe127a86thrust24THRUST_300001_SM_1000_NS12placeholders2_5E:
	.zero		1
	.type		_ZN34_INTERNAL_11a4a8de_4_k_cu_afe127a84cuda3std3__45__cpo4rendE,@object
	.size		_ZN34_INTERNAL_11a4a8de_4_k_cu_afe127a84cuda3std3__45__cpo4rendE,(_ZN34_INTERNAL_11a4a8de_4_k_cu_afe127a84cuda3std6ranges3__45__cpo9iter_swapE - _ZN34_INTERNAL_11a4a8de_4_k_cu_afe127a84cuda3std3__45__cpo4rendE)
_ZN34_INTERNAL_11a4a8de_4_k_cu_afe127a84cuda3std3__45__cpo4rendE:
	.zero		1
	.type		_ZN34_INTERNAL_11a4a8de_4_k_cu_afe127a84cuda3std6ranges3__45__cpo9iter_swapE,@object
	.size		_ZN34_INTERNAL_11a4a8de_4_k_cu_afe127a84cuda3std6ranges3__45__cpo9iter_swapE,(_ZN34_INTERNAL_11a4a8de_4_k_cu_afe127a84cuda3std3__48unexpectE - _ZN34_INTERNAL_11a4a8de_4_k_cu_afe127a84cuda3std6ranges3__45__cpo9iter_swapE)
_ZN34_INTERNAL_11a4a8de_4_k_cu_afe127a84cuda3std6ranges3__45__cpo9iter_swapE:
	.zero		1
	.type		_ZN34_INTERNAL_11a4a8de_4_k_cu_afe127a84cuda3std3__48unexpectE,@object
	.size		_ZN34_INTERNAL_11a4a8de_4_k_cu_afe127a84cuda3std3__48unexpectE,(_ZN34_INTERNAL_11a4a8de_4_k_cu_afe127a86thrust24THRUST_300001_SM_1000_NS8cuda_cub3parE - _ZN34_INTERNAL_11a4a8de_4_k_cu_afe127a84cuda3std3__48unexpectE)
_ZN34_INTERNAL_11a4a8de_4_k_cu_afe127a84cuda3std3__48unexpectE:
	.zero		1
	.type		_ZN34_INTERNAL_11a4a8de_4_k_cu_afe127a86thrust24THRUST_300001_SM_1000_NS8cuda_cub3parE,@object
	.size		_ZN34_INTERNAL_11a4a8de_4_k_cu_afe127a86thrust24THRUST_300001_SM_1000_NS8cuda_cub3parE,(.L_29 - _ZN34_INTERNAL_11a4a8de_4_k_cu_afe127a86thrust24THRUST_300001_SM_1000_NS8cuda_cub3parE)
_ZN34_INTERNAL_11a4a8de_4_k_cu_afe127a86thrust24THRUST_300001_SM_1000_NS8cuda_cub3parE:
	.zero		1
.L_29:


//--------------------- .nv.shared._ZN6thrust24THRUST_300001_SM_1000_NS8cuda_cub4core6detail13_kernel_agentINS1_8__reduce11ReduceAgentIPN4cuda3std3__45tupleIJdlEEESC_SB_lNS1_9__extrema9arg_max_fIdl10comparatorEEEEJSC_SC_iSG_EEEvDpT0_ --------------------------
	.section	.nv.shared._ZN6thrust24THRUST_300001_SM_1000_NS8cuda_cub4core6detail13_kernel_agentINS1_8__reduce11ReduceAgentIPN4cuda3std3__45tupleIJdlEEESC_SB_lNS1_9__extrema9arg_max_fIdl10comparatorEEEEJSC_SC_iSG_EEEvDpT0_,"aw",@nobits
	.sectionflags	@""
	.align	16
	.zero		1024


//--------------------- .nv.shared._ZN6thrust24THRUST_300001_SM_1000_NS8cuda_cub4core6detail13_kernel_agentINS1_8__reduce10DrainAgentIlEEJN3cub18CUB_300001_SM_10009GridQueueIyEElEEEvDpT0_ --------------------------
	.section	.nv.shared._ZN6thrust24THRUST_300001_SM_1000_NS8cuda_cub4core6detail13_kernel_agentINS1_8__reduce10DrainAgentIlEEJN3cub18CUB_300001_SM_10009GridQueueIyEElEEEvDpT0_,"aw",@nobits
	.sectionflags	@""
	.align	16
	.zero		1024


//--------------------- .nv.shared._ZN6thrust24THRUST_300001_SM_1000_NS8cuda_cub4core6detail13_kernel_agentINS1_8__reduce11ReduceAgentINS0_12zip_iteratorIN4cuda3std3__45tupleIJNS0_10device_ptrIdEENS0_17counting_iteratorIlNS0_11use_defaultESF_SF_EEEEEEEPNSB_IJdlEEESJ_lNS1_9__extrema9arg_max_fIdl10comparatorEEEEJSI_SK_lN3cub18CUB_300001_SM_100013GridEvenShareIlEENSR_9GridQueueIyEESO_EEEvDpT0_ --------------------------
	.section	.nv.shared._ZN6thrust24THRUST_300001_SM_1000_NS8cuda_cub4core6detail13_kernel_agentINS1_8__reduce11ReduceAgentINS0_12zip_iteratorIN4cuda3std3__45tupleIJNS0_10device_ptrIdEENS0_17counting_iteratorIlNS0_11use_defaultESF_SF_EEEEEEEPNSB_IJdlEEESJ_lNS1_9__extrema9arg_max_fIdl10comparatorEEEEJSI_SK_lN3cub18CUB_300001_SM_100013GridEvenShareIlEENSR_9GridQueueIyEESO_EEEvDpT0_,"aw",@nobits
	.sectionflags	@""
	.align	16
	.zero		1024


//--------------------- .nv.shared._ZN6thrust24THRUST_300001_SM_1000_NS8cuda_cub4core6detail13_kernel_agentINS1_8__reduce11ReduceAgentINS0_12zip_iteratorIN4cuda3std3__45tupleIJNS0_10device_ptrIdEENS0_17counting_iteratorIlNS0_11use_defaultESF_SF_EEEEEEEPNSB_IJdlEEESJ_lNS1_9__extrema9arg_max_fIdl10comparatorEEEEJSI_SK_lSO_EEEvDpT0_ --------------------------
	.section	.nv.shared._ZN6thrust24THRUST_300001_SM_1000_NS8cuda_cub4core6detail13_kernel_agentINS1_8__reduce11ReduceAgentINS0_12zip_iteratorIN4cuda3std3__45tupleIJNS0_10device_ptrIdEENS0_17counting_iteratorIlNS0_11use_defaultESF_SF_EEEEEEEPNSB_IJdlEEESJ_lNS1_9__extrema9arg_max_fIdl10comparatorEEEEJSI_SK_lSO_EEEvDpT0_,"aw",@nobits
	.sectionflags	@""
	.align	16
	.zero		1024


//--------------------- .nv.shared._ZN6thrust24THRUST_300001_SM_1000_NS8cuda_cub4core6detail13_kernel_agentINS1_8__reduce11ReduceAgentIPN4cuda3std3__45tupleIJdlEEESC_SB_iNS1_9__extrema9arg_max_fIdl10comparatorEEEEJSC_SC_iSG_EEEvDpT0_ --------------------------
	.section	.nv.shared._ZN6thrust24THRUST_300001_SM_1000_NS8cuda_cub4core6detail13_kernel_agentINS1_8__reduce11ReduceAgentIPN4cuda3std3__45tupleIJdlEEESC_SB_iNS1_9__extrema9arg_max_fIdl10comparatorEEEEJSC_SC_iSG_EEEvDpT0_,"aw",@nobits
	.sectionflags	@""
	.align	16
	.zero		1024


//--------------------- .nv.shared._ZN6thrust24THRUST_300001_SM_1000_NS8cuda_cub4core6detail13_kernel_agentINS1_8__reduce10DrainAgentIiEEJN3cub18CUB_300001_SM_10009GridQueueIjEEiEEEvDpT0_ --------------------------
	.section	.nv.shared._ZN6thrust24THRUST_300001_SM_1000_NS8cuda_cub4core6detail13_kernel_agentINS1_8__reduce10DrainAgentIiEEJN3cub18CUB_300001_SM_10009GridQueueIjEEiEEEvDpT0_,"aw",@nobits
	.sectionflags	@""
	.align	16
	.zero		1024


//--------------------- .nv.shared._ZN6thrust24THRUST_300001_SM_1000_NS8cuda_cub4core6detail13_kernel_agentINS1_8__reduce11ReduceAgentINS0_12zip_iteratorIN4cuda3std3__45tupleIJNS0_10device_ptrIdEENS0_17counting_iteratorIlNS0_11use_defaultESF_SF_EEEEEEEPNSB_IJdlEEESJ_iNS1_9__extrema9arg_max_fIdl10comparatorEEEEJSI_SK_iN3cub18CUB_300001_SM_100013GridEvenShareIiEENSR_9GridQueueIjEESO_EEEvDpT0_ --------------------------
	.section	.nv.shared._ZN6thrust24THRUST_300001_SM_1000_NS8cuda_cub4core6detail13_kernel_agentINS1_8__reduce11ReduceAgentINS0_12zip_iteratorIN4cuda3std3__45tupleIJNS0_10device_ptrIdEENS0_17counting_iteratorIlNS0_11use_defaultESF_SF_EEEEEEEPNSB_IJdlEEESJ_iNS1_9__extrema9arg_max_fIdl10comparatorEEEEJSI_SK_iN3cub18CUB_300001_SM_100013GridEvenShareIiEENSR_9GridQueueIjEESO_EEEvDpT0_,"aw",@nobits
	.sectionflags	@""
	.align	16
	.zero		1024


//--------------------- .nv.shared._ZN6thrust24THRUST_300001_SM_1000_NS8cuda_cub4core6detail13_kernel_agentINS1_8__reduce11ReduceAgentINS0_12zip_iteratorIN4cuda3std3__45tupleIJNS0_10device_ptrIdEENS0_17counting_iteratorIlNS0_11use_defaultESF_SF_EEEEEEEPNSB_IJdlEEESJ_iNS1_9__extrema9arg_max_fIdl10comparatorEEEEJSI_SK_iSO_EEEvDpT0_ --------------------------
	.section	.nv.shared._ZN6thrust24THRUST_300001_SM_1000_NS8cuda_cub4core6detail13_kernel_agentINS1_8__reduce11ReduceAgentINS0_12zip_iteratorIN4cuda3std3__45tupleIJNS0_10device_ptrIdEENS0_17counting_iteratorIlNS0_11use_defaultESF_SF_EEEEEEEPNSB_IJdlEEESJ_iNS1_9__extrema9arg_max_fIdl10comparatorEEEEJSI_SK_iSO_EEEvDpT0_,"aw",@nobits
	.sectionflags	@""
	.align	16
	.zero		1024


//--------------------- .nv.shared._Z5gaussPdii   --------------------------
	.section	.nv.shared._Z5gaussPdii,"aw",@nobits
	.sectionflags	@""
	.align	16
	.zero		1024


//--------------------- .nv.shared._Z9swap_rowsPdiii --------------------------
	.section	.nv.shared._Z9swap_rowsPdiii,"aw",@nobits
	.sectionflags	@""
	.align	16
	.zero		1024


//--------------------- .nv.constant0._ZN3cub18CUB_300001_SM_10006detail11EmptyKernelIvEEvv --------------------------
	.section	.nv.constant0._ZN3cub18CUB_300001_SM_10006detail11EmptyKernelIvEEvv,"a",@progbits
	.sectionflags	@""
	.align	4
.nv.constant0._ZN3cub18CUB_300001_SM_10006detail11EmptyKernelIvEEvv:
	.zero		896


//--------------------- .nv.constant0._ZN6thrust24THRUST_300001_SM_1000_NS8cuda_cub4core6detail13_kernel_agentINS1_8__reduce11ReduceAgentIPN4cuda3std3__45tupleIJdlEEESC_SB_lNS1_9__extrema9arg_max_fIdl10comparatorEEEEJSC_SC_iSG_EEEvDpT0_ --------------------------
	.section	.nv.constant0._ZN6thrust24THRUST_300001_SM_1000_NS8cuda_cub4core6detail13_kernel_agentINS1_8__reduce11ReduceAgentIPN4cuda3std3__45tupleIJdlEEESC_SB_lNS1_9__extrema9arg_max_fIdl10comparatorEEEEJSC_SC_iSG_EEEvDpT0_,"a",@progbits
	.sectionflags	@""
	.align	4
.nv.constant0._ZN6thrust24THRUST_300001_SM_1000_NS8cuda_cub4core6detail13_kernel_agentINS1_8__reduce11ReduceAgentIPN4cuda3std3__45tupleIJdlEEESC_SB_lNS1_9__extrema9arg_max_fIdl10comparatorEEEEJSC_SC_iSG_EEEvDpT0_:
	.zero		917


//--------------------- .nv.constant0._ZN6thrust24THRUST_300001_SM_1000_NS8cuda_cub4core6detail13_kernel_agentINS1_8__reduce10DrainAgentIlEEJN3cub18CUB_300001_SM_10009GridQueueIyEElEEEvDpT0_ --------------------------
	.section	.nv.constant0._ZN6thrust24THRUST_300001_SM_1000_NS8cuda_cub4core6detail13_kernel_agentINS1_8__reduce10DrainAgentIlEEJN3cub18CUB_300001_SM_10009GridQueueIyEElEEEvDpT0_,"a",@progbits
	.sectionflags	@""
	.align	4
.nv.constant0._ZN6thrust24THRUST_300001_SM_1000_NS8cuda_cub4core6detail13_kernel_agentINS1_8__reduce10DrainAgentIlEEJN3cub18CUB_300001_SM_10009GridQueueIyEElEEEvDpT0_:
	.zero		912


//--------------------- .nv.constant0._ZN6thrust24THRUST_300001_SM_1000_NS8cuda_cub4core6detail13_kernel_agentINS1_8__reduce11ReduceAgentINS0_12zip_iteratorIN4cuda3std3__45tupleIJNS0_10device_ptrIdEENS0_17counting_iteratorIlNS0_11use_defaultESF_SF_EEEEEEEPNSB_IJdlEEESJ_lNS1_9__extrema9arg_max_fIdl10comparatorEEEEJSI_SK_lN3cub18CUB_300001_SM_100013GridEvenShareIlEENSR_9GridQueueIyEESO_EEEvDpT0_ --------------------------
	.section	.nv.constant0._ZN6thrust24THRUST_300001_SM_1000_NS8cuda_cub4core6detail13_kernel_agentINS1_8__reduce11ReduceAgentINS0_12zip_iteratorIN4cuda3std3__45tupleIJNS0_10device_ptrIdEENS0_17counting_iteratorIlNS0_11use_defaultESF_SF_EEEEEEEPNSB_IJdlEEESJ_lNS1_9__extrema9arg_max_fIdl10comparatorEEEEJSI_SK_lN3cub18CUB_300001_SM_100013GridEvenShareIlEENSR_9GridQueueIyEESO_EEEvDpT0_,"a",@progbits
	.sectionflags	@""
	.align	4
.nv.constant0._ZN6thrust24THRUST_300001_SM_1000_NS8cuda_cub4core6detail13_kernel_agentINS1_8__reduce11ReduceAgentINS0_12zip_iteratorIN4cuda3std3__45tupleIJNS0_10device_ptrIdEENS0_17counting_iteratorIlNS0_11use_defaultESF_SF_EEEEEEEPNSB_IJdlEEESJ_lNS1_9__extrema9arg_max_fIdl10comparatorEEEEJSI_SK_lN3cub18CUB_300001_SM_100013GridEvenShareIlEENSR_9GridQueueIyEESO_EEEvDpT0_:
	.zero		1009


//--------------------- .nv.constant0._ZN6thrust24THRUST_300001_SM_1000_NS8cuda_cub4core6detail13_kernel_agentINS1_8__reduce11ReduceAgentINS0_12zip_iteratorIN4cuda3std3__45tupleIJNS0_10device_ptrIdEENS0_17counting_iteratorIlNS0_11use_defaultESF_SF_EEEEEEEPNSB_IJdlEEESJ_lNS1_9__extrema9arg_max_fIdl10comparatorEEEEJSI_SK_lSO_EEEvDpT0_ --------------------------
	.section	.nv.constant0._ZN6thrust24THRUST_300001_SM_1000_NS8cuda_cub4core6detail13_kernel_agentINS1_8__reduce11ReduceAgentINS0_12zip_iteratorIN4cuda3std3__45tupleIJNS0_10device_ptrIdEENS0_17counting_iteratorIlNS0_11use_defaultESF_SF_EEEEEEEPNSB_IJdlEEESJ_lNS1_9__extrema9arg_max_fIdl10comparatorEEEEJSI_SK_lSO_EEEvDpT0_,"a",@progbits
	.sectionflags	@""
	.align	4
.nv.constant0._ZN6thrust24THRUST_300001_SM_1000_NS8cuda_cub4core6detail13_kernel_agentINS1_8__reduce11ReduceAgentINS0_12zip_iteratorIN4cuda3std3__45tupleIJNS0_10device_ptrIdEENS0_17counting_iteratorIlNS0_11use_defaultESF_SF_EEEEEEEPNSB_IJdlEEESJ_lNS1_9__extrema9arg_max_fIdl10comparatorEEEEJSI_SK_lSO_EEEvDpT0_:
	.zero		929


//--------------------- .nv.constant0._ZN6thrust24THRUST_300001_SM_1000_NS8cuda_cub4core6detail13_kernel_agentINS1_8__reduce11ReduceAgentIPN4cuda3std3__45tupleIJdlEEESC_SB_iNS1_9__extrema9arg_max_fIdl10comparatorEEEEJSC_SC_iSG_EEEvDpT0_ --------------------------
	.section	.nv.constant0._ZN6thrust24THRUST_300001_SM_1000_NS8cuda_cub4core6detail13_kernel_agentINS1_8__reduce11ReduceAgentIPN4cuda3std3__45tupleIJdlEEESC_SB_iNS1_9__extrema9arg_max_fIdl10comparatorEEEEJSC_SC_iSG_EEEvDpT0_,"a",@progbits
	.sectionflags	@""
	.align	4
.nv.constant0._ZN6thrust24THRUST_300001_SM_1000_NS8cuda_cub4core6detail13_kernel_agentINS1_8__reduce11ReduceAgentIPN4cuda3std3__45tupleIJdlEEESC_SB_iNS1_9__extrema9arg_max_fIdl10comparatorEEEEJSC_SC_iSG_EEEvDpT0_:
	.zero		917


//--------------------- .nv.constant0._ZN6thrust24THRUST_300001_SM_1000_NS8cuda_cub4core6detail13_kernel_agentINS1_8__reduce10DrainAgentIiEEJN3cub18CUB_300001_SM_10009GridQueueIjEEiEEEvDpT0_ --------------------------
	.section	.nv.constant0._ZN6thrust24THRUST_300001_SM_1000_NS8cuda_cub4core6detail13_kernel_agentINS1_8__reduce10DrainAgentIiEEJN3cub18CUB_300001_SM_10009GridQueueIjEEiEEEvDpT0_,"a",@progbits
	.sectionflags	@""
	.align	4
.nv.constant0._ZN6thrust24THRUST_300001_SM_1000_NS8cuda_cub4core6detail13_kernel_agentINS1_8__reduce10DrainAgentIiEEJN3cub18CUB_300001_SM_10009GridQueueIjEEiEEEvDpT0_:
	.zero		908


//--------------------- .nv.constant0._ZN6thrust24THRUST_300001_SM_1000_NS8cuda_cub4core6detail13_kernel_agentINS1_8__reduce11ReduceAgentINS0_12zip_iteratorIN4cuda3std3__45tupleIJNS0_10device_ptrIdEENS0_17counting_iteratorIlNS0_11use_defaultESF_SF_EEEEEEEPNSB_IJdlEEESJ_iNS1_9__extrema9arg_max_fIdl10comparatorEEEEJSI_SK_iN3cub18CUB_300001_SM_100013GridEvenShareIiEENSR_9GridQueueIjEESO_EEEvDpT0_ --------------------------
	.section	.nv.constant0._ZN6thrust24THRUST_300001_SM_1000_NS8cuda_cub4core6detail13_kernel_agentINS1_8__reduce11ReduceAgentINS0_12zip_iteratorIN4cuda3std3__45tupleIJNS0_10device_ptrIdEENS0_17counting_iteratorIlNS0_11use_defaultESF_SF_EEEEEEEPNSB_IJdlEEESJ_iNS1_9__extrema9arg_max_fIdl10comparatorEEEEJSI_SK_iN3cub18CUB_300001_SM_100013GridEvenShareIiEENSR_9GridQueueIjEESO_EEEvDpT0_,"a",@progbits
	.sectionflags	@""
	.align	4
.nv.constant0._ZN6thrust24THRUST_300001_SM_1000_NS8cuda_cub4core6detail13_kernel_agentINS1_8__reduce11ReduceAgentINS0_12zip_iteratorIN4cuda3std3__45tupleIJNS0_10device_ptrIdEENS0_17counting_iteratorIlNS0_11use_defaultESF_SF_EEEEEEEPNSB_IJdlEEESJ_iNS1_9__extrema9arg_max_fIdl10comparatorEEEEJSI_SK_iN3cub18CUB_300001_SM_100013GridEvenShareIiEENSR_9GridQueueIjEESO_EEEvDpT0_:
	.zero		977


//--------------------- .nv.constant0._ZN6thrust24THRUST_300001_SM_1000_NS8cuda_cub4core6detail13_kernel_agentINS1_8__reduce11ReduceAgentINS0_12zip_iteratorIN4cuda3std3__45tupleIJNS0_10device_ptrIdEENS0_17counting_iteratorIlNS0_11use_defaultESF_SF_EEEEEEEPNSB_IJdlEEESJ_iNS1_9__extrema9arg_max_fIdl10comparatorEEEEJSI_SK_iSO_EEEvDpT0_ --------------------------
	.section	.nv.constant0._ZN6thrust24THRUST_300001_SM_1000_NS8cuda_cub4core6detail13_kernel_agentINS1_8__reduce11ReduceAgentINS0_12zip_iteratorIN4cuda3std3__45tupleIJNS0_10device_ptrIdEENS0_17counting_iteratorIlNS0_11use_defaultESF_SF_EEEEEEEPNSB_IJdlEEESJ_iNS1_9__extrema9arg_max_fIdl10comparatorEEEEJSI_SK_iSO_EEEvDpT0_,"a",@progbits
	.sectionflags	@""
	.align	4
.nv.constant0._ZN6thrust24THRUST_300001_SM_1000_NS8cuda_cub4core6detail13_kernel_agentINS1_8__reduce11ReduceAgentINS0_12zip_iteratorIN4cuda3std3__45tupleIJNS0_10device_ptrIdEENS0_17counting_iteratorIlNS0_11use_defaultESF_SF_EEEEEEEPNSB_IJdlEEESJ_iNS1_9__extrema9arg_max_fIdl10comparatorEEEEJSI_SK_iSO_EEEvDpT0_:
	.zero		925


//--------------------- .nv.constant0._Z5gaussPdii --------------------------
	.section	.nv.constant0._Z5gaussPdii,"a",@progbits
	.sectionflags	@""
	.align	4
.nv.constant0._Z5gaussPdii:
	.zero		912


//--------------------- .nv.constant0._Z9swap_rowsPdiii --------------------------
	.section	.nv.constant0._Z9swap_rowsPdiii,"a",@progbits
	.sectionflags	@""
	.align	4
.nv.constant0._Z9swap_rowsPdiii:
	.zero		916


//--------------------- SYMBOLS --------------------------

	.type		.nv.reservedSmem.offset0,@object
	.size		.nv.reservedSmem.offset0,0x4
	.type		.nv.reservedSmem.cap,@object
	.size		.nv.reservedSmem.cap,0x4
